//
// Generated by NVIDIA NVVM Compiler
//
// Compiler Build ID: CL-36424714
// Cuda compilation tools, release 13.0, V13.0.88
// Based on NVVM 20.0.0
//

.version 9.0
.target sm_100
.address_size 64

	// .globl	_Z10GPU_JacobiPdS_S_S_S_
// _ZZ10GPU_JacobiPdS_S_S_S_E8shared_x has been demoted
// _ZZ19GPU_Residual_HelperPdS_S_S_E8shared_x has been demoted
// _ZZN3cub18CUB_300001_SM_10006detail6reduce28DeviceReduceSingleTileKernelINS2_10policy_hubIdjN4cuda3std3__44plusIdEEE10Policy1000EN6thrust24THRUST_300001_SM_1000_NS6detail15normal_iteratorINSD_10device_ptrIdEEEEPdjS9_ddNS7_10__identityEEEvT0_T1_T2_T3_T4_T6_E12temp_storage has been demoted
// _ZZN3cub18CUB_300001_SM_10006detail6reduce18DeviceReduceKernelINS2_10policy_hubIdjN4cuda3std3__44plusIdEEE10Policy1000EN6thrust24THRUST_300001_SM_1000_NS6detail15normal_iteratorINSD_10device_ptrIdEEEEjS9_dNS7_10__identityEEEvT0_PT3_T1_NS0_13GridEvenShareISN_EET2_T4_E12temp_storage has been demoted
// _ZZN3cub18CUB_300001_SM_10006detail6reduce28DeviceReduceSingleTileKernelINS2_10policy_hubIdjN4cuda3std3__44plusIdEEE10Policy1000EPdSC_iS9_ddNS7_10__identityEEEvT0_T1_T2_T3_T4_T6_E12temp_storage has been demoted
// _ZZN3cub18CUB_300001_SM_10006detail6reduce28DeviceReduceSingleTileKernelINS2_10policy_hubIdyN4cuda3std3__44plusIdEEE10Policy1000EN6thrust24THRUST_300001_SM_1000_NS6detail15normal_iteratorINSD_10device_ptrIdEEEEPdyS9_ddNS7_10__identityEEEvT0_T1_T2_T3_T4_T6_E12temp_storage has been demoted
// _ZZN3cub18CUB_300001_SM_10006detail6reduce18DeviceReduceKernelINS2_10policy_hubIdyN4cuda3std3__44plusIdEEE10Policy1000EN6thrust24THRUST_300001_SM_1000_NS6detail15normal_iteratorINSD_10device_ptrIdEEEEyS9_dNS7_10__identityEEEvT0_PT3_T1_NS0_13GridEvenShareISN_EET2_T4_E12temp_storage has been demoted
// _ZZN3cub18CUB_300001_SM_10006detail6reduce28DeviceReduceSingleTileKernelINS2_10policy_hubIdyN4cuda3std3__44plusIdEEE10Policy1000EPdSC_iS9_ddNS7_10__identityEEEvT0_T1_T2_T3_T4_T6_E12temp_storage has been demoted
.global .align 1 .b8 _ZN34_INTERNAL_5c80f48e_4_k_cu_c4f779e04cuda3std3__45__cpo5beginE[1];
.global .align 1 .b8 _ZN34_INTERNAL_5c80f48e_4_k_cu_c4f779e04cuda3std3__45__cpo3endE[1];
.global .align 1 .b8 _ZN34_INTERNAL_5c80f48e_4_k_cu_c4f779e04cuda3std3__45__cpo6cbeginE[1];
.global .align 1 .b8 _ZN34_INTERNAL_5c80f48e_4_k_cu_c4f779e04cuda3std3__45__cpo4cendE[1];
.global .align 1 .b8 _ZN34_INTERNAL_5c80f48e_4_k_cu_c4f779e04cuda3std3__45__cpo6rbeginE[1];
.global .align 1 .b8 _ZN34_INTERNAL_5c80f48e_4_k_cu_c4f779e04cuda3std3__45__cpo4rendE[1];
.global .align 1 .b8 _ZN34_INTERNAL_5c80f48e_4_k_cu_c4f779e04cuda3std3__45__cpo7crbeginE[1];
.global .align 1 .b8 _ZN34_INTERNAL_5c80f48e_4_k_cu_c4f779e04cuda3std3__45__cpo5crendE[1];
.global .align 1 .b8 _ZN34_INTERNAL_5c80f48e_4_k_cu_c4f779e04cuda3std3__436_GLOBAL__N__5c80f48e_4_k_cu_c4f779e06ignoreE[1];
.global .align 1 .b8 _ZN34_INTERNAL_5c80f48e_4_k_cu_c4f779e04cuda3std3__419piecewise_constructE[1];
.global .align 1 .b8 _ZN34_INTERNAL_5c80f48e_4_k_cu_c4f779e04cuda3std3__48in_placeE[1];
.global .align 1 .b8 _ZN34_INTERNAL_5c80f48e_4_k_cu_c4f779e04cuda3std3__420unreachable_sentinelE[1];
.global .align 1 .b8 _ZN34_INTERNAL_5c80f48e_4_k_cu_c4f779e04cuda3std3__47nulloptE[1];
.global .align 1 .b8 _ZN34_INTERNAL_5c80f48e_4_k_cu_c4f779e04cuda3std3__48unexpectE[1];
.global .align 1 .b8 _ZN34_INTERNAL_5c80f48e_4_k_cu_c4f779e04cuda3std6ranges3__45__cpo4swapE[1];
.global .align 1 .b8 _ZN34_INTERNAL_5c80f48e_4_k_cu_c4f779e04cuda3std6ranges3__45__cpo9iter_moveE[1];
.global .align 1 .b8 _ZN34_INTERNAL_5c80f48e_4_k_cu_c4f779e04cuda3std6ranges3__45__cpo5beginE[1];
.global .align 1 .b8 _ZN34_INTERNAL_5c80f48e_4_k_cu_c4f779e04cuda3std6ranges3__45__cpo3endE[1];
.global .align 1 .b8 _ZN34_INTERNAL_5c80f48e_4_k_cu_c4f779e04cuda3std6ranges3__45__cpo6cbeginE[1];
.global .align 1 .b8 _ZN34_INTERNAL_5c80f48e_4_k_cu_c4f779e04cuda3std6ranges3__45__cpo4cendE[1];
.global .align 1 .b8 _ZN34_INTERNAL_5c80f48e_4_k_cu_c4f779e04cuda3std6ranges3__45__cpo7advanceE[1];
.global .align 1 .b8 _ZN34_INTERNAL_5c80f48e_4_k_cu_c4f779e04cuda3std6ranges3__45__cpo9iter_swapE[1];
.global .align 1 .b8 _ZN34_INTERNAL_5c80f48e_4_k_cu_c4f779e04cuda3std6ranges3__45__cpo4nextE[1];
.global .align 1 .b8 _ZN34_INTERNAL_5c80f48e_4_k_cu_c4f779e04cuda3std6ranges3__45__cpo4prevE[1];
.global .align 1 .b8 _ZN34_INTERNAL_5c80f48e_4_k_cu_c4f779e04cuda3std6ranges3__45__cpo4dataE[1];
.global .align 1 .b8 _ZN34_INTERNAL_5c80f48e_4_k_cu_c4f779e04cuda3std6ranges3__45__cpo5cdataE[1];
.global .align 1 .b8 _ZN34_INTERNAL_5c80f48e_4_k_cu_c4f779e04cuda3std6ranges3__45__cpo4sizeE[1];
.global .align 1 .b8 _ZN34_INTERNAL_5c80f48e_4_k_cu_c4f779e04cuda3std6ranges3__45__cpo5ssizeE[1];
.global .align 1 .b8 _ZN34_INTERNAL_5c80f48e_4_k_cu_c4f779e04cuda3std6ranges3__45__cpo8distanceE[1];
.global .align 1 .b8 _ZN34_INTERNAL_5c80f48e_4_k_cu_c4f779e06thrust24THRUST_300001_SM_1000_NS8cuda_cub3parE[1];
.global .align 1 .b8 _ZN34_INTERNAL_5c80f48e_4_k_cu_c4f779e06thrust24THRUST_300001_SM_1000_NS8cuda_cub10par_nosyncE[1];
.global .align 1 .b8 _ZN34_INTERNAL_5c80f48e_4_k_cu_c4f779e06thrust24THRUST_300001_SM_1000_NS6system6detail10sequential3seqE[1];
.global .align 1 .b8 _ZN34_INTERNAL_5c80f48e_4_k_cu_c4f779e06thrust24THRUST_300001_SM_1000_NS12placeholders2_1E[1];
.global .align 1 .b8 _ZN34_INTERNAL_5c80f48e_4_k_cu_c4f779e06thrust24THRUST_300001_SM_1000_NS12placeholders2_2E[1];
.global .align 1 .b8 _ZN34_INTERNAL_5c80f48e_4_k_cu_c4f779e06thrust24THRUST_300001_SM_1000_NS12placeholders2_3E[1];
.global .align 1 .b8 _ZN34_INTERNAL_5c80f48e_4_k_cu_c4f779e06thrust24THRUST_300001_SM_1000_NS12placeholders2_4E[1];
.global .align 1 .b8 _ZN34_INTERNAL_5c80f48e_4_k_cu_c4f779e06thrust24THRUST_300001_SM_1000_NS12placeholders2_5E[1];
.global .align 1 .b8 _ZN34_INTERNAL_5c80f48e_4_k_cu_c4f779e06thrust24THRUST_300001_SM_1000_NS12placeholders2_6E[1];
.global .align 1 .b8 _ZN34_INTERNAL_5c80f48e_4_k_cu_c4f779e06thrust24THRUST_300001_SM_1000_NS12placeholders2_7E[1];
.global .align 1 .b8 _ZN34_INTERNAL_5c80f48e_4_k_cu_c4f779e06thrust24THRUST_300001_SM_1000_NS12placeholders2_8E[1];
.global .align 1 .b8 _ZN34_INTERNAL_5c80f48e_4_k_cu_c4f779e06thrust24THRUST_300001_SM_1000_NS12placeholders2_9E[1];
.global .align 1 .b8 _ZN34_INTERNAL_5c80f48e_4_k_cu_c4f779e06thrust24THRUST_300001_SM_1000_NS12placeholders3_10E[1];
.global .align 1 .b8 _ZN34_INTERNAL_5c80f48e_4_k_cu_c4f779e06thrust24THRUST_300001_SM_1000_NS3seqE[1];

.visible .entry _Z10GPU_JacobiPdS_S_S_S_(
	.param .u64 .ptr .align 1 _Z10GPU_JacobiPdS_S_S_S__param_0,
	.param .u64 .ptr .align 1 _Z10GPU_JacobiPdS_S_S_S__param_1,
	.param .u64 .ptr .align 1 _Z10GPU_JacobiPdS_S_S_S__param_2,
	.param .u64 .ptr .align 1 _Z10GPU_JacobiPdS_S_S_S__param_3,
	.param .u64 .ptr .align 1 _Z10GPU_JacobiPdS_S_S_S__param_4
)
{
	.reg .pred 	%p<5>;
	.reg .b32 	%r<42>;
	.reg .b64 	%rd<21>;
	.reg .b64 	%fd<20>;
	// demoted variable
	.shared .align 8 .b8 _ZZ10GPU_JacobiPdS_S_S_S_E8shared_x[2592];
	ld.param.u64 	%rd5, [_Z10GPU_JacobiPdS_S_S_S__param_0];
	ld.param.u64 	%rd1, [_Z10GPU_JacobiPdS_S_S_S__param_1];
	ld.param.u64 	%rd2, [_Z10GPU_JacobiPdS_S_S_S__param_2];
	ld.param.u64 	%rd3, [_Z10GPU_JacobiPdS_S_S_S__param_3];
	ld.param.u64 	%rd4, [_Z10GPU_JacobiPdS_S_S_S__param_4];
	cvta.to.global.u64 	%rd6, %rd5;
	mov.u32 	%r13, %ctaid.y;
	mov.u32 	%r14, %ntid.x;
	mul.lo.s32 	%r1, %r13, %r14;
	mov.u32 	%r2, %tid.y;
	add.s32 	%r15, %r1, %r2;
	mov.u32 	%r16, %nctaid.x;
	mul.lo.s32 	%r3, %r14, %r16;
	mov.u32 	%r4, %ctaid.x;
	mov.u32 	%r5, %tid.x;
	mad.lo.s32 	%r17, %r4, %r14, %r5;
	mad.lo.s32 	%r6, %r15, %r3, %r17;
	mul.wide.s32 	%rd7, %r6, 8;
	add.s64 	%rd8, %rd6, %rd7;
	ld.global.f64 	%fd5, [%rd8];
	mov.u32 	%r18, _ZZ10GPU_JacobiPdS_S_S_S_E8shared_x;
	mad.lo.s32 	%r19, %r2, 144, %r18;
	shl.b32 	%r20, %r5, 3;
	add.s32 	%r7, %r19, %r20;
	st.shared.f64 	[%r7+8], %fd5;
	bar.sync 	0;
	setp.gt.u32 	%p1, %r2, 15;
	mad.lo.s32 	%r8, %r5, 144, %r18;
	@%p1 bra 	$L__BB0_2;
	cvta.to.global.u64 	%rd12, %rd2;
	add.s64 	%rd14, %rd12, %rd7;
	ld.global.f64 	%fd18, [%rd14];
	bra.uni 	$L__BB0_3;
$L__BB0_2:
	cvta.to.global.u64 	%rd9, %rd1;
	shl.b32 	%r21, %r4, 11;
	or.b32  	%r22, %r21, %r5;
	add.s32 	%r23, %r22, %r1;
	mad.lo.s32 	%r24, %r2, 3072, %r23;
	add.s32 	%r25, %r24, -49152;
	mul.wide.u32 	%rd10, %r25, 8;
	add.s64 	%rd11, %rd9, %rd10;
	ld.global.f64 	%fd7, [%rd11];
	mad.lo.s32 	%r26, %r2, 136, %r8;
	st.shared.f64 	[%r26+-2032], %fd7;
	mov.f64 	%fd18, 0d0000000000000000;
$L__BB0_3:
	setp.gt.u32 	%p2, %r2, 15;
	bar.sync 	0;
	mov.b32 	%r40, 0;
	mov.f64 	%fd19, 0d0000000000000000;
	mov.u32 	%r41, %r40;
	@%p2 bra 	$L__BB0_5;
	add.s32 	%r40, %r2, 1;
	ld.shared.f64 	%fd9, [%r7+8];
	ld.shared.f64 	%fd10, [%r7+144];
	ld.shared.f64 	%fd11, [%r7+160];
	ld.shared.f64 	%fd12, [%r7+296];
	add.f64 	%fd13, %fd18, %fd9;
	add.f64 	%fd14, %fd13, %fd10;
	add.f64 	%fd15, %fd14, %fd11;
	add.f64 	%fd16, %fd15, %fd12;
	mul.f64 	%fd19, %fd16, 0d3FD0000000000000;
	add.s32 	%r41, %r5, 1;
$L__BB0_5:
	setp.gt.u32 	%p3, %r2, 15;
	bar.sync 	0;
	@%p3 bra 	$L__BB0_7;
	mad.lo.s32 	%r29, %r40, 144, %r18;
	shl.b32 	%r30, %r41, 3;
	add.s32 	%r31, %r29, %r30;
	st.shared.f64 	[%r31], %fd19;
$L__BB0_7:
	setp.gt.u32 	%p4, %r2, 15;
	bar.sync 	0;
	@%p4 bra 	$L__BB0_9;
	add.s32 	%r39, %r6, %r3;
	cvta.to.global.u64 	%rd18, %rd3;
	mul.wide.s32 	%rd19, %r39, 8;
	add.s64 	%rd20, %rd18, %rd19;
	st.global.f64 	[%rd20], %fd19;
	bra.uni 	$L__BB0_10;
$L__BB0_9:
	shl.b32 	%r32, %r4, 1;
	add.s32 	%r33, %r2, %r32;
	mad.lo.s32 	%r34, %r2, 120, %r8;
	ld.shared.f64 	%fd17, [%r34+-1768];
	shl.b32 	%r35, %r33, 10;
	add.s32 	%r36, %r1, %r5;
	add.s32 	%r37, %r35, %r36;
	add.s32 	%r38, %r37, -15360;
	cvta.to.global.u64 	%rd15, %rd4;
	mul.wide.u32 	%rd16, %r38, 8;
	add.s64 	%rd17, %rd15, %rd16;
	st.global.f64 	[%rd17], %fd17;
$L__BB0_10:
	ret;

}
	// .globl	_Z19GPU_Residual_HelperPdS_S_S_
.visible .entry _Z19GPU_Residual_HelperPdS_S_S_(
	.param .u64 .ptr .align 1 _Z19GPU_Residual_HelperPdS_S_S__param_0,
	.param .u64 .ptr .align 1 _Z19GPU_Residual_HelperPdS_S_S__param_1,
	.param .u64 .ptr .align 1 _Z19GPU_Residual_HelperPdS_S_S__param_2,
	.param .u64 .ptr .align 1 _Z19GPU_Residual_HelperPdS_S_S__param_3
)
{
	.reg .pred 	%p<4>;
	.reg .b32 	%r<23>;
	.reg .b64 	%rd<17>;
	.reg .b64 	%fd<22>;
	// demoted variable
	.shared .align 8 .b8 _ZZ19GPU_Residual_HelperPdS_S_S_E8shared_x[2592];
	ld.param.u64 	%rd4, [_Z19GPU_Residual_HelperPdS_S_S__param_0];
	ld.param.u64 	%rd1, [_Z19GPU_Residual_HelperPdS_S_S__param_1];
	ld.param.u64 	%rd2, [_Z19GPU_Residual_HelperPdS_S_S__param_2];
	ld.param.u64 	%rd3, [_Z19GPU_Residual_HelperPdS_S_S__param_3];
	cvta.to.global.u64 	%rd5, %rd4;
	mov.u32 	%r7, %ctaid.y;
	mov.u32 	%r8, %ntid.x;
	mul.lo.s32 	%r1, %r7, %r8;
	mov.u32 	%r2, %tid.y;
	add.s32 	%r9, %r1, %r2;
	mov.u32 	%r10, %nctaid.x;
	mov.u32 	%r3, %ctaid.x;
	mov.u32 	%r4, %tid.x;
	mad.lo.s32 	%r11, %r9, %r10, %r3;
	mad.lo.s32 	%r5, %r11, %r8, %r4;
	mul.wide.s32 	%rd6, %r5, 8;
	add.s64 	%rd7, %rd5, %rd6;
	ld.global.f64 	%fd5, [%rd7];
	mov.u32 	%r12, _ZZ19GPU_Residual_HelperPdS_S_S_E8shared_x;
	mad.lo.s32 	%r13, %r2, 144, %r12;
	shl.b32 	%r14, %r4, 3;
	add.s32 	%r6, %r13, %r14;
	st.shared.f64 	[%r6+8], %fd5;
	bar.sync 	0;
	setp.gt.u32 	%p1, %r2, 15;
	@%p1 bra 	$L__BB1_2;
	cvta.to.global.u64 	%rd11, %rd2;
	add.s64 	%rd13, %rd11, %rd6;
	ld.global.f64 	%fd20, [%rd13];
	bra.uni 	$L__BB1_3;
$L__BB1_2:
	cvta.to.global.u64 	%rd8, %rd1;
	shl.b32 	%r15, %r3, 11;
	or.b32  	%r16, %r15, %r4;
	add.s32 	%r17, %r16, %r1;
	mad.lo.s32 	%r18, %r2, 3072, %r17;
	add.s32 	%r19, %r18, -49152;
	mul.wide.u32 	%rd9, %r19, 8;
	add.s64 	%rd10, %rd8, %rd9;
	ld.global.f64 	%fd7, [%rd10];
	mad.lo.s32 	%r21, %r4, 144, %r12;
	mad.lo.s32 	%r22, %r2, 136, %r21;
	st.shared.f64 	[%r22+-2032], %fd7;
	mov.f64 	%fd20, 0d0000000000000000;
$L__BB1_3:
	setp.gt.u32 	%p2, %r2, 15;
	bar.sync 	0;
	mov.f64 	%fd21, 0d0000000000000000;
	@%p2 bra 	$L__BB1_5;
	ld.shared.f64 	%fd9, [%r6+8];
	ld.shared.f64 	%fd10, [%r6+144];
	ld.shared.f64 	%fd11, [%r6+160];
	ld.shared.f64 	%fd12, [%r6+296];
	ld.shared.f64 	%fd13, [%r6+152];
	mul.f64 	%fd14, %fd13, 0d4010000000000000;
	sub.f64 	%fd15, %fd14, %fd9;
	sub.f64 	%fd16, %fd15, %fd10;
	sub.f64 	%fd17, %fd16, %fd11;
	sub.f64 	%fd18, %fd17, %fd12;
	sub.f64 	%fd21, %fd18, %fd20;
$L__BB1_5:
	setp.gt.u32 	%p3, %r2, 15;
	bar.sync 	0;
	@%p3 bra 	$L__BB1_7;
	mul.f64 	%fd19, %fd21, %fd21;
	cvta.to.global.u64 	%rd14, %rd3;
	add.s64 	%rd16, %rd14, %rd6;
	st.global.f64 	[%rd16], %fd19;
$L__BB1_7:
	ret;

}
	// .globl	_ZN3cub18CUB_300001_SM_10006detail11EmptyKernelIvEEvv
.visible .entry _ZN3cub18CUB_300001_SM_10006detail11EmptyKernelIvEEvv()
{


	ret;

}
	// .globl	_ZN3cub18CUB_300001_SM_10006detail8for_each13static_kernelINS2_12policy_hub_t12policy_500_tEmN6thrust24THRUST_300001_SM_1000_NS8cuda_cub20__uninitialized_fill7functorINS7_10device_ptrIdEEdEEEEvT0_T1_
.visible .entry _ZN3cub18CUB_300001_SM_10006detail8for_each13static_kernelINS2_12policy_hub_t12policy_500_tEmN6thrust24THRUST_300001_SM_1000_NS8cuda_cub20__uninitialized_fill7functorINS7_10device_ptrIdEEdEEEEvT0_T1_(
	.param .u64 _ZN3cub18CUB_300001_SM_10006detail8for_each13static_kernelINS2_12policy_hub_t12policy_500_tEmN6thrust24THRUST_300001_SM_1000_NS8cuda_cub20__uninitialized_fill7functorINS7_10device_ptrIdEEdEEEEvT0_T1__param_0,
	.param .align 8 .b8 _ZN3cub18CUB_300001_SM_10006detail8for_each13static_kernelINS2_12policy_hub_t12policy_500_tEmN6thrust24THRUST_300001_SM_1000_NS8cuda_cub20__uninitialized_fill7functorINS7_10device_ptrIdEEdEEEEvT0_T1__param_1[16]
)
.maxntid 256
{
	.reg .pred 	%p<4>;
	.reg .b32 	%r<5>;
	.reg .b64 	%rd<16>;
	.reg .b64 	%fd<3>;

	ld.param.f64 	%fd2, [_ZN3cub18CUB_300001_SM_10006detail8for_each13static_kernelINS2_12policy_hub_t12policy_500_tEmN6thrust24THRUST_300001_SM_1000_NS8cuda_cub20__uninitialized_fill7functorINS7_10device_ptrIdEEdEEEEvT0_T1__param_1+8];
	ld.param.u64 	%rd4, [_ZN3cub18CUB_300001_SM_10006detail8for_each13static_kernelINS2_12policy_hub_t12policy_500_tEmN6thrust24THRUST_300001_SM_1000_NS8cuda_cub20__uninitialized_fill7functorINS7_10device_ptrIdEEdEEEEvT0_T1__param_1];
	ld.param.u64 	%rd5, [_ZN3cub18CUB_300001_SM_10006detail8for_each13static_kernelINS2_12policy_hub_t12policy_500_tEmN6thrust24THRUST_300001_SM_1000_NS8cuda_cub20__uninitialized_fill7functorINS7_10device_ptrIdEEdEEEEvT0_T1__param_0];
	mov.u32 	%r2, %ctaid.x;
	mul.wide.u32 	%rd1, %r2, 512;
	sub.s64 	%rd2, %rd5, %rd1;
	setp.lt.u64 	%p1, %rd2, 512;
	@%p1 bra 	$L__BB3_2;
	mov.u32 	%r4, %tid.x;
	cvta.to.global.u64 	%rd11, %rd4;
	cvt.u64.u32 	%rd12, %r4;
	add.s64 	%rd13, %rd1, %rd12;
	shl.b64 	%rd14, %rd13, 3;
	add.s64 	%rd15, %rd11, %rd14;
	st.global.f64 	[%rd15], %fd2;
	st.global.f64 	[%rd15+2048], %fd2;
	bra.uni 	$L__BB3_6;
$L__BB3_2:
	cvta.to.global.u64 	%rd6, %rd4;
	mov.u32 	%r1, %tid.x;
	cvt.u64.u32 	%rd7, %r1;
	setp.le.u64 	%p2, %rd2, %rd7;
	add.s64 	%rd8, %rd1, %rd7;
	shl.b64 	%rd9, %rd8, 3;
	add.s64 	%rd3, %rd6, %rd9;
	@%p2 bra 	$L__BB3_4;
	st.global.f64 	[%rd3], %fd2;
$L__BB3_4:
	add.s32 	%r3, %r1, 256;
	cvt.u64.u32 	%rd10, %r3;
	setp.le.u64 	%p3, %rd2, %rd10;
	@%p3 bra 	$L__BB3_6;
	st.global.f64 	[%rd3+2048], %fd2;
$L__BB3_6:
	ret;

}
	// .globl	_ZN3cub18CUB_300001_SM_10006detail6reduce28DeviceReduceSingleTileKernelINS2_10policy_hubIdjN4cuda3std3__44plusIdEEE10Policy1000EN6thrust24THRUST_300001_SM_1000_NS6detail15normal_iteratorINSD_10device_ptrIdEEEEPdjS9_ddNS7_10__identityEEEvT0_T1_T2_T3_T4_T6_
.visible .entry _ZN3cub18CUB_300001_SM_10006detail6reduce28DeviceReduceSingleTileKernelINS2_10policy_hubIdjN4cuda3std3__44plusIdEEE10Policy1000EN6thrust24THRUST_300001_SM_1000_NS6detail15normal_iteratorINSD_10device_ptrIdEEEEPdjS9_ddNS7_10__identityEEEvT0_T1_T2_T3_T4_T6_(
	.param .align 8 .b8 _ZN3cub18CUB_300001_SM_10006detail6reduce28DeviceReduceSingleTileKernelINS2_10policy_hubIdjN4cuda3std3__44plusIdEEE10Policy1000EN6thrust24THRUST_300001_SM_1000_NS6detail15normal_iteratorINSD_10device_ptrIdEEEEPdjS9_ddNS7_10__identityEEEvT0_T1_T2_T3_T4_T6__param_0[8],
	.param .u64 .ptr .align 1 _ZN3cub18CUB_300001_SM_10006detail6reduce28DeviceReduceSingleTileKernelINS2_10policy_hubIdjN4cuda3std3__44plusIdEEE10Policy1000EN6thrust24THRUST_300001_SM_1000_NS6detail15normal_iteratorINSD_10device_ptrIdEEEEPdjS9_ddNS7_10__identityEEEvT0_T1_T2_T3_T4_T6__param_1,
	.param .u32 _ZN3cub18CUB_300001_SM_10006detail6reduce28DeviceReduceSingleTileKernelINS2_10policy_hubIdjN4cuda3std3__44plusIdEEE10Policy1000EN6thrust24THRUST_300001_SM_1000_NS6detail15normal_iteratorINSD_10device_ptrIdEEEEPdjS9_ddNS7_10__identityEEEvT0_T1_T2_T3_T4_T6__param_2,
	.param .align 1 .b8 _ZN3cub18CUB_300001_SM_10006detail6reduce28DeviceReduceSingleTileKernelINS2_10policy_hubIdjN4cuda3std3__44plusIdEEE10Policy1000EN6thrust24THRUST_300001_SM_1000_NS6detail15normal_iteratorINSD_10device_ptrIdEEEEPdjS9_ddNS7_10__identityEEEvT0_T1_T2_T3_T4_T6__param_3[1],
	.param .f64 _ZN3cub18CUB_300001_SM_10006detail6reduce28DeviceReduceSingleTileKernelINS2_10policy_hubIdjN4cuda3std3__44plusIdEEE10Policy1000EN6thrust24THRUST_300001_SM_1000_NS6detail15normal_iteratorINSD_10device_ptrIdEEEEPdjS9_ddNS7_10__identityEEEvT0_T1_T2_T3_T4_T6__param_4,
	.param .align 1 .b8 _ZN3cub18CUB_300001_SM_10006detail6reduce28DeviceReduceSingleTileKernelINS2_10policy_hubIdjN4cuda3std3__44plusIdEEE10Policy1000EN6thrust24THRUST_300001_SM_1000_NS6detail15normal_iteratorINSD_10device_ptrIdEEEEPdjS9_ddNS7_10__identityEEEvT0_T1_T2_T3_T4_T6__param_5[1]
)
.maxntid 640
.minnctapersm 1
{
	.reg .pred 	%p<71>;
	.reg .b32 	%r<288>;
	.reg .b64 	%rd<114>;
	.reg .b64 	%fd<380>;
	// demoted variable
	.shared .align 8 .b8 _ZZN3cub18CUB_300001_SM_10006detail6reduce28DeviceReduceSingleTileKernelINS2_10policy_hubIdjN4cuda3std3__44plusIdEEE10Policy1000EN6thrust24THRUST_300001_SM_1000_NS6detail15normal_iteratorINSD_10device_ptrIdEEEEPdjS9_ddNS7_10__identityEEEvT0_T1_T2_T3_T4_T6_E12temp_storage[192];
	ld.param.u64 	%rd9, [_ZN3cub18CUB_300001_SM_10006detail6reduce28DeviceReduceSingleTileKernelINS2_10policy_hubIdjN4cuda3std3__44plusIdEEE10Policy1000EN6thrust24THRUST_300001_SM_1000_NS6detail15normal_iteratorINSD_10device_ptrIdEEEEPdjS9_ddNS7_10__identityEEEvT0_T1_T2_T3_T4_T6__param_0];
	ld.param.u64 	%rd10, [_ZN3cub18CUB_300001_SM_10006detail6reduce28DeviceReduceSingleTileKernelINS2_10policy_hubIdjN4cuda3std3__44plusIdEEE10Policy1000EN6thrust24THRUST_300001_SM_1000_NS6detail15normal_iteratorINSD_10device_ptrIdEEEEPdjS9_ddNS7_10__identityEEEvT0_T1_T2_T3_T4_T6__param_1];
	ld.param.u32 	%r51, [_ZN3cub18CUB_300001_SM_10006detail6reduce28DeviceReduceSingleTileKernelINS2_10policy_hubIdjN4cuda3std3__44plusIdEEE10Policy1000EN6thrust24THRUST_300001_SM_1000_NS6detail15normal_iteratorINSD_10device_ptrIdEEEEPdjS9_ddNS7_10__identityEEEvT0_T1_T2_T3_T4_T6__param_2];
	ld.param.f64 	%fd42, [_ZN3cub18CUB_300001_SM_10006detail6reduce28DeviceReduceSingleTileKernelINS2_10policy_hubIdjN4cuda3std3__44plusIdEEE10Policy1000EN6thrust24THRUST_300001_SM_1000_NS6detail15normal_iteratorINSD_10device_ptrIdEEEEPdjS9_ddNS7_10__identityEEEvT0_T1_T2_T3_T4_T6__param_4];
	cvta.to.global.u64 	%rd1, %rd10;
	setp.ne.s32 	%p1, %r51, 0;
	@%p1 bra 	$L__BB4_3;
	mov.u32 	%r270, %tid.x;
	setp.ne.s32 	%p70, %r270, 0;
	@%p70 bra 	$L__BB4_52;
	st.global.f64 	[%rd1], %fd42;
	bra.uni 	$L__BB4_52;
$L__BB4_3:
	cvta.to.global.u64 	%rd2, %rd9;
	setp.gt.u32 	%p2, %r51, 5119;
	@%p2 bra 	$L__BB4_28;
	mov.u32 	%r1, %tid.x;
	setp.ge.u32 	%p24, %r1, %r51;
	mov.f64 	%fd367, 0d0000000000000000;
	mov.u32 	%r274, %r1;
	@%p24 bra 	$L__BB4_6;
	mul.wide.u32 	%rd83, %r1, 8;
	add.s64 	%rd84, %rd2, %rd83;
	ld.global.f64 	%fd367, [%rd84];
	add.s32 	%r274, %r1, 640;
$L__BB4_6:
	setp.ge.u32 	%p25, %r274, %r51;
	@%p25 bra 	$L__BB4_19;
	not.b32 	%r146, %r274;
	add.s32 	%r147, %r51, %r146;
	mul.hi.u32 	%r148, %r147, -858993459;
	shr.u32 	%r149, %r148, 9;
	add.s32 	%r4, %r149, 1;
	and.b32  	%r5, %r4, 15;
	setp.lt.u32 	%p26, %r147, 9600;
	@%p26 bra 	$L__BB4_10;
	and.b32  	%r150, %r4, 16777200;
	neg.s32 	%r272, %r150;
	mul.wide.u32 	%rd85, %r274, 8;
	add.s64 	%rd86, %rd85, %rd2;
	add.s64 	%rd112, %rd86, 40960;
$L__BB4_9:
	.pragma "nounroll";
	ld.global.f64 	%fd181, [%rd112+-40960];
	add.f64 	%fd182, %fd367, %fd181;
	ld.global.f64 	%fd183, [%rd112+-35840];
	add.f64 	%fd184, %fd182, %fd183;
	ld.global.f64 	%fd185, [%rd112+-30720];
	add.f64 	%fd186, %fd184, %fd185;
	ld.global.f64 	%fd187, [%rd112+-25600];
	add.f64 	%fd188, %fd186, %fd187;
	ld.global.f64 	%fd189, [%rd112+-20480];
	add.f64 	%fd190, %fd188, %fd189;
	ld.global.f64 	%fd191, [%rd112+-15360];
	add.f64 	%fd192, %fd190, %fd191;
	ld.global.f64 	%fd193, [%rd112+-10240];
	add.f64 	%fd194, %fd192, %fd193;
	ld.global.f64 	%fd195, [%rd112+-5120];
	add.f64 	%fd196, %fd194, %fd195;
	ld.global.f64 	%fd197, [%rd112];
	add.f64 	%fd198, %fd196, %fd197;
	ld.global.f64 	%fd199, [%rd112+5120];
	add.f64 	%fd200, %fd198, %fd199;
	ld.global.f64 	%fd201, [%rd112+10240];
	add.f64 	%fd202, %fd200, %fd201;
	ld.global.f64 	%fd203, [%rd112+15360];
	add.f64 	%fd204, %fd202, %fd203;
	ld.global.f64 	%fd205, [%rd112+20480];
	add.f64 	%fd206, %fd204, %fd205;
	ld.global.f64 	%fd207, [%rd112+25600];
	add.f64 	%fd208, %fd206, %fd207;
	ld.global.f64 	%fd209, [%rd112+30720];
	add.f64 	%fd210, %fd208, %fd209;
	ld.global.f64 	%fd211, [%rd112+35840];
	add.f64 	%fd367, %fd210, %fd211;
	add.s32 	%r274, %r274, 10240;
	add.s32 	%r272, %r272, 16;
	add.s64 	%rd112, %rd112, 81920;
	setp.ne.s32 	%p27, %r272, 0;
	@%p27 bra 	$L__BB4_9;
$L__BB4_10:
	setp.eq.s32 	%p28, %r5, 0;
	@%p28 bra 	$L__BB4_19;
	and.b32  	%r12, %r4, 7;
	setp.lt.u32 	%p29, %r5, 8;
	@%p29 bra 	$L__BB4_13;
	mul.wide.u32 	%rd87, %r274, 8;
	add.s64 	%rd88, %rd2, %rd87;
	ld.global.f64 	%fd213, [%rd88];
	add.f64 	%fd214, %fd367, %fd213;
	ld.global.f64 	%fd215, [%rd88+5120];
	add.f64 	%fd216, %fd214, %fd215;
	ld.global.f64 	%fd217, [%rd88+10240];
	add.f64 	%fd218, %fd216, %fd217;
	ld.global.f64 	%fd219, [%rd88+15360];
	add.f64 	%fd220, %fd218, %fd219;
	ld.global.f64 	%fd221, [%rd88+20480];
	add.f64 	%fd222, %fd220, %fd221;
	ld.global.f64 	%fd223, [%rd88+25600];
	add.f64 	%fd224, %fd222, %fd223;
	ld.global.f64 	%fd225, [%rd88+30720];
	add.f64 	%fd226, %fd224, %fd225;
	ld.global.f64 	%fd227, [%rd88+35840];
	add.f64 	%fd367, %fd226, %fd227;
	add.s32 	%r274, %r274, 5120;
$L__BB4_13:
	setp.eq.s32 	%p30, %r12, 0;
	@%p30 bra 	$L__BB4_19;
	and.b32  	%r15, %r4, 3;
	setp.lt.u32 	%p31, %r12, 4;
	@%p31 bra 	$L__BB4_16;
	mul.wide.u32 	%rd89, %r274, 8;
	add.s64 	%rd90, %rd2, %rd89;
	ld.global.f64 	%fd229, [%rd90];
	add.f64 	%fd230, %fd367, %fd229;
	ld.global.f64 	%fd231, [%rd90+5120];
	add.f64 	%fd232, %fd230, %fd231;
	ld.global.f64 	%fd233, [%rd90+10240];
	add.f64 	%fd234, %fd232, %fd233;
	ld.global.f64 	%fd235, [%rd90+15360];
	add.f64 	%fd367, %fd234, %fd235;
	add.s32 	%r274, %r274, 2560;
$L__BB4_16:
	setp.eq.s32 	%p32, %r15, 0;
	@%p32 bra 	$L__BB4_19;
	mul.wide.u32 	%rd91, %r274, 8;
	add.s64 	%rd113, %rd2, %rd91;
	neg.s32 	%r277, %r15;
$L__BB4_18:
	.pragma "nounroll";
	ld.global.f64 	%fd236, [%rd113];
	add.f64 	%fd367, %fd367, %fd236;
	add.s64 	%rd113, %rd113, 5120;
	add.s32 	%r277, %r277, 1;
	setp.ne.s32 	%p33, %r277, 0;
	@%p33 bra 	$L__BB4_18;
$L__BB4_19:
	setp.lt.u32 	%p34, %r51, 640;
	@%p34 bra 	$L__BB4_24;
	// begin inline asm
	mov.u32 %r214, %laneid;
	// end inline asm
	mov.b64 	%rd102, %fd367;
	mov.b64 	{%r216, %r221}, %rd102;
	mov.b32 	%r222, 1;
	mov.b32 	%r263, 31;
	mov.b32 	%r264, -1;
	// begin inline asm
	shfl.sync.down.b32 %r215, %r216, %r222, %r263, %r264;
	// end inline asm
	// begin inline asm
	shfl.sync.down.b32 %r220, %r221, %r222, %r263, %r264;
	// end inline asm
	mov.b64 	%rd103, {%r215, %r220};
	mov.b64 	%fd307, %rd103;
	setp.gt.s32 	%p62, %r214, 30;
	add.f64 	%fd308, %fd367, %fd307;
	selp.f64 	%fd309, %fd367, %fd308, %p62;
	mov.b64 	%rd104, %fd309;
	mov.b64 	{%r226, %r231}, %rd104;
	mov.b32 	%r232, 2;
	// begin inline asm
	shfl.sync.down.b32 %r225, %r226, %r232, %r263, %r264;
	// end inline asm
	// begin inline asm
	shfl.sync.down.b32 %r230, %r231, %r232, %r263, %r264;
	// end inline asm
	mov.b64 	%rd105, {%r225, %r230};
	mov.b64 	%fd310, %rd105;
	setp.gt.s32 	%p63, %r214, 29;
	add.f64 	%fd311, %fd309, %fd310;
	selp.f64 	%fd312, %fd309, %fd311, %p63;
	mov.b64 	%rd106, %fd312;
	mov.b64 	{%r236, %r241}, %rd106;
	mov.b32 	%r242, 4;
	// begin inline asm
	shfl.sync.down.b32 %r235, %r236, %r242, %r263, %r264;
	// end inline asm
	// begin inline asm
	shfl.sync.down.b32 %r240, %r241, %r242, %r263, %r264;
	// end inline asm
	mov.b64 	%rd107, {%r235, %r240};
	mov.b64 	%fd313, %rd107;
	setp.gt.s32 	%p64, %r214, 27;
	add.f64 	%fd314, %fd312, %fd313;
	selp.f64 	%fd315, %fd312, %fd314, %p64;
	mov.b64 	%rd108, %fd315;
	mov.b64 	{%r246, %r251}, %rd108;
	mov.b32 	%r252, 8;
	// begin inline asm
	shfl.sync.down.b32 %r245, %r246, %r252, %r263, %r264;
	// end inline asm
	// begin inline asm
	shfl.sync.down.b32 %r250, %r251, %r252, %r263, %r264;
	// end inline asm
	mov.b64 	%rd109, {%r245, %r250};
	mov.b64 	%fd316, %rd109;
	setp.gt.s32 	%p65, %r214, 23;
	add.f64 	%fd317, %fd315, %fd316;
	selp.f64 	%fd318, %fd315, %fd317, %p65;
	mov.b64 	%rd110, %fd318;
	mov.b64 	{%r256, %r261}, %rd110;
	mov.b32 	%r262, 16;
	// begin inline asm
	shfl.sync.down.b32 %r255, %r256, %r262, %r263, %r264;
	// end inline asm
	// begin inline asm
	shfl.sync.down.b32 %r260, %r261, %r262, %r263, %r264;
	// end inline asm
	mov.b64 	%rd111, {%r255, %r260};
	mov.b64 	%fd319, %rd111;
	setp.gt.s32 	%p66, %r214, 15;
	add.f64 	%fd16, %fd318, %fd319;
	selp.f64 	%fd379, %fd318, %fd16, %p66;
	setp.ne.s32 	%p67, %r214, 0;
	@%p67 bra 	$L__BB4_22;
	shr.u32 	%r265, %r1, 2;
	and.b32  	%r266, %r265, 248;
	mov.u32 	%r267, _ZZN3cub18CUB_300001_SM_10006detail6reduce28DeviceReduceSingleTileKernelINS2_10policy_hubIdjN4cuda3std3__44plusIdEEE10Policy1000EN6thrust24THRUST_300001_SM_1000_NS6detail15normal_iteratorINSD_10device_ptrIdEEEEPdjS9_ddNS7_10__identityEEEvT0_T1_T2_T3_T4_T6_E12temp_storage;
	add.s32 	%r268, %r267, %r266;
	st.shared.f64 	[%r268+24], %fd16;
$L__BB4_22:
	bar.sync 	0;
	setp.ne.s32 	%p68, %r1, 0;
	@%p68 bra 	$L__BB4_50;
	ld.shared.f64 	%fd320, [_ZZN3cub18CUB_300001_SM_10006detail6reduce28DeviceReduceSingleTileKernelINS2_10policy_hubIdjN4cuda3std3__44plusIdEEE10Policy1000EN6thrust24THRUST_300001_SM_1000_NS6detail15normal_iteratorINSD_10device_ptrIdEEEEPdjS9_ddNS7_10__identityEEEvT0_T1_T2_T3_T4_T6_E12temp_storage+32];
	add.f64 	%fd321, %fd379, %fd320;
	ld.shared.f64 	%fd322, [_ZZN3cub18CUB_300001_SM_10006detail6reduce28DeviceReduceSingleTileKernelINS2_10policy_hubIdjN4cuda3std3__44plusIdEEE10Policy1000EN6thrust24THRUST_300001_SM_1000_NS6detail15normal_iteratorINSD_10device_ptrIdEEEEPdjS9_ddNS7_10__identityEEEvT0_T1_T2_T3_T4_T6_E12temp_storage+40];
	add.f64 	%fd323, %fd321, %fd322;
	ld.shared.f64 	%fd324, [_ZZN3cub18CUB_300001_SM_10006detail6reduce28DeviceReduceSingleTileKernelINS2_10policy_hubIdjN4cuda3std3__44plusIdEEE10Policy1000EN6thrust24THRUST_300001_SM_1000_NS6detail15normal_iteratorINSD_10device_ptrIdEEEEPdjS9_ddNS7_10__identityEEEvT0_T1_T2_T3_T4_T6_E12temp_storage+48];
	add.f64 	%fd325, %fd323, %fd324;
	ld.shared.f64 	%fd326, [_ZZN3cub18CUB_300001_SM_10006detail6reduce28DeviceReduceSingleTileKernelINS2_10policy_hubIdjN4cuda3std3__44plusIdEEE10Policy1000EN6thrust24THRUST_300001_SM_1000_NS6detail15normal_iteratorINSD_10device_ptrIdEEEEPdjS9_ddNS7_10__identityEEEvT0_T1_T2_T3_T4_T6_E12temp_storage+56];
	add.f64 	%fd327, %fd325, %fd326;
	ld.shared.f64 	%fd328, [_ZZN3cub18CUB_300001_SM_10006detail6reduce28DeviceReduceSingleTileKernelINS2_10policy_hubIdjN4cuda3std3__44plusIdEEE10Policy1000EN6thrust24THRUST_300001_SM_1000_NS6detail15normal_iteratorINSD_10device_ptrIdEEEEPdjS9_ddNS7_10__identityEEEvT0_T1_T2_T3_T4_T6_E12temp_storage+64];
	add.f64 	%fd329, %fd327, %fd328;
	ld.shared.f64 	%fd330, [_ZZN3cub18CUB_300001_SM_10006detail6reduce28DeviceReduceSingleTileKernelINS2_10policy_hubIdjN4cuda3std3__44plusIdEEE10Policy1000EN6thrust24THRUST_300001_SM_1000_NS6detail15normal_iteratorINSD_10device_ptrIdEEEEPdjS9_ddNS7_10__identityEEEvT0_T1_T2_T3_T4_T6_E12temp_storage+72];
	add.f64 	%fd331, %fd329, %fd330;
	ld.shared.f64 	%fd332, [_ZZN3cub18CUB_300001_SM_10006detail6reduce28DeviceReduceSingleTileKernelINS2_10policy_hubIdjN4cuda3std3__44plusIdEEE10Policy1000EN6thrust24THRUST_300001_SM_1000_NS6detail15normal_iteratorINSD_10device_ptrIdEEEEPdjS9_ddNS7_10__identityEEEvT0_T1_T2_T3_T4_T6_E12temp_storage+80];
	add.f64 	%fd333, %fd331, %fd332;
	ld.shared.f64 	%fd334, [_ZZN3cub18CUB_300001_SM_10006detail6reduce28DeviceReduceSingleTileKernelINS2_10policy_hubIdjN4cuda3std3__44plusIdEEE10Policy1000EN6thrust24THRUST_300001_SM_1000_NS6detail15normal_iteratorINSD_10device_ptrIdEEEEPdjS9_ddNS7_10__identityEEEvT0_T1_T2_T3_T4_T6_E12temp_storage+88];
	add.f64 	%fd335, %fd333, %fd334;
	ld.shared.f64 	%fd336, [_ZZN3cub18CUB_300001_SM_10006detail6reduce28DeviceReduceSingleTileKernelINS2_10policy_hubIdjN4cuda3std3__44plusIdEEE10Policy1000EN6thrust24THRUST_300001_SM_1000_NS6detail15normal_iteratorINSD_10device_ptrIdEEEEPdjS9_ddNS7_10__identityEEEvT0_T1_T2_T3_T4_T6_E12temp_storage+96];
	add.f64 	%fd337, %fd335, %fd336;
	ld.shared.f64 	%fd338, [_ZZN3cub18CUB_300001_SM_10006detail6reduce28DeviceReduceSingleTileKernelINS2_10policy_hubIdjN4cuda3std3__44plusIdEEE10Policy1000EN6thrust24THRUST_300001_SM_1000_NS6detail15normal_iteratorINSD_10device_ptrIdEEEEPdjS9_ddNS7_10__identityEEEvT0_T1_T2_T3_T4_T6_E12temp_storage+104];
	add.f64 	%fd339, %fd337, %fd338;
	ld.shared.f64 	%fd340, [_ZZN3cub18CUB_300001_SM_10006detail6reduce28DeviceReduceSingleTileKernelINS2_10policy_hubIdjN4cuda3std3__44plusIdEEE10Policy1000EN6thrust24THRUST_300001_SM_1000_NS6detail15normal_iteratorINSD_10device_ptrIdEEEEPdjS9_ddNS7_10__identityEEEvT0_T1_T2_T3_T4_T6_E12temp_storage+112];
	add.f64 	%fd341, %fd339, %fd340;
	ld.shared.f64 	%fd342, [_ZZN3cub18CUB_300001_SM_10006detail6reduce28DeviceReduceSingleTileKernelINS2_10policy_hubIdjN4cuda3std3__44plusIdEEE10Policy1000EN6thrust24THRUST_300001_SM_1000_NS6detail15normal_iteratorINSD_10device_ptrIdEEEEPdjS9_ddNS7_10__identityEEEvT0_T1_T2_T3_T4_T6_E12temp_storage+120];
	add.f64 	%fd343, %fd341, %fd342;
	ld.shared.f64 	%fd344, [_ZZN3cub18CUB_300001_SM_10006detail6reduce28DeviceReduceSingleTileKernelINS2_10policy_hubIdjN4cuda3std3__44plusIdEEE10Policy1000EN6thrust24THRUST_300001_SM_1000_NS6detail15normal_iteratorINSD_10device_ptrIdEEEEPdjS9_ddNS7_10__identityEEEvT0_T1_T2_T3_T4_T6_E12temp_storage+128];
	add.f64 	%fd345, %fd343, %fd344;
	ld.shared.f64 	%fd346, [_ZZN3cub18CUB_300001_SM_10006detail6reduce28DeviceReduceSingleTileKernelINS2_10policy_hubIdjN4cuda3std3__44plusIdEEE10Policy1000EN6thrust24THRUST_300001_SM_1000_NS6detail15normal_iteratorINSD_10device_ptrIdEEEEPdjS9_ddNS7_10__identityEEEvT0_T1_T2_T3_T4_T6_E12temp_storage+136];
	add.f64 	%fd347, %fd345, %fd346;
	ld.shared.f64 	%fd348, [_ZZN3cub18CUB_300001_SM_10006detail6reduce28DeviceReduceSingleTileKernelINS2_10policy_hubIdjN4cuda3std3__44plusIdEEE10Policy1000EN6thrust24THRUST_300001_SM_1000_NS6detail15normal_iteratorINSD_10device_ptrIdEEEEPdjS9_ddNS7_10__identityEEEvT0_T1_T2_T3_T4_T6_E12temp_storage+144];
	add.f64 	%fd349, %fd347, %fd348;
	ld.shared.f64 	%fd350, [_ZZN3cub18CUB_300001_SM_10006detail6reduce28DeviceReduceSingleTileKernelINS2_10policy_hubIdjN4cuda3std3__44plusIdEEE10Policy1000EN6thrust24THRUST_300001_SM_1000_NS6detail15normal_iteratorINSD_10device_ptrIdEEEEPdjS9_ddNS7_10__identityEEEvT0_T1_T2_T3_T4_T6_E12temp_storage+152];
	add.f64 	%fd351, %fd349, %fd350;
	ld.shared.f64 	%fd352, [_ZZN3cub18CUB_300001_SM_10006detail6reduce28DeviceReduceSingleTileKernelINS2_10policy_hubIdjN4cuda3std3__44plusIdEEE10Policy1000EN6thrust24THRUST_300001_SM_1000_NS6detail15normal_iteratorINSD_10device_ptrIdEEEEPdjS9_ddNS7_10__identityEEEvT0_T1_T2_T3_T4_T6_E12temp_storage+160];
	add.f64 	%fd353, %fd351, %fd352;
	ld.shared.f64 	%fd354, [_ZZN3cub18CUB_300001_SM_10006detail6reduce28DeviceReduceSingleTileKernelINS2_10policy_hubIdjN4cuda3std3__44plusIdEEE10Policy1000EN6thrust24THRUST_300001_SM_1000_NS6detail15normal_iteratorINSD_10device_ptrIdEEEEPdjS9_ddNS7_10__identityEEEvT0_T1_T2_T3_T4_T6_E12temp_storage+168];
	add.f64 	%fd355, %fd353, %fd354;
	ld.shared.f64 	%fd356, [_ZZN3cub18CUB_300001_SM_10006detail6reduce28DeviceReduceSingleTileKernelINS2_10policy_hubIdjN4cuda3std3__44plusIdEEE10Policy1000EN6thrust24THRUST_300001_SM_1000_NS6detail15normal_iteratorINSD_10device_ptrIdEEEEPdjS9_ddNS7_10__identityEEEvT0_T1_T2_T3_T4_T6_E12temp_storage+176];
	add.f64 	%fd379, %fd355, %fd356;
	bra.uni 	$L__BB4_50;
$L__BB4_24:
	// begin inline asm
	mov.u32 %r151, %laneid;
	// end inline asm
	and.b32  	%r202, %r1, 992;
	add.s32 	%r203, %r202, 32;
	setp.gt.u32 	%p35, %r203, %r51;
	not.b32 	%r204, %r202;
	add.s32 	%r205, %r51, %r204;
	selp.b32 	%r200, %r205, 31, %p35;
	mov.b64 	%rd92, %fd367;
	mov.b64 	{%r153, %r158}, %rd92;
	mov.b32 	%r159, 1;
	mov.b32 	%r201, -1;
	// begin inline asm
	shfl.sync.down.b32 %r152, %r153, %r159, %r200, %r201;
	// end inline asm
	// begin inline asm
	shfl.sync.down.b32 %r157, %r158, %r159, %r200, %r201;
	// end inline asm
	mov.b64 	%rd93, {%r152, %r157};
	mov.b64 	%fd237, %rd93;
	setp.lt.s32 	%p36, %r151, %r200;
	add.f64 	%fd238, %fd367, %fd237;
	selp.f64 	%fd239, %fd238, %fd367, %p36;
	mov.b64 	%rd94, %fd239;
	mov.b64 	{%r163, %r168}, %rd94;
	mov.b32 	%r169, 2;
	// begin inline asm
	shfl.sync.down.b32 %r162, %r163, %r169, %r200, %r201;
	// end inline asm
	// begin inline asm
	shfl.sync.down.b32 %r167, %r168, %r169, %r200, %r201;
	// end inline asm
	mov.b64 	%rd95, {%r162, %r167};
	mov.b64 	%fd240, %rd95;
	add.s32 	%r206, %r151, 2;
	setp.gt.s32 	%p37, %r206, %r200;
	add.f64 	%fd241, %fd239, %fd240;
	selp.f64 	%fd242, %fd239, %fd241, %p37;
	mov.b64 	%rd96, %fd242;
	mov.b64 	{%r173, %r178}, %rd96;
	mov.b32 	%r179, 4;
	// begin inline asm
	shfl.sync.down.b32 %r172, %r173, %r179, %r200, %r201;
	// end inline asm
	// begin inline asm
	shfl.sync.down.b32 %r177, %r178, %r179, %r200, %r201;
	// end inline asm
	mov.b64 	%rd97, {%r172, %r177};
	mov.b64 	%fd243, %rd97;
	add.s32 	%r207, %r151, 4;
	setp.gt.s32 	%p38, %r207, %r200;
	add.f64 	%fd244, %fd242, %fd243;
	selp.f64 	%fd245, %fd242, %fd244, %p38;
	mov.b64 	%rd98, %fd245;
	mov.b64 	{%r183, %r188}, %rd98;
	mov.b32 	%r189, 8;
	// begin inline asm
	shfl.sync.down.b32 %r182, %r183, %r189, %r200, %r201;
	// end inline asm
	// begin inline asm
	shfl.sync.down.b32 %r187, %r188, %r189, %r200, %r201;
	// end inline asm
	mov.b64 	%rd99, {%r182, %r187};
	mov.b64 	%fd246, %rd99;
	add.s32 	%r208, %r151, 8;
	setp.gt.s32 	%p39, %r208, %r200;
	add.f64 	%fd247, %fd245, %fd246;
	selp.f64 	%fd248, %fd245, %fd247, %p39;
	mov.b64 	%rd100, %fd248;
	mov.b64 	{%r193, %r198}, %rd100;
	mov.b32 	%r199, 16;
	// begin inline asm
	shfl.sync.down.b32 %r192, %r193, %r199, %r200, %r201;
	// end inline asm
	// begin inline asm
	shfl.sync.down.b32 %r197, %r198, %r199, %r200, %r201;
	// end inline asm
	mov.b64 	%rd101, {%r192, %r197};
	mov.b64 	%fd249, %rd101;
	add.s32 	%r209, %r151, 16;
	setp.gt.s32 	%p40, %r209, %r200;
	add.f64 	%fd250, %fd248, %fd249;
	selp.f64 	%fd379, %fd248, %fd250, %p40;
	setp.ne.s32 	%p41, %r151, 0;
	@%p41 bra 	$L__BB4_26;
	shr.u32 	%r210, %r1, 2;
	and.b32  	%r211, %r210, 248;
	mov.u32 	%r212, _ZZN3cub18CUB_300001_SM_10006detail6reduce28DeviceReduceSingleTileKernelINS2_10policy_hubIdjN4cuda3std3__44plusIdEEE10Policy1000EN6thrust24THRUST_300001_SM_1000_NS6detail15normal_iteratorINSD_10device_ptrIdEEEEPdjS9_ddNS7_10__identityEEEvT0_T1_T2_T3_T4_T6_E12temp_storage;
	add.s32 	%r213, %r212, %r211;
	st.shared.f64 	[%r213+24], %fd379;
$L__BB4_26:
	bar.sync 	0;
	setp.ne.s32 	%p42, %r1, 0;
	@%p42 bra 	$L__BB4_50;
	setp.gt.u32 	%p43, %r51, 32;
	ld.shared.f64 	%fd251, [_ZZN3cub18CUB_300001_SM_10006detail6reduce28DeviceReduceSingleTileKernelINS2_10policy_hubIdjN4cuda3std3__44plusIdEEE10Policy1000EN6thrust24THRUST_300001_SM_1000_NS6detail15normal_iteratorINSD_10device_ptrIdEEEEPdjS9_ddNS7_10__identityEEEvT0_T1_T2_T3_T4_T6_E12temp_storage+32];
	add.f64 	%fd252, %fd379, %fd251;
	selp.f64 	%fd253, %fd252, %fd379, %p43;
	setp.gt.u32 	%p44, %r51, 64;
	ld.shared.f64 	%fd254, [_ZZN3cub18CUB_300001_SM_10006detail6reduce28DeviceReduceSingleTileKernelINS2_10policy_hubIdjN4cuda3std3__44plusIdEEE10Policy1000EN6thrust24THRUST_300001_SM_1000_NS6detail15normal_iteratorINSD_10device_ptrIdEEEEPdjS9_ddNS7_10__identityEEEvT0_T1_T2_T3_T4_T6_E12temp_storage+40];
	add.f64 	%fd255, %fd254, %fd253;
	selp.f64 	%fd256, %fd255, %fd253, %p44;
	setp.gt.u32 	%p45, %r51, 96;
	ld.shared.f64 	%fd257, [_ZZN3cub18CUB_300001_SM_10006detail6reduce28DeviceReduceSingleTileKernelINS2_10policy_hubIdjN4cuda3std3__44plusIdEEE10Policy1000EN6thrust24THRUST_300001_SM_1000_NS6detail15normal_iteratorINSD_10device_ptrIdEEEEPdjS9_ddNS7_10__identityEEEvT0_T1_T2_T3_T4_T6_E12temp_storage+48];
	add.f64 	%fd258, %fd257, %fd256;
	selp.f64 	%fd259, %fd258, %fd256, %p45;
	setp.gt.u32 	%p46, %r51, 128;
	ld.shared.f64 	%fd260, [_ZZN3cub18CUB_300001_SM_10006detail6reduce28DeviceReduceSingleTileKernelINS2_10policy_hubIdjN4cuda3std3__44plusIdEEE10Policy1000EN6thrust24THRUST_300001_SM_1000_NS6detail15normal_iteratorINSD_10device_ptrIdEEEEPdjS9_ddNS7_10__identityEEEvT0_T1_T2_T3_T4_T6_E12temp_storage+56];
	add.f64 	%fd261, %fd260, %fd259;
	selp.f64 	%fd262, %fd261, %fd259, %p46;
	setp.gt.u32 	%p47, %r51, 160;
	ld.shared.f64 	%fd263, [_ZZN3cub18CUB_300001_SM_10006detail6reduce28DeviceReduceSingleTileKernelINS2_10policy_hubIdjN4cuda3std3__44plusIdEEE10Policy1000EN6thrust24THRUST_300001_SM_1000_NS6detail15normal_iteratorINSD_10device_ptrIdEEEEPdjS9_ddNS7_10__identityEEEvT0_T1_T2_T3_T4_T6_E12temp_storage+64];
	add.f64 	%fd264, %fd263, %fd262;
	selp.f64 	%fd265, %fd264, %fd262, %p47;
	setp.gt.u32 	%p48, %r51, 192;
	ld.shared.f64 	%fd266, [_ZZN3cub18CUB_300001_SM_10006detail6reduce28DeviceReduceSingleTileKernelINS2_10policy_hubIdjN4cuda3std3__44plusIdEEE10Policy1000EN6thrust24THRUST_300001_SM_1000_NS6detail15normal_iteratorINSD_10device_ptrIdEEEEPdjS9_ddNS7_10__identityEEEvT0_T1_T2_T3_T4_T6_E12temp_storage+72];
	add.f64 	%fd267, %fd266, %fd265;
	selp.f64 	%fd268, %fd267, %fd265, %p48;
	setp.gt.u32 	%p49, %r51, 224;
	ld.shared.f64 	%fd269, [_ZZN3cub18CUB_300001_SM_10006detail6reduce28DeviceReduceSingleTileKernelINS2_10policy_hubIdjN4cuda3std3__44plusIdEEE10Policy1000EN6thrust24THRUST_300001_SM_1000_NS6detail15normal_iteratorINSD_10device_ptrIdEEEEPdjS9_ddNS7_10__identityEEEvT0_T1_T2_T3_T4_T6_E12temp_storage+80];
	add.f64 	%fd270, %fd269, %fd268;
	selp.f64 	%fd271, %fd270, %fd268, %p49;
	setp.gt.u32 	%p50, %r51, 256;
	ld.shared.f64 	%fd272, [_ZZN3cub18CUB_300001_SM_10006detail6reduce28DeviceReduceSingleTileKernelINS2_10policy_hubIdjN4cuda3std3__44plusIdEEE10Policy1000EN6thrust24THRUST_300001_SM_1000_NS6detail15normal_iteratorINSD_10device_ptrIdEEEEPdjS9_ddNS7_10__identityEEEvT0_T1_T2_T3_T4_T6_E12temp_storage+88];
	add.f64 	%fd273, %fd272, %fd271;
	selp.f64 	%fd274, %fd273, %fd271, %p50;
	setp.gt.u32 	%p51, %r51, 288;
	ld.shared.f64 	%fd275, [_ZZN3cub18CUB_300001_SM_10006detail6reduce28DeviceReduceSingleTileKernelINS2_10policy_hubIdjN4cuda3std3__44plusIdEEE10Policy1000EN6thrust24THRUST_300001_SM_1000_NS6detail15normal_iteratorINSD_10device_ptrIdEEEEPdjS9_ddNS7_10__identityEEEvT0_T1_T2_T3_T4_T6_E12temp_storage+96];
	add.f64 	%fd276, %fd275, %fd274;
	selp.f64 	%fd277, %fd276, %fd274, %p51;
	setp.gt.u32 	%p52, %r51, 320;
	ld.shared.f64 	%fd278, [_ZZN3cub18CUB_300001_SM_10006detail6reduce28DeviceReduceSingleTileKernelINS2_10policy_hubIdjN4cuda3std3__44plusIdEEE10Policy1000EN6thrust24THRUST_300001_SM_1000_NS6detail15normal_iteratorINSD_10device_ptrIdEEEEPdjS9_ddNS7_10__identityEEEvT0_T1_T2_T3_T4_T6_E12temp_storage+104];
	add.f64 	%fd279, %fd278, %fd277;
	selp.f64 	%fd280, %fd279, %fd277, %p52;
	setp.gt.u32 	%p53, %r51, 352;
	ld.shared.f64 	%fd281, [_ZZN3cub18CUB_300001_SM_10006detail6reduce28DeviceReduceSingleTileKernelINS2_10policy_hubIdjN4cuda3std3__44plusIdEEE10Policy1000EN6thrust24THRUST_300001_SM_1000_NS6detail15normal_iteratorINSD_10device_ptrIdEEEEPdjS9_ddNS7_10__identityEEEvT0_T1_T2_T3_T4_T6_E12temp_storage+112];
	add.f64 	%fd282, %fd281, %fd280;
	selp.f64 	%fd283, %fd282, %fd280, %p53;
	setp.gt.u32 	%p54, %r51, 384;
	ld.shared.f64 	%fd284, [_ZZN3cub18CUB_300001_SM_10006detail6reduce28DeviceReduceSingleTileKernelINS2_10policy_hubIdjN4cuda3std3__44plusIdEEE10Policy1000EN6thrust24THRUST_300001_SM_1000_NS6detail15normal_iteratorINSD_10device_ptrIdEEEEPdjS9_ddNS7_10__identityEEEvT0_T1_T2_T3_T4_T6_E12temp_storage+120];
	add.f64 	%fd285, %fd284, %fd283;
	selp.f64 	%fd286, %fd285, %fd283, %p54;
	setp.gt.u32 	%p55, %r51, 416;
	ld.shared.f64 	%fd287, [_ZZN3cub18CUB_300001_SM_10006detail6reduce28DeviceReduceSingleTileKernelINS2_10policy_hubIdjN4cuda3std3__44plusIdEEE10Policy1000EN6thrust24THRUST_300001_SM_1000_NS6detail15normal_iteratorINSD_10device_ptrIdEEEEPdjS9_ddNS7_10__identityEEEvT0_T1_T2_T3_T4_T6_E12temp_storage+128];
	add.f64 	%fd288, %fd287, %fd286;
	selp.f64 	%fd289, %fd288, %fd286, %p55;
	setp.gt.u32 	%p56, %r51, 448;
	ld.shared.f64 	%fd290, [_ZZN3cub18CUB_300001_SM_10006detail6reduce28DeviceReduceSingleTileKernelINS2_10policy_hubIdjN4cuda3std3__44plusIdEEE10Policy1000EN6thrust24THRUST_300001_SM_1000_NS6detail15normal_iteratorINSD_10device_ptrIdEEEEPdjS9_ddNS7_10__identityEEEvT0_T1_T2_T3_T4_T6_E12temp_storage+136];
	add.f64 	%fd291, %fd290, %fd289;
	selp.f64 	%fd292, %fd291, %fd289, %p56;
	setp.gt.u32 	%p57, %r51, 480;
	ld.shared.f64 	%fd293, [_ZZN3cub18CUB_300001_SM_10006detail6reduce28DeviceReduceSingleTileKernelINS2_10policy_hubIdjN4cuda3std3__44plusIdEEE10Policy1000EN6thrust24THRUST_300001_SM_1000_NS6detail15normal_iteratorINSD_10device_ptrIdEEEEPdjS9_ddNS7_10__identityEEEvT0_T1_T2_T3_T4_T6_E12temp_storage+144];
	add.f64 	%fd294, %fd293, %fd292;
	selp.f64 	%fd295, %fd294, %fd292, %p57;
	setp.gt.u32 	%p58, %r51, 512;
	ld.shared.f64 	%fd296, [_ZZN3cub18CUB_300001_SM_10006detail6reduce28DeviceReduceSingleTileKernelINS2_10policy_hubIdjN4cuda3std3__44plusIdEEE10Policy1000EN6thrust24THRUST_300001_SM_1000_NS6detail15normal_iteratorINSD_10device_ptrIdEEEEPdjS9_ddNS7_10__identityEEEvT0_T1_T2_T3_T4_T6_E12temp_storage+152];
	add.f64 	%fd297, %fd296, %fd295;
	selp.f64 	%fd298, %fd297, %fd295, %p58;
	setp.gt.u32 	%p59, %r51, 544;
	ld.shared.f64 	%fd299, [_ZZN3cub18CUB_300001_SM_10006detail6reduce28DeviceReduceSingleTileKernelINS2_10policy_hubIdjN4cuda3std3__44plusIdEEE10Policy1000EN6thrust24THRUST_300001_SM_1000_NS6detail15normal_iteratorINSD_10device_ptrIdEEEEPdjS9_ddNS7_10__identityEEEvT0_T1_T2_T3_T4_T6_E12temp_storage+160];
	add.f64 	%fd300, %fd299, %fd298;
	selp.f64 	%fd301, %fd300, %fd298, %p59;
	setp.gt.u32 	%p60, %r51, 576;
	ld.shared.f64 	%fd302, [_ZZN3cub18CUB_300001_SM_10006detail6reduce28DeviceReduceSingleTileKernelINS2_10policy_hubIdjN4cuda3std3__44plusIdEEE10Policy1000EN6thrust24THRUST_300001_SM_1000_NS6detail15normal_iteratorINSD_10device_ptrIdEEEEPdjS9_ddNS7_10__identityEEEvT0_T1_T2_T3_T4_T6_E12temp_storage+168];
	add.f64 	%fd303, %fd302, %fd301;
	selp.f64 	%fd304, %fd303, %fd301, %p60;
	setp.gt.u32 	%p61, %r51, 608;
	ld.shared.f64 	%fd305, [_ZZN3cub18CUB_300001_SM_10006detail6reduce28DeviceReduceSingleTileKernelINS2_10policy_hubIdjN4cuda3std3__44plusIdEEE10Policy1000EN6thrust24THRUST_300001_SM_1000_NS6detail15normal_iteratorINSD_10device_ptrIdEEEEPdjS9_ddNS7_10__identityEEEvT0_T1_T2_T3_T4_T6_E12temp_storage+176];
	add.f64 	%fd306, %fd305, %fd304;
	selp.f64 	%fd379, %fd306, %fd304, %p61;
	bra.uni 	$L__BB4_50;
$L__BB4_28:
	mov.u32 	%r21, %tid.x;
	mul.wide.u32 	%rd11, %r21, 8;
	add.s64 	%rd12, %rd2, %rd11;
	ld.global.f64 	%fd43, [%rd12];
	ld.global.f64 	%fd44, [%rd12+5120];
	ld.global.f64 	%fd45, [%rd12+10240];
	ld.global.f64 	%fd46, [%rd12+15360];
	ld.global.f64 	%fd47, [%rd12+20480];
	ld.global.f64 	%fd48, [%rd12+25600];
	ld.global.f64 	%fd49, [%rd12+30720];
	ld.global.f64 	%fd50, [%rd12+35840];
	add.f64 	%fd51, %fd43, %fd44;
	add.f64 	%fd52, %fd51, %fd45;
	add.f64 	%fd53, %fd52, %fd46;
	add.f64 	%fd54, %fd53, %fd47;
	add.f64 	%fd55, %fd54, %fd48;
	add.f64 	%fd56, %fd55, %fd49;
	add.f64 	%fd378, %fd56, %fd50;
	add.s32 	%r22, %r51, -5120;
	setp.lt.u32 	%p3, %r22, 5120;
	mov.b32 	%r279, 5120;
	@%p3 bra 	$L__BB4_32;
	mov.b32 	%r279, 5120;
$L__BB4_30:
	add.s32 	%r54, %r21, %r279;
	mul.wide.u32 	%rd13, %r54, 8;
	add.s64 	%rd14, %rd2, %rd13;
	ld.global.f64 	%fd57, [%rd14];
	ld.global.f64 	%fd58, [%rd14+5120];
	ld.global.f64 	%fd59, [%rd14+10240];
	ld.global.f64 	%fd60, [%rd14+15360];
	ld.global.f64 	%fd61, [%rd14+20480];
	ld.global.f64 	%fd62, [%rd14+25600];
	ld.global.f64 	%fd63, [%rd14+30720];
	ld.global.f64 	%fd64, [%rd14+35840];
	add.f64 	%fd65, %fd378, %fd57;
	add.f64 	%fd66, %fd65, %fd58;
	add.f64 	%fd67, %fd66, %fd59;
	add.f64 	%fd68, %fd67, %fd60;
	add.f64 	%fd69, %fd68, %fd61;
	add.f64 	%fd70, %fd69, %fd62;
	add.f64 	%fd71, %fd70, %fd63;
	add.f64 	%fd378, %fd71, %fd64;
	sub.s32 	%r55, %r51, %r279;
	setp.lt.u32 	%p4, %r55, 5120;
	@%p4 bra 	$L__BB4_46;
	add.s32 	%r279, %r279, 5120;
	setp.le.u32 	%p5, %r279, %r22;
	@%p5 bra 	$L__BB4_30;
$L__BB4_32:
	setp.le.u32 	%p6, %r51, %r279;
	sub.s32 	%r56, %r51, %r279;
	setp.ge.s32 	%p7, %r21, %r56;
	or.pred  	%p8, %p6, %p7;
	@%p8 bra 	$L__BB4_46;
	not.b32 	%r58, %r21;
	add.s32 	%r59, %r51, %r58;
	sub.s32 	%r60, %r59, %r279;
	mul.hi.u32 	%r61, %r60, -858993459;
	shr.u32 	%r62, %r61, 9;
	add.s32 	%r26, %r62, 1;
	and.b32  	%r27, %r26, 15;
	setp.lt.u32 	%p9, %r60, 9600;
	mov.u32 	%r284, %r21;
	@%p9 bra 	$L__BB4_37;
	or.b32  	%r282, %r21, 5120;
	add.s32 	%r281, %r21, %r279;
	and.b32  	%r63, %r26, 16777200;
	neg.s32 	%r280, %r63;
$L__BB4_35:
	.pragma "nounroll";
	mul.wide.u32 	%rd15, %r281, 8;
	add.s64 	%rd16, %rd2, %rd15;
	ld.global.f64 	%fd73, [%rd16];
	add.f64 	%fd74, %fd378, %fd73;
	add.s32 	%r64, %r281, 640;
	mul.wide.u32 	%rd17, %r64, 8;
	add.s64 	%rd18, %rd2, %rd17;
	ld.global.f64 	%fd75, [%rd18];
	add.f64 	%fd76, %fd74, %fd75;
	add.s32 	%r65, %r281, 1280;
	mul.wide.u32 	%rd19, %r65, 8;
	add.s64 	%rd20, %rd2, %rd19;
	ld.global.f64 	%fd77, [%rd20];
	add.f64 	%fd78, %fd76, %fd77;
	add.s32 	%r66, %r281, 1920;
	mul.wide.u32 	%rd21, %r66, 8;
	add.s64 	%rd22, %rd2, %rd21;
	ld.global.f64 	%fd79, [%rd22];
	add.f64 	%fd80, %fd78, %fd79;
	add.s32 	%r67, %r281, 2560;
	mul.wide.u32 	%rd23, %r67, 8;
	add.s64 	%rd24, %rd2, %rd23;
	ld.global.f64 	%fd81, [%rd24];
	add.f64 	%fd82, %fd80, %fd81;
	add.s32 	%r68, %r281, 3200;
	mul.wide.u32 	%rd25, %r68, 8;
	add.s64 	%rd26, %rd2, %rd25;
	ld.global.f64 	%fd83, [%rd26];
	add.f64 	%fd84, %fd82, %fd83;
	add.s32 	%r69, %r281, 3840;
	mul.wide.u32 	%rd27, %r69, 8;
	add.s64 	%rd28, %rd2, %rd27;
	ld.global.f64 	%fd85, [%rd28];
	add.f64 	%fd86, %fd84, %fd85;
	add.s32 	%r70, %r281, 4480;
	mul.wide.u32 	%rd29, %r70, 8;
	add.s64 	%rd30, %rd2, %rd29;
	ld.global.f64 	%fd87, [%rd30];
	add.f64 	%fd88, %fd86, %fd87;
	add.s32 	%r71, %r281, 5120;
	mul.wide.u32 	%rd31, %r71, 8;
	add.s64 	%rd32, %rd2, %rd31;
	ld.global.f64 	%fd89, [%rd32];
	add.f64 	%fd90, %fd88, %fd89;
	add.s32 	%r72, %r281, 5760;
	mul.wide.u32 	%rd33, %r72, 8;
	add.s64 	%rd34, %rd2, %rd33;
	ld.global.f64 	%fd91, [%rd34];
	add.f64 	%fd92, %fd90, %fd91;
	add.s32 	%r73, %r281, 6400;
	mul.wide.u32 	%rd35, %r73, 8;
	add.s64 	%rd36, %rd2, %rd35;
	ld.global.f64 	%fd93, [%rd36];
	add.f64 	%fd94, %fd92, %fd93;
	add.s32 	%r74, %r281, 7040;
	mul.wide.u32 	%rd37, %r74, 8;
	add.s64 	%rd38, %rd2, %rd37;
	ld.global.f64 	%fd95, [%rd38];
	add.f64 	%fd96, %fd94, %fd95;
	add.s32 	%r75, %r281, 7680;
	mul.wide.u32 	%rd39, %r75, 8;
	add.s64 	%rd40, %rd2, %rd39;
	ld.global.f64 	%fd97, [%rd40];
	add.f64 	%fd98, %fd96, %fd97;
	add.s32 	%r76, %r281, 8320;
	mul.wide.u32 	%rd41, %r76, 8;
	add.s64 	%rd42, %rd2, %rd41;
	ld.global.f64 	%fd99, [%rd42];
	add.f64 	%fd100, %fd98, %fd99;
	add.s32 	%r77, %r281, 8960;
	mul.wide.u32 	%rd43, %r77, 8;
	add.s64 	%rd44, %rd2, %rd43;
	ld.global.f64 	%fd101, [%rd44];
	add.f64 	%fd102, %fd100, %fd101;
	add.s32 	%r78, %r281, 9600;
	mul.wide.u32 	%rd45, %r78, 8;
	add.s64 	%rd46, %rd2, %rd45;
	ld.global.f64 	%fd103, [%rd46];
	add.f64 	%fd378, %fd102, %fd103;
	add.s32 	%r282, %r282, 10240;
	add.s32 	%r281, %r281, 10240;
	add.s32 	%r280, %r280, 16;
	setp.ne.s32 	%p10, %r280, 0;
	@%p10 bra 	$L__BB4_35;
	add.s32 	%r284, %r282, -5120;
$L__BB4_37:
	setp.eq.s32 	%p11, %r27, 0;
	@%p11 bra 	$L__BB4_46;
	and.b32  	%r39, %r26, 7;
	setp.lt.u32 	%p12, %r27, 8;
	@%p12 bra 	$L__BB4_40;
	add.s32 	%r79, %r284, %r279;
	mul.wide.u32 	%rd47, %r79, 8;
	add.s64 	%rd48, %rd2, %rd47;
	ld.global.f64 	%fd105, [%rd48];
	add.f64 	%fd106, %fd378, %fd105;
	add.s32 	%r80, %r79, 640;
	mul.wide.u32 	%rd49, %r80, 8;
	add.s64 	%rd50, %rd2, %rd49;
	ld.global.f64 	%fd107, [%rd50];
	add.f64 	%fd108, %fd106, %fd107;
	add.s32 	%r81, %r79, 1280;
	mul.wide.u32 	%rd51, %r81, 8;
	add.s64 	%rd52, %rd2, %rd51;
	ld.global.f64 	%fd109, [%rd52];
	add.f64 	%fd110, %fd108, %fd109;
	add.s32 	%r82, %r79, 1920;
	mul.wide.u32 	%rd53, %r82, 8;
	add.s64 	%rd54, %rd2, %rd53;
	ld.global.f64 	%fd111, [%rd54];
	add.f64 	%fd112, %fd110, %fd111;
	add.s32 	%r83, %r79, 2560;
	mul.wide.u32 	%rd55, %r83, 8;
	add.s64 	%rd56, %rd2, %rd55;
	ld.global.f64 	%fd113, [%rd56];
	add.f64 	%fd114, %fd112, %fd113;
	add.s32 	%r84, %r79, 3200;
	mul.wide.u32 	%rd57, %r84, 8;
	add.s64 	%rd58, %rd2, %rd57;
	ld.global.f64 	%fd115, [%rd58];
	add.f64 	%fd116, %fd114, %fd115;
	add.s32 	%r85, %r79, 3840;
	mul.wide.u32 	%rd59, %r85, 8;
	add.s64 	%rd60, %rd2, %rd59;
	ld.global.f64 	%fd117, [%rd60];
	add.f64 	%fd118, %fd116, %fd117;
	add.s32 	%r86, %r79, 4480;
	mul.wide.u32 	%rd61, %r86, 8;
	add.s64 	%rd62, %rd2, %rd61;
	ld.global.f64 	%fd119, [%rd62];
	add.f64 	%fd378, %fd118, %fd119;
	add.s32 	%r284, %r284, 5120;
$L__BB4_40:
	setp.eq.s32 	%p13, %r39, 0;
	@%p13 bra 	$L__BB4_46;
	and.b32  	%r42, %r26, 3;
	setp.lt.u32 	%p14, %r39, 4;
	@%p14 bra 	$L__BB4_43;
	add.s32 	%r87, %r284, %r279;
	mul.wide.u32 	%rd63, %r87, 8;
	add.s64 	%rd64, %rd2, %rd63;
	ld.global.f64 	%fd121, [%rd64];
	add.f64 	%fd122, %fd378, %fd121;
	add.s32 	%r88, %r87, 640;
	mul.wide.u32 	%rd65, %r88, 8;
	add.s64 	%rd66, %rd2, %rd65;
	ld.global.f64 	%fd123, [%rd66];
	add.f64 	%fd124, %fd122, %fd123;
	add.s32 	%r89, %r87, 1280;
	mul.wide.u32 	%rd67, %r89, 8;
	add.s64 	%rd68, %rd2, %rd67;
	ld.global.f64 	%fd125, [%rd68];
	add.f64 	%fd126, %fd124, %fd125;
	add.s32 	%r90, %r87, 1920;
	mul.wide.u32 	%rd69, %r90, 8;
	add.s64 	%rd70, %rd2, %rd69;
	ld.global.f64 	%fd127, [%rd70];
	add.f64 	%fd378, %fd126, %fd127;
	add.s32 	%r284, %r284, 2560;
$L__BB4_43:
	setp.eq.s32 	%p15, %r42, 0;
	@%p15 bra 	$L__BB4_46;
	add.s32 	%r287, %r284, %r279;
	neg.s32 	%r286, %r42;
$L__BB4_45:
	.pragma "nounroll";
	mul.wide.u32 	%rd71, %r287, 8;
	add.s64 	%rd72, %rd2, %rd71;
	ld.global.f64 	%fd128, [%rd72];
	add.f64 	%fd378, %fd378, %fd128;
	add.s32 	%r287, %r287, 640;
	add.s32 	%r286, %r286, 1;
	setp.ne.s32 	%p16, %r286, 0;
	@%p16 bra 	$L__BB4_45;
$L__BB4_46:
	// begin inline asm
	mov.u32 %r91, %laneid;
	// end inline asm
	mov.b64 	%rd73, %fd378;
	mov.b64 	{%r93, %r98}, %rd73;
	mov.b32 	%r99, 1;
	mov.b32 	%r140, 31;
	mov.b32 	%r141, -1;
	// begin inline asm
	shfl.sync.down.b32 %r92, %r93, %r99, %r140, %r141;
	// end inline asm
	// begin inline asm
	shfl.sync.down.b32 %r97, %r98, %r99, %r140, %r141;
	// end inline asm
	mov.b64 	%rd74, {%r92, %r97};
	mov.b64 	%fd129, %rd74;
	setp.gt.s32 	%p17, %r91, 30;
	add.f64 	%fd130, %fd378, %fd129;
	selp.f64 	%fd131, %fd378, %fd130, %p17;
	mov.b64 	%rd75, %fd131;
	mov.b64 	{%r103, %r108}, %rd75;
	mov.b32 	%r109, 2;
	// begin inline asm
	shfl.sync.down.b32 %r102, %r103, %r109, %r140, %r141;
	// end inline asm
	// begin inline asm
	shfl.sync.down.b32 %r107, %r108, %r109, %r140, %r141;
	// end inline asm
	mov.b64 	%rd76, {%r102, %r107};
	mov.b64 	%fd132, %rd76;
	setp.gt.s32 	%p18, %r91, 29;
	add.f64 	%fd133, %fd131, %fd132;
	selp.f64 	%fd134, %fd131, %fd133, %p18;
	mov.b64 	%rd77, %fd134;
	mov.b64 	{%r113, %r118}, %rd77;
	mov.b32 	%r119, 4;
	// begin inline asm
	shfl.sync.down.b32 %r112, %r113, %r119, %r140, %r141;
	// end inline asm
	// begin inline asm
	shfl.sync.down.b32 %r117, %r118, %r119, %r140, %r141;
	// end inline asm
	mov.b64 	%rd78, {%r112, %r117};
	mov.b64 	%fd135, %rd78;
	setp.gt.s32 	%p19, %r91, 27;
	add.f64 	%fd136, %fd134, %fd135;
	selp.f64 	%fd137, %fd134, %fd136, %p19;
	mov.b64 	%rd79, %fd137;
	mov.b64 	{%r123, %r128}, %rd79;
	mov.b32 	%r129, 8;
	// begin inline asm
	shfl.sync.down.b32 %r122, %r123, %r129, %r140, %r141;
	// end inline asm
	// begin inline asm
	shfl.sync.down.b32 %r127, %r128, %r129, %r140, %r141;
	// end inline asm
	mov.b64 	%rd80, {%r122, %r127};
	mov.b64 	%fd138, %rd80;
	setp.gt.s32 	%p20, %r91, 23;
	add.f64 	%fd139, %fd137, %fd138;
	selp.f64 	%fd140, %fd137, %fd139, %p20;
	mov.b64 	%rd81, %fd140;
	mov.b64 	{%r133, %r138}, %rd81;
	mov.b32 	%r139, 16;
	// begin inline asm
	shfl.sync.down.b32 %r132, %r133, %r139, %r140, %r141;
	// end inline asm
	// begin inline asm
	shfl.sync.down.b32 %r137, %r138, %r139, %r140, %r141;
	// end inline asm
	mov.b64 	%rd82, {%r132, %r137};
	mov.b64 	%fd141, %rd82;
	setp.gt.s32 	%p21, %r91, 15;
	add.f64 	%fd38, %fd140, %fd141;
	selp.f64 	%fd379, %fd140, %fd38, %p21;
	setp.ne.s32 	%p22, %r91, 0;
	@%p22 bra 	$L__BB4_48;
	shr.u32 	%r142, %r21, 2;
	and.b32  	%r143, %r142, 248;
	mov.u32 	%r144, _ZZN3cub18CUB_300001_SM_10006detail6reduce28DeviceReduceSingleTileKernelINS2_10policy_hubIdjN4cuda3std3__44plusIdEEE10Policy1000EN6thrust24THRUST_300001_SM_1000_NS6detail15normal_iteratorINSD_10device_ptrIdEEEEPdjS9_ddNS7_10__identityEEEvT0_T1_T2_T3_T4_T6_E12temp_storage;
	add.s32 	%r145, %r144, %r143;
	st.shared.f64 	[%r145+24], %fd38;
$L__BB4_48:
	bar.sync 	0;
	setp.ne.s32 	%p23, %r21, 0;
	@%p23 bra 	$L__BB4_50;
	ld.shared.f64 	%fd142, [_ZZN3cub18CUB_300001_SM_10006detail6reduce28DeviceReduceSingleTileKernelINS2_10policy_hubIdjN4cuda3std3__44plusIdEEE10Policy1000EN6thrust24THRUST_300001_SM_1000_NS6detail15normal_iteratorINSD_10device_ptrIdEEEEPdjS9_ddNS7_10__identityEEEvT0_T1_T2_T3_T4_T6_E12temp_storage+32];
	add.f64 	%fd143, %fd379, %fd142;
	ld.shared.f64 	%fd144, [_ZZN3cub18CUB_300001_SM_10006detail6reduce28DeviceReduceSingleTileKernelINS2_10policy_hubIdjN4cuda3std3__44plusIdEEE10Policy1000EN6thrust24THRUST_300001_SM_1000_NS6detail15normal_iteratorINSD_10device_ptrIdEEEEPdjS9_ddNS7_10__identityEEEvT0_T1_T2_T3_T4_T6_E12temp_storage+40];
	add.f64 	%fd145, %fd143, %fd144;
	ld.shared.f64 	%fd146, [_ZZN3cub18CUB_300001_SM_10006detail6reduce28DeviceReduceSingleTileKernelINS2_10policy_hubIdjN4cuda3std3__44plusIdEEE10Policy1000EN6thrust24THRUST_300001_SM_1000_NS6detail15normal_iteratorINSD_10device_ptrIdEEEEPdjS9_ddNS7_10__identityEEEvT0_T1_T2_T3_T4_T6_E12temp_storage+48];
	add.f64 	%fd147, %fd145, %fd146;
	ld.shared.f64 	%fd148, [_ZZN3cub18CUB_300001_SM_10006detail6reduce28DeviceReduceSingleTileKernelINS2_10policy_hubIdjN4cuda3std3__44plusIdEEE10Policy1000EN6thrust24THRUST_300001_SM_1000_NS6detail15normal_iteratorINSD_10device_ptrIdEEEEPdjS9_ddNS7_10__identityEEEvT0_T1_T2_T3_T4_T6_E12temp_storage+56];
	add.f64 	%fd149, %fd147, %fd148;
	ld.shared.f64 	%fd150, [_ZZN3cub18CUB_300001_SM_10006detail6reduce28DeviceReduceSingleTileKernelINS2_10policy_hubIdjN4cuda3std3__44plusIdEEE10Policy1000EN6thrust24THRUST_300001_SM_1000_NS6detail15normal_iteratorINSD_10device_ptrIdEEEEPdjS9_ddNS7_10__identityEEEvT0_T1_T2_T3_T4_T6_E12temp_storage+64];
	add.f64 	%fd151, %fd149, %fd150;
	ld.shared.f64 	%fd152, [_ZZN3cub18CUB_300001_SM_10006detail6reduce28DeviceReduceSingleTileKernelINS2_10policy_hubIdjN4cuda3std3__44plusIdEEE10Policy1000EN6thrust24THRUST_300001_SM_1000_NS6detail15normal_iteratorINSD_10device_ptrIdEEEEPdjS9_ddNS7_10__identityEEEvT0_T1_T2_T3_T4_T6_E12temp_storage+72];
	add.f64 	%fd153, %fd151, %fd152;
	ld.shared.f64 	%fd154, [_ZZN3cub18CUB_300001_SM_10006detail6reduce28DeviceReduceSingleTileKernelINS2_10policy_hubIdjN4cuda3std3__44plusIdEEE10Policy1000EN6thrust24THRUST_300001_SM_1000_NS6detail15normal_iteratorINSD_10device_ptrIdEEEEPdjS9_ddNS7_10__identityEEEvT0_T1_T2_T3_T4_T6_E12temp_storage+80];
	add.f64 	%fd155, %fd153, %fd154;
	ld.shared.f64 	%fd156, [_ZZN3cub18CUB_300001_SM_10006detail6reduce28DeviceReduceSingleTileKernelINS2_10policy_hubIdjN4cuda3std3__44plusIdEEE10Policy1000EN6thrust24THRUST_300001_SM_1000_NS6detail15normal_iteratorINSD_10device_ptrIdEEEEPdjS9_ddNS7_10__identityEEEvT0_T1_T2_T3_T4_T6_E12temp_storage+88];
	add.f64 	%fd157, %fd155, %fd156;
	ld.shared.f64 	%fd158, [_ZZN3cub18CUB_300001_SM_10006detail6reduce28DeviceReduceSingleTileKernelINS2_10policy_hubIdjN4cuda3std3__44plusIdEEE10Policy1000EN6thrust24THRUST_300001_SM_1000_NS6detail15normal_iteratorINSD_10device_ptrIdEEEEPdjS9_ddNS7_10__identityEEEvT0_T1_T2_T3_T4_T6_E12temp_storage+96];
	add.f64 	%fd159, %fd157, %fd158;
	ld.shared.f64 	%fd160, [_ZZN3cub18CUB_300001_SM_10006detail6reduce28DeviceReduceSingleTileKernelINS2_10policy_hubIdjN4cuda3std3__44plusIdEEE10Policy1000EN6thrust24THRUST_300001_SM_1000_NS6detail15normal_iteratorINSD_10device_ptrIdEEEEPdjS9_ddNS7_10__identityEEEvT0_T1_T2_T3_T4_T6_E12temp_storage+104];
	add.f64 	%fd161, %fd159, %fd160;
	ld.shared.f64 	%fd162, [_ZZN3cub18CUB_300001_SM_10006detail6reduce28DeviceReduceSingleTileKernelINS2_10policy_hubIdjN4cuda3std3__44plusIdEEE10Policy1000EN6thrust24THRUST_300001_SM_1000_NS6detail15normal_iteratorINSD_10device_ptrIdEEEEPdjS9_ddNS7_10__identityEEEvT0_T1_T2_T3_T4_T6_E12temp_storage+112];
	add.f64 	%fd163, %fd161, %fd162;
	ld.shared.f64 	%fd164, [_ZZN3cub18CUB_300001_SM_10006detail6reduce28DeviceReduceSingleTileKernelINS2_10policy_hubIdjN4cuda3std3__44plusIdEEE10Policy1000EN6thrust24THRUST_300001_SM_1000_NS6detail15normal_iteratorINSD_10device_ptrIdEEEEPdjS9_ddNS7_10__identityEEEvT0_T1_T2_T3_T4_T6_E12temp_storage+120];
	add.f64 	%fd165, %fd163, %fd164;
	ld.shared.f64 	%fd166, [_ZZN3cub18CUB_300001_SM_10006detail6reduce28DeviceReduceSingleTileKernelINS2_10policy_hubIdjN4cuda3std3__44plusIdEEE10Policy1000EN6thrust24THRUST_300001_SM_1000_NS6detail15normal_iteratorINSD_10device_ptrIdEEEEPdjS9_ddNS7_10__identityEEEvT0_T1_T2_T3_T4_T6_E12temp_storage+128];
	add.f64 	%fd167, %fd165, %fd166;
	ld.shared.f64 	%fd168, [_ZZN3cub18CUB_300001_SM_10006detail6reduce28DeviceReduceSingleTileKernelINS2_10policy_hubIdjN4cuda3std3__44plusIdEEE10Policy1000EN6thrust24THRUST_300001_SM_1000_NS6detail15normal_iteratorINSD_10device_ptrIdEEEEPdjS9_ddNS7_10__identityEEEvT0_T1_T2_T3_T4_T6_E12temp_storage+136];
	add.f64 	%fd169, %fd167, %fd168;
	ld.shared.f64 	%fd170, [_ZZN3cub18CUB_300001_SM_10006detail6reduce28DeviceReduceSingleTileKernelINS2_10policy_hubIdjN4cuda3std3__44plusIdEEE10Policy1000EN6thrust24THRUST_300001_SM_1000_NS6detail15normal_iteratorINSD_10device_ptrIdEEEEPdjS9_ddNS7_10__identityEEEvT0_T1_T2_T3_T4_T6_E12temp_storage+144];
	add.f64 	%fd171, %fd169, %fd170;
	ld.shared.f64 	%fd172, [_ZZN3cub18CUB_300001_SM_10006detail6reduce28DeviceReduceSingleTileKernelINS2_10policy_hubIdjN4cuda3std3__44plusIdEEE10Policy1000EN6thrust24THRUST_300001_SM_1000_NS6detail15normal_iteratorINSD_10device_ptrIdEEEEPdjS9_ddNS7_10__identityEEEvT0_T1_T2_T3_T4_T6_E12temp_storage+152];
	add.f64 	%fd173, %fd171, %fd172;
	ld.shared.f64 	%fd174, [_ZZN3cub18CUB_300001_SM_10006detail6reduce28DeviceReduceSingleTileKernelINS2_10policy_hubIdjN4cuda3std3__44plusIdEEE10Policy1000EN6thrust24THRUST_300001_SM_1000_NS6detail15normal_iteratorINSD_10device_ptrIdEEEEPdjS9_ddNS7_10__identityEEEvT0_T1_T2_T3_T4_T6_E12temp_storage+160];
	add.f64 	%fd175, %fd173, %fd174;
	ld.shared.f64 	%fd176, [_ZZN3cub18CUB_300001_SM_10006detail6reduce28DeviceReduceSingleTileKernelINS2_10policy_hubIdjN4cuda3std3__44plusIdEEE10Policy1000EN6thrust24THRUST_300001_SM_1000_NS6detail15normal_iteratorINSD_10device_ptrIdEEEEPdjS9_ddNS7_10__identityEEEvT0_T1_T2_T3_T4_T6_E12temp_storage+168];
	add.f64 	%fd177, %fd175, %fd176;
	ld.shared.f64 	%fd178, [_ZZN3cub18CUB_300001_SM_10006detail6reduce28DeviceReduceSingleTileKernelINS2_10policy_hubIdjN4cuda3std3__44plusIdEEE10Policy1000EN6thrust24THRUST_300001_SM_1000_NS6detail15normal_iteratorINSD_10device_ptrIdEEEEPdjS9_ddNS7_10__identityEEEvT0_T1_T2_T3_T4_T6_E12temp_storage+176];
	add.f64 	%fd379, %fd177, %fd178;
$L__BB4_50:
	mov.u32 	%r269, %tid.x;
	setp.ne.s32 	%p69, %r269, 0;
	@%p69 bra 	$L__BB4_52;
	add.f64 	%fd357, %fd42, %fd379;
	st.global.f64 	[%rd1], %fd357;
$L__BB4_52:
	ret;

}
	// .globl	_ZN3cub18CUB_300001_SM_10006detail6reduce18DeviceReduceKernelINS2_10policy_hubIdjN4cuda3std3__44plusIdEEE10Policy1000EN6thrust24THRUST_300001_SM_1000_NS6detail15normal_iteratorINSD_10device_ptrIdEEEEjS9_dNS7_10__identityEEEvT0_PT3_T1_NS0_13GridEvenShareISN_EET2_T4_
.visible .entry _ZN3cub18CUB_300001_SM_10006detail6reduce18DeviceReduceKernelINS2_10policy_hubIdjN4cuda3std3__44plusIdEEE10Policy1000EN6thrust24THRUST_300001_SM_1000_NS6detail15normal_iteratorINSD_10device_ptrIdEEEEjS9_dNS7_10__identityEEEvT0_PT3_T1_NS0_13GridEvenShareISN_EET2_T4_(
	.param .align 8 .b8 _ZN3cub18CUB_300001_SM_10006detail6reduce18DeviceReduceKernelINS2_10policy_hubIdjN4cuda3std3__44plusIdEEE10Policy1000EN6thrust24THRUST_300001_SM_1000_NS6detail15normal_iteratorINSD_10device_ptrIdEEEEjS9_dNS7_10__identityEEEvT0_PT3_T1_NS0_13GridEvenShareISN_EET2_T4__param_0[8],
	.param .u64 .ptr .align 1 _ZN3cub18CUB_300001_SM_10006detail6reduce18DeviceReduceKernelINS2_10policy_hubIdjN4cuda3std3__44plusIdEEE10Policy1000EN6thrust24THRUST_300001_SM_1000_NS6detail15normal_iteratorINSD_10device_ptrIdEEEEjS9_dNS7_10__identityEEEvT0_PT3_T1_NS0_13GridEvenShareISN_EET2_T4__param_1,
	.param .u32 _ZN3cub18CUB_300001_SM_10006detail6reduce18DeviceReduceKernelINS2_10policy_hubIdjN4cuda3std3__44plusIdEEE10Policy1000EN6thrust24THRUST_300001_SM_1000_NS6detail15normal_iteratorINSD_10device_ptrIdEEEEjS9_dNS7_10__identityEEEvT0_PT3_T1_NS0_13GridEvenShareISN_EET2_T4__param_2,
	.param .align 4 .b8 _ZN3cub18CUB_300001_SM_10006detail6reduce18DeviceReduceKernelINS2_10policy_hubIdjN4cuda3std3__44plusIdEEE10Policy1000EN6thrust24THRUST_300001_SM_1000_NS6detail15normal_iteratorINSD_10device_ptrIdEEEEjS9_dNS7_10__identityEEEvT0_PT3_T1_NS0_13GridEvenShareISN_EET2_T4__param_3[40],
	.param .align 1 .b8 _ZN3cub18CUB_300001_SM_10006detail6reduce18DeviceReduceKernelINS2_10policy_hubIdjN4cuda3std3__44plusIdEEE10Policy1000EN6thrust24THRUST_300001_SM_1000_NS6detail15normal_iteratorINSD_10device_ptrIdEEEEjS9_dNS7_10__identityEEEvT0_PT3_T1_NS0_13GridEvenShareISN_EET2_T4__param_4[1],
	.param .align 1 .b8 _ZN3cub18CUB_300001_SM_10006detail6reduce18DeviceReduceKernelINS2_10policy_hubIdjN4cuda3std3__44plusIdEEE10Policy1000EN6thrust24THRUST_300001_SM_1000_NS6detail15normal_iteratorINSD_10device_ptrIdEEEEjS9_dNS7_10__identityEEEvT0_PT3_T1_NS0_13GridEvenShareISN_EET2_T4__param_5[1]
)
.maxntid 640
{
	.reg .pred 	%p<69>;
	.reg .b16 	%rs<4>;
	.reg .b32 	%r<356>;
	.reg .b64 	%rd<160>;
	.reg .b64 	%fd<376>;
	// demoted variable
	.shared .align 8 .b8 _ZZN3cub18CUB_300001_SM_10006detail6reduce18DeviceReduceKernelINS2_10policy_hubIdjN4cuda3std3__44plusIdEEE10Policy1000EN6thrust24THRUST_300001_SM_1000_NS6detail15normal_iteratorINSD_10device_ptrIdEEEEjS9_dNS7_10__identityEEEvT0_PT3_T1_NS0_13GridEvenShareISN_EET2_T4_E12temp_storage[192];
	ld.param.u32 	%r1, [_ZN3cub18CUB_300001_SM_10006detail6reduce18DeviceReduceKernelINS2_10policy_hubIdjN4cuda3std3__44plusIdEEE10Policy1000EN6thrust24THRUST_300001_SM_1000_NS6detail15normal_iteratorINSD_10device_ptrIdEEEEjS9_dNS7_10__identityEEEvT0_PT3_T1_NS0_13GridEvenShareISN_EET2_T4__param_3+20];
	ld.param.u32 	%r2, [_ZN3cub18CUB_300001_SM_10006detail6reduce18DeviceReduceKernelINS2_10policy_hubIdjN4cuda3std3__44plusIdEEE10Policy1000EN6thrust24THRUST_300001_SM_1000_NS6detail15normal_iteratorINSD_10device_ptrIdEEEEjS9_dNS7_10__identityEEEvT0_PT3_T1_NS0_13GridEvenShareISN_EET2_T4__param_3+24];
	ld.param.u64 	%rd3, [_ZN3cub18CUB_300001_SM_10006detail6reduce18DeviceReduceKernelINS2_10policy_hubIdjN4cuda3std3__44plusIdEEE10Policy1000EN6thrust24THRUST_300001_SM_1000_NS6detail15normal_iteratorINSD_10device_ptrIdEEEEjS9_dNS7_10__identityEEEvT0_PT3_T1_NS0_13GridEvenShareISN_EET2_T4__param_0];
	cvta.to.global.u64 	%rd1, %rd3;
	mov.u32 	%r3, %ctaid.x;
	mul.lo.s32 	%r4, %r2, 5120;
	mul.lo.s32 	%r347, %r3, 5120;
	sub.s32 	%r6, %r1, %r347;
	setp.gt.u32 	%p1, %r6, 5119;
	@%p1 bra 	$L__BB5_26;
	mov.u32 	%r7, %tid.x;
	setp.ge.u32 	%p23, %r7, %r6;
	mov.f64 	%fd364, 0d0000000000000000;
	mov.u32 	%r338, %r7;
	@%p23 bra 	$L__BB5_3;
	add.s32 	%r181, %r347, %r7;
	mul.wide.u32 	%rd76, %r181, 8;
	add.s64 	%rd77, %rd1, %rd76;
	ld.global.f64 	%fd364, [%rd77];
	add.s32 	%r338, %r7, 640;
$L__BB5_3:
	setp.ge.u32 	%p24, %r338, %r6;
	@%p24 bra 	$L__BB5_17;
	not.b32 	%r182, %r338;
	add.s32 	%r183, %r1, %r182;
	sub.s32 	%r184, %r183, %r347;
	mul.hi.u32 	%r185, %r184, -858993459;
	shr.u32 	%r186, %r185, 9;
	add.s32 	%r10, %r186, 1;
	and.b32  	%r11, %r10, 15;
	setp.lt.u32 	%p25, %r184, 9600;
	@%p25 bra 	$L__BB5_8;
	add.s32 	%r337, %r338, 5120;
	add.s32 	%r336, %r338, %r347;
	and.b32  	%r187, %r10, 16777200;
	neg.s32 	%r335, %r187;
$L__BB5_6:
	.pragma "nounroll";
	mul.wide.u32 	%rd78, %r336, 8;
	add.s64 	%rd79, %rd1, %rd78;
	ld.global.f64 	%fd179, [%rd79];
	add.f64 	%fd180, %fd364, %fd179;
	add.s32 	%r188, %r336, 640;
	mul.wide.u32 	%rd80, %r188, 8;
	add.s64 	%rd81, %rd1, %rd80;
	ld.global.f64 	%fd181, [%rd81];
	add.f64 	%fd182, %fd180, %fd181;
	add.s32 	%r189, %r336, 1280;
	mul.wide.u32 	%rd82, %r189, 8;
	add.s64 	%rd83, %rd1, %rd82;
	ld.global.f64 	%fd183, [%rd83];
	add.f64 	%fd184, %fd182, %fd183;
	add.s32 	%r190, %r336, 1920;
	mul.wide.u32 	%rd84, %r190, 8;
	add.s64 	%rd85, %rd1, %rd84;
	ld.global.f64 	%fd185, [%rd85];
	add.f64 	%fd186, %fd184, %fd185;
	add.s32 	%r191, %r336, 2560;
	mul.wide.u32 	%rd86, %r191, 8;
	add.s64 	%rd87, %rd1, %rd86;
	ld.global.f64 	%fd187, [%rd87];
	add.f64 	%fd188, %fd186, %fd187;
	add.s32 	%r192, %r336, 3200;
	mul.wide.u32 	%rd88, %r192, 8;
	add.s64 	%rd89, %rd1, %rd88;
	ld.global.f64 	%fd189, [%rd89];
	add.f64 	%fd190, %fd188, %fd189;
	add.s32 	%r193, %r336, 3840;
	mul.wide.u32 	%rd90, %r193, 8;
	add.s64 	%rd91, %rd1, %rd90;
	ld.global.f64 	%fd191, [%rd91];
	add.f64 	%fd192, %fd190, %fd191;
	add.s32 	%r194, %r336, 4480;
	mul.wide.u32 	%rd92, %r194, 8;
	add.s64 	%rd93, %rd1, %rd92;
	ld.global.f64 	%fd193, [%rd93];
	add.f64 	%fd194, %fd192, %fd193;
	add.s32 	%r195, %r336, 5120;
	mul.wide.u32 	%rd94, %r195, 8;
	add.s64 	%rd95, %rd1, %rd94;
	ld.global.f64 	%fd195, [%rd95];
	add.f64 	%fd196, %fd194, %fd195;
	add.s32 	%r196, %r336, 5760;
	mul.wide.u32 	%rd96, %r196, 8;
	add.s64 	%rd97, %rd1, %rd96;
	ld.global.f64 	%fd197, [%rd97];
	add.f64 	%fd198, %fd196, %fd197;
	add.s32 	%r197, %r336, 6400;
	mul.wide.u32 	%rd98, %r197, 8;
	add.s64 	%rd99, %rd1, %rd98;
	ld.global.f64 	%fd199, [%rd99];
	add.f64 	%fd200, %fd198, %fd199;
	add.s32 	%r198, %r336, 7040;
	mul.wide.u32 	%rd100, %r198, 8;
	add.s64 	%rd101, %rd1, %rd100;
	ld.global.f64 	%fd201, [%rd101];
	add.f64 	%fd202, %fd200, %fd201;
	add.s32 	%r199, %r336, 7680;
	mul.wide.u32 	%rd102, %r199, 8;
	add.s64 	%rd103, %rd1, %rd102;
	ld.global.f64 	%fd203, [%rd103];
	add.f64 	%fd204, %fd202, %fd203;
	add.s32 	%r200, %r336, 8320;
	mul.wide.u32 	%rd104, %r200, 8;
	add.s64 	%rd105, %rd1, %rd104;
	ld.global.f64 	%fd205, [%rd105];
	add.f64 	%fd206, %fd204, %fd205;
	add.s32 	%r201, %r336, 8960;
	mul.wide.u32 	%rd106, %r201, 8;
	add.s64 	%rd107, %rd1, %rd106;
	ld.global.f64 	%fd207, [%rd107];
	add.f64 	%fd208, %fd206, %fd207;
	add.s32 	%r202, %r336, 9600;
	mul.wide.u32 	%rd108, %r202, 8;
	add.s64 	%rd109, %rd1, %rd108;
	ld.global.f64 	%fd209, [%rd109];
	add.f64 	%fd364, %fd208, %fd209;
	add.s32 	%r337, %r337, 10240;
	add.s32 	%r336, %r336, 10240;
	add.s32 	%r335, %r335, 16;
	setp.ne.s32 	%p26, %r335, 0;
	@%p26 bra 	$L__BB5_6;
	add.s32 	%r338, %r337, -5120;
$L__BB5_8:
	setp.eq.s32 	%p27, %r11, 0;
	@%p27 bra 	$L__BB5_17;
	and.b32  	%r23, %r10, 7;
	setp.lt.u32 	%p28, %r11, 8;
	@%p28 bra 	$L__BB5_11;
	add.s32 	%r203, %r338, %r347;
	mul.wide.u32 	%rd110, %r203, 8;
	add.s64 	%rd111, %rd1, %rd110;
	ld.global.f64 	%fd211, [%rd111];
	add.f64 	%fd212, %fd364, %fd211;
	add.s32 	%r204, %r203, 640;
	mul.wide.u32 	%rd112, %r204, 8;
	add.s64 	%rd113, %rd1, %rd112;
	ld.global.f64 	%fd213, [%rd113];
	add.f64 	%fd214, %fd212, %fd213;
	add.s32 	%r205, %r203, 1280;
	mul.wide.u32 	%rd114, %r205, 8;
	add.s64 	%rd115, %rd1, %rd114;
	ld.global.f64 	%fd215, [%rd115];
	add.f64 	%fd216, %fd214, %fd215;
	add.s32 	%r206, %r203, 1920;
	mul.wide.u32 	%rd116, %r206, 8;
	add.s64 	%rd117, %rd1, %rd116;
	ld.global.f64 	%fd217, [%rd117];
	add.f64 	%fd218, %fd216, %fd217;
	add.s32 	%r207, %r203, 2560;
	mul.wide.u32 	%rd118, %r207, 8;
	add.s64 	%rd119, %rd1, %rd118;
	ld.global.f64 	%fd219, [%rd119];
	add.f64 	%fd220, %fd218, %fd219;
	add.s32 	%r208, %r203, 3200;
	mul.wide.u32 	%rd120, %r208, 8;
	add.s64 	%rd121, %rd1, %rd120;
	ld.global.f64 	%fd221, [%rd121];
	add.f64 	%fd222, %fd220, %fd221;
	add.s32 	%r209, %r203, 3840;
	mul.wide.u32 	%rd122, %r209, 8;
	add.s64 	%rd123, %rd1, %rd122;
	ld.global.f64 	%fd223, [%rd123];
	add.f64 	%fd224, %fd222, %fd223;
	add.s32 	%r210, %r203, 4480;
	mul.wide.u32 	%rd124, %r210, 8;
	add.s64 	%rd125, %rd1, %rd124;
	ld.global.f64 	%fd225, [%rd125];
	add.f64 	%fd364, %fd224, %fd225;
	add.s32 	%r338, %r338, 5120;
$L__BB5_11:
	setp.eq.s32 	%p29, %r23, 0;
	@%p29 bra 	$L__BB5_17;
	and.b32  	%r26, %r10, 3;
	setp.lt.u32 	%p30, %r23, 4;
	@%p30 bra 	$L__BB5_14;
	add.s32 	%r211, %r338, %r347;
	mul.wide.u32 	%rd126, %r211, 8;
	add.s64 	%rd127, %rd1, %rd126;
	ld.global.f64 	%fd227, [%rd127];
	add.f64 	%fd228, %fd364, %fd227;
	add.s32 	%r212, %r211, 640;
	mul.wide.u32 	%rd128, %r212, 8;
	add.s64 	%rd129, %rd1, %rd128;
	ld.global.f64 	%fd229, [%rd129];
	add.f64 	%fd230, %fd228, %fd229;
	add.s32 	%r213, %r211, 1280;
	mul.wide.u32 	%rd130, %r213, 8;
	add.s64 	%rd131, %rd1, %rd130;
	ld.global.f64 	%fd231, [%rd131];
	add.f64 	%fd232, %fd230, %fd231;
	add.s32 	%r214, %r211, 1920;
	mul.wide.u32 	%rd132, %r214, 8;
	add.s64 	%rd133, %rd1, %rd132;
	ld.global.f64 	%fd233, [%rd133];
	add.f64 	%fd364, %fd232, %fd233;
	add.s32 	%r338, %r338, 2560;
$L__BB5_14:
	setp.eq.s32 	%p31, %r26, 0;
	@%p31 bra 	$L__BB5_17;
	add.s32 	%r342, %r338, %r347;
	neg.s32 	%r341, %r26;
$L__BB5_16:
	.pragma "nounroll";
	mul.wide.u32 	%rd134, %r342, 8;
	add.s64 	%rd135, %rd1, %rd134;
	ld.global.f64 	%fd234, [%rd135];
	add.f64 	%fd364, %fd364, %fd234;
	add.s32 	%r342, %r342, 640;
	add.s32 	%r341, %r341, 1;
	setp.ne.s32 	%p32, %r341, 0;
	@%p32 bra 	$L__BB5_16;
$L__BB5_17:
	setp.lt.u32 	%p33, %r6, 640;
	@%p33 bra 	$L__BB5_22;
	// begin inline asm
	mov.u32 %r278, %laneid;
	// end inline asm
	mov.b64 	%rd146, %fd364;
	mov.b64 	{%r280, %r285}, %rd146;
	mov.b32 	%r286, 1;
	mov.b32 	%r327, 31;
	mov.b32 	%r328, -1;
	// begin inline asm
	shfl.sync.down.b32 %r279, %r280, %r286, %r327, %r328;
	// end inline asm
	// begin inline asm
	shfl.sync.down.b32 %r284, %r285, %r286, %r327, %r328;
	// end inline asm
	mov.b64 	%rd147, {%r279, %r284};
	mov.b64 	%fd305, %rd147;
	setp.gt.s32 	%p61, %r278, 30;
	add.f64 	%fd306, %fd364, %fd305;
	selp.f64 	%fd307, %fd364, %fd306, %p61;
	mov.b64 	%rd148, %fd307;
	mov.b64 	{%r290, %r295}, %rd148;
	mov.b32 	%r296, 2;
	// begin inline asm
	shfl.sync.down.b32 %r289, %r290, %r296, %r327, %r328;
	// end inline asm
	// begin inline asm
	shfl.sync.down.b32 %r294, %r295, %r296, %r327, %r328;
	// end inline asm
	mov.b64 	%rd149, {%r289, %r294};
	mov.b64 	%fd308, %rd149;
	setp.gt.s32 	%p62, %r278, 29;
	add.f64 	%fd309, %fd307, %fd308;
	selp.f64 	%fd310, %fd307, %fd309, %p62;
	mov.b64 	%rd150, %fd310;
	mov.b64 	{%r300, %r305}, %rd150;
	mov.b32 	%r306, 4;
	// begin inline asm
	shfl.sync.down.b32 %r299, %r300, %r306, %r327, %r328;
	// end inline asm
	// begin inline asm
	shfl.sync.down.b32 %r304, %r305, %r306, %r327, %r328;
	// end inline asm
	mov.b64 	%rd151, {%r299, %r304};
	mov.b64 	%fd311, %rd151;
	setp.gt.s32 	%p63, %r278, 27;
	add.f64 	%fd312, %fd310, %fd311;
	selp.f64 	%fd313, %fd310, %fd312, %p63;
	mov.b64 	%rd152, %fd313;
	mov.b64 	{%r310, %r315}, %rd152;
	mov.b32 	%r316, 8;
	// begin inline asm
	shfl.sync.down.b32 %r309, %r310, %r316, %r327, %r328;
	// end inline asm
	// begin inline asm
	shfl.sync.down.b32 %r314, %r315, %r316, %r327, %r328;
	// end inline asm
	mov.b64 	%rd153, {%r309, %r314};
	mov.b64 	%fd314, %rd153;
	setp.gt.s32 	%p64, %r278, 23;
	add.f64 	%fd315, %fd313, %fd314;
	selp.f64 	%fd316, %fd313, %fd315, %p64;
	mov.b64 	%rd154, %fd316;
	mov.b64 	{%r320, %r325}, %rd154;
	mov.b32 	%r326, 16;
	// begin inline asm
	shfl.sync.down.b32 %r319, %r320, %r326, %r327, %r328;
	// end inline asm
	// begin inline asm
	shfl.sync.down.b32 %r324, %r325, %r326, %r327, %r328;
	// end inline asm
	mov.b64 	%rd155, {%r319, %r324};
	mov.b64 	%fd317, %rd155;
	setp.gt.s32 	%p65, %r278, 15;
	add.f64 	%fd16, %fd316, %fd317;
	selp.f64 	%fd375, %fd316, %fd16, %p65;
	setp.ne.s32 	%p66, %r278, 0;
	@%p66 bra 	$L__BB5_20;
	shr.u32 	%r329, %r7, 2;
	and.b32  	%r330, %r329, 248;
	mov.u32 	%r331, _ZZN3cub18CUB_300001_SM_10006detail6reduce18DeviceReduceKernelINS2_10policy_hubIdjN4cuda3std3__44plusIdEEE10Policy1000EN6thrust24THRUST_300001_SM_1000_NS6detail15normal_iteratorINSD_10device_ptrIdEEEEjS9_dNS7_10__identityEEEvT0_PT3_T1_NS0_13GridEvenShareISN_EET2_T4_E12temp_storage;
	add.s32 	%r332, %r331, %r330;
	st.shared.f64 	[%r332+24], %fd16;
$L__BB5_20:
	bar.sync 	0;
	setp.ne.s32 	%p67, %r7, 0;
	@%p67 bra 	$L__BB5_48;
	ld.shared.f64 	%fd318, [_ZZN3cub18CUB_300001_SM_10006detail6reduce18DeviceReduceKernelINS2_10policy_hubIdjN4cuda3std3__44plusIdEEE10Policy1000EN6thrust24THRUST_300001_SM_1000_NS6detail15normal_iteratorINSD_10device_ptrIdEEEEjS9_dNS7_10__identityEEEvT0_PT3_T1_NS0_13GridEvenShareISN_EET2_T4_E12temp_storage+32];
	add.f64 	%fd319, %fd375, %fd318;
	ld.shared.f64 	%fd320, [_ZZN3cub18CUB_300001_SM_10006detail6reduce18DeviceReduceKernelINS2_10policy_hubIdjN4cuda3std3__44plusIdEEE10Policy1000EN6thrust24THRUST_300001_SM_1000_NS6detail15normal_iteratorINSD_10device_ptrIdEEEEjS9_dNS7_10__identityEEEvT0_PT3_T1_NS0_13GridEvenShareISN_EET2_T4_E12temp_storage+40];
	add.f64 	%fd321, %fd319, %fd320;
	ld.shared.f64 	%fd322, [_ZZN3cub18CUB_300001_SM_10006detail6reduce18DeviceReduceKernelINS2_10policy_hubIdjN4cuda3std3__44plusIdEEE10Policy1000EN6thrust24THRUST_300001_SM_1000_NS6detail15normal_iteratorINSD_10device_ptrIdEEEEjS9_dNS7_10__identityEEEvT0_PT3_T1_NS0_13GridEvenShareISN_EET2_T4_E12temp_storage+48];
	add.f64 	%fd323, %fd321, %fd322;
	ld.shared.f64 	%fd324, [_ZZN3cub18CUB_300001_SM_10006detail6reduce18DeviceReduceKernelINS2_10policy_hubIdjN4cuda3std3__44plusIdEEE10Policy1000EN6thrust24THRUST_300001_SM_1000_NS6detail15normal_iteratorINSD_10device_ptrIdEEEEjS9_dNS7_10__identityEEEvT0_PT3_T1_NS0_13GridEvenShareISN_EET2_T4_E12temp_storage+56];
	add.f64 	%fd325, %fd323, %fd324;
	ld.shared.f64 	%fd326, [_ZZN3cub18CUB_300001_SM_10006detail6reduce18DeviceReduceKernelINS2_10policy_hubIdjN4cuda3std3__44plusIdEEE10Policy1000EN6thrust24THRUST_300001_SM_1000_NS6detail15normal_iteratorINSD_10device_ptrIdEEEEjS9_dNS7_10__identityEEEvT0_PT3_T1_NS0_13GridEvenShareISN_EET2_T4_E12temp_storage+64];
	add.f64 	%fd327, %fd325, %fd326;
	ld.shared.f64 	%fd328, [_ZZN3cub18CUB_300001_SM_10006detail6reduce18DeviceReduceKernelINS2_10policy_hubIdjN4cuda3std3__44plusIdEEE10Policy1000EN6thrust24THRUST_300001_SM_1000_NS6detail15normal_iteratorINSD_10device_ptrIdEEEEjS9_dNS7_10__identityEEEvT0_PT3_T1_NS0_13GridEvenShareISN_EET2_T4_E12temp_storage+72];
	add.f64 	%fd329, %fd327, %fd328;
	ld.shared.f64 	%fd330, [_ZZN3cub18CUB_300001_SM_10006detail6reduce18DeviceReduceKernelINS2_10policy_hubIdjN4cuda3std3__44plusIdEEE10Policy1000EN6thrust24THRUST_300001_SM_1000_NS6detail15normal_iteratorINSD_10device_ptrIdEEEEjS9_dNS7_10__identityEEEvT0_PT3_T1_NS0_13GridEvenShareISN_EET2_T4_E12temp_storage+80];
	add.f64 	%fd331, %fd329, %fd330;
	ld.shared.f64 	%fd332, [_ZZN3cub18CUB_300001_SM_10006detail6reduce18DeviceReduceKernelINS2_10policy_hubIdjN4cuda3std3__44plusIdEEE10Policy1000EN6thrust24THRUST_300001_SM_1000_NS6detail15normal_iteratorINSD_10device_ptrIdEEEEjS9_dNS7_10__identityEEEvT0_PT3_T1_NS0_13GridEvenShareISN_EET2_T4_E12temp_storage+88];
	add.f64 	%fd333, %fd331, %fd332;
	ld.shared.f64 	%fd334, [_ZZN3cub18CUB_300001_SM_10006detail6reduce18DeviceReduceKernelINS2_10policy_hubIdjN4cuda3std3__44plusIdEEE10Policy1000EN6thrust24THRUST_300001_SM_1000_NS6detail15normal_iteratorINSD_10device_ptrIdEEEEjS9_dNS7_10__identityEEEvT0_PT3_T1_NS0_13GridEvenShareISN_EET2_T4_E12temp_storage+96];
	add.f64 	%fd335, %fd333, %fd334;
	ld.shared.f64 	%fd336, [_ZZN3cub18CUB_300001_SM_10006detail6reduce18DeviceReduceKernelINS2_10policy_hubIdjN4cuda3std3__44plusIdEEE10Policy1000EN6thrust24THRUST_300001_SM_1000_NS6detail15normal_iteratorINSD_10device_ptrIdEEEEjS9_dNS7_10__identityEEEvT0_PT3_T1_NS0_13GridEvenShareISN_EET2_T4_E12temp_storage+104];
	add.f64 	%fd337, %fd335, %fd336;
	ld.shared.f64 	%fd338, [_ZZN3cub18CUB_300001_SM_10006detail6reduce18DeviceReduceKernelINS2_10policy_hubIdjN4cuda3std3__44plusIdEEE10Policy1000EN6thrust24THRUST_300001_SM_1000_NS6detail15normal_iteratorINSD_10device_ptrIdEEEEjS9_dNS7_10__identityEEEvT0_PT3_T1_NS0_13GridEvenShareISN_EET2_T4_E12temp_storage+112];
	add.f64 	%fd339, %fd337, %fd338;
	ld.shared.f64 	%fd340, [_ZZN3cub18CUB_300001_SM_10006detail6reduce18DeviceReduceKernelINS2_10policy_hubIdjN4cuda3std3__44plusIdEEE10Policy1000EN6thrust24THRUST_300001_SM_1000_NS6detail15normal_iteratorINSD_10device_ptrIdEEEEjS9_dNS7_10__identityEEEvT0_PT3_T1_NS0_13GridEvenShareISN_EET2_T4_E12temp_storage+120];
	add.f64 	%fd341, %fd339, %fd340;
	ld.shared.f64 	%fd342, [_ZZN3cub18CUB_300001_SM_10006detail6reduce18DeviceReduceKernelINS2_10policy_hubIdjN4cuda3std3__44plusIdEEE10Policy1000EN6thrust24THRUST_300001_SM_1000_NS6detail15normal_iteratorINSD_10device_ptrIdEEEEjS9_dNS7_10__identityEEEvT0_PT3_T1_NS0_13GridEvenShareISN_EET2_T4_E12temp_storage+128];
	add.f64 	%fd343, %fd341, %fd342;
	ld.shared.f64 	%fd344, [_ZZN3cub18CUB_300001_SM_10006detail6reduce18DeviceReduceKernelINS2_10policy_hubIdjN4cuda3std3__44plusIdEEE10Policy1000EN6thrust24THRUST_300001_SM_1000_NS6detail15normal_iteratorINSD_10device_ptrIdEEEEjS9_dNS7_10__identityEEEvT0_PT3_T1_NS0_13GridEvenShareISN_EET2_T4_E12temp_storage+136];
	add.f64 	%fd345, %fd343, %fd344;
	ld.shared.f64 	%fd346, [_ZZN3cub18CUB_300001_SM_10006detail6reduce18DeviceReduceKernelINS2_10policy_hubIdjN4cuda3std3__44plusIdEEE10Policy1000EN6thrust24THRUST_300001_SM_1000_NS6detail15normal_iteratorINSD_10device_ptrIdEEEEjS9_dNS7_10__identityEEEvT0_PT3_T1_NS0_13GridEvenShareISN_EET2_T4_E12temp_storage+144];
	add.f64 	%fd347, %fd345, %fd346;
	ld.shared.f64 	%fd348, [_ZZN3cub18CUB_300001_SM_10006detail6reduce18DeviceReduceKernelINS2_10policy_hubIdjN4cuda3std3__44plusIdEEE10Policy1000EN6thrust24THRUST_300001_SM_1000_NS6detail15normal_iteratorINSD_10device_ptrIdEEEEjS9_dNS7_10__identityEEEvT0_PT3_T1_NS0_13GridEvenShareISN_EET2_T4_E12temp_storage+152];
	add.f64 	%fd349, %fd347, %fd348;
	ld.shared.f64 	%fd350, [_ZZN3cub18CUB_300001_SM_10006detail6reduce18DeviceReduceKernelINS2_10policy_hubIdjN4cuda3std3__44plusIdEEE10Policy1000EN6thrust24THRUST_300001_SM_1000_NS6detail15normal_iteratorINSD_10device_ptrIdEEEEjS9_dNS7_10__identityEEEvT0_PT3_T1_NS0_13GridEvenShareISN_EET2_T4_E12temp_storage+160];
	add.f64 	%fd351, %fd349, %fd350;
	ld.shared.f64 	%fd352, [_ZZN3cub18CUB_300001_SM_10006detail6reduce18DeviceReduceKernelINS2_10policy_hubIdjN4cuda3std3__44plusIdEEE10Policy1000EN6thrust24THRUST_300001_SM_1000_NS6detail15normal_iteratorINSD_10device_ptrIdEEEEjS9_dNS7_10__identityEEEvT0_PT3_T1_NS0_13GridEvenShareISN_EET2_T4_E12temp_storage+168];
	add.f64 	%fd353, %fd351, %fd352;
	ld.shared.f64 	%fd354, [_ZZN3cub18CUB_300001_SM_10006detail6reduce18DeviceReduceKernelINS2_10policy_hubIdjN4cuda3std3__44plusIdEEE10Policy1000EN6thrust24THRUST_300001_SM_1000_NS6detail15normal_iteratorINSD_10device_ptrIdEEEEjS9_dNS7_10__identityEEEvT0_PT3_T1_NS0_13GridEvenShareISN_EET2_T4_E12temp_storage+176];
	add.f64 	%fd375, %fd353, %fd354;
	bra.uni 	$L__BB5_48;
$L__BB5_22:
	// begin inline asm
	mov.u32 %r215, %laneid;
	// end inline asm
	and.b32  	%r266, %r7, 992;
	add.s32 	%r267, %r266, 32;
	setp.gt.u32 	%p34, %r267, %r6;
	not.b32 	%r268, %r266;
	add.s32 	%r269, %r6, %r268;
	selp.b32 	%r264, %r269, 31, %p34;
	mov.b64 	%rd136, %fd364;
	mov.b64 	{%r217, %r222}, %rd136;
	mov.b32 	%r223, 1;
	mov.b32 	%r265, -1;
	// begin inline asm
	shfl.sync.down.b32 %r216, %r217, %r223, %r264, %r265;
	// end inline asm
	// begin inline asm
	shfl.sync.down.b32 %r221, %r222, %r223, %r264, %r265;
	// end inline asm
	mov.b64 	%rd137, {%r216, %r221};
	mov.b64 	%fd235, %rd137;
	setp.lt.s32 	%p35, %r215, %r264;
	add.f64 	%fd236, %fd364, %fd235;
	selp.f64 	%fd237, %fd236, %fd364, %p35;
	mov.b64 	%rd138, %fd237;
	mov.b64 	{%r227, %r232}, %rd138;
	mov.b32 	%r233, 2;
	// begin inline asm
	shfl.sync.down.b32 %r226, %r227, %r233, %r264, %r265;
	// end inline asm
	// begin inline asm
	shfl.sync.down.b32 %r231, %r232, %r233, %r264, %r265;
	// end inline asm
	mov.b64 	%rd139, {%r226, %r231};
	mov.b64 	%fd238, %rd139;
	add.s32 	%r270, %r215, 2;
	setp.gt.s32 	%p36, %r270, %r264;
	add.f64 	%fd239, %fd237, %fd238;
	selp.f64 	%fd240, %fd237, %fd239, %p36;
	mov.b64 	%rd140, %fd240;
	mov.b64 	{%r237, %r242}, %rd140;
	mov.b32 	%r243, 4;
	// begin inline asm
	shfl.sync.down.b32 %r236, %r237, %r243, %r264, %r265;
	// end inline asm
	// begin inline asm
	shfl.sync.down.b32 %r241, %r242, %r243, %r264, %r265;
	// end inline asm
	mov.b64 	%rd141, {%r236, %r241};
	mov.b64 	%fd241, %rd141;
	add.s32 	%r271, %r215, 4;
	setp.gt.s32 	%p37, %r271, %r264;
	add.f64 	%fd242, %fd240, %fd241;
	selp.f64 	%fd243, %fd240, %fd242, %p37;
	mov.b64 	%rd142, %fd243;
	mov.b64 	{%r247, %r252}, %rd142;
	mov.b32 	%r253, 8;
	// begin inline asm
	shfl.sync.down.b32 %r246, %r247, %r253, %r264, %r265;
	// end inline asm
	// begin inline asm
	shfl.sync.down.b32 %r251, %r252, %r253, %r264, %r265;
	// end inline asm
	mov.b64 	%rd143, {%r246, %r251};
	mov.b64 	%fd244, %rd143;
	add.s32 	%r272, %r215, 8;
	setp.gt.s32 	%p38, %r272, %r264;
	add.f64 	%fd245, %fd243, %fd244;
	selp.f64 	%fd246, %fd243, %fd245, %p38;
	mov.b64 	%rd144, %fd246;
	mov.b64 	{%r257, %r262}, %rd144;
	mov.b32 	%r263, 16;
	// begin inline asm
	shfl.sync.down.b32 %r256, %r257, %r263, %r264, %r265;
	// end inline asm
	// begin inline asm
	shfl.sync.down.b32 %r261, %r262, %r263, %r264, %r265;
	// end inline asm
	mov.b64 	%rd145, {%r256, %r261};
	mov.b64 	%fd247, %rd145;
	add.s32 	%r273, %r215, 16;
	setp.gt.s32 	%p39, %r273, %r264;
	add.f64 	%fd248, %fd246, %fd247;
	selp.f64 	%fd375, %fd246, %fd248, %p39;
	setp.ne.s32 	%p40, %r215, 0;
	@%p40 bra 	$L__BB5_24;
	shr.u32 	%r274, %r7, 2;
	and.b32  	%r275, %r274, 248;
	mov.u32 	%r276, _ZZN3cub18CUB_300001_SM_10006detail6reduce18DeviceReduceKernelINS2_10policy_hubIdjN4cuda3std3__44plusIdEEE10Policy1000EN6thrust24THRUST_300001_SM_1000_NS6detail15normal_iteratorINSD_10device_ptrIdEEEEjS9_dNS7_10__identityEEEvT0_PT3_T1_NS0_13GridEvenShareISN_EET2_T4_E12temp_storage;
	add.s32 	%r277, %r276, %r275;
	st.shared.f64 	[%r277+24], %fd375;
$L__BB5_24:
	bar.sync 	0;
	setp.ne.s32 	%p41, %r7, 0;
	@%p41 bra 	$L__BB5_48;
	setp.gt.u32 	%p42, %r6, 32;
	ld.shared.f64 	%fd249, [_ZZN3cub18CUB_300001_SM_10006detail6reduce18DeviceReduceKernelINS2_10policy_hubIdjN4cuda3std3__44plusIdEEE10Policy1000EN6thrust24THRUST_300001_SM_1000_NS6detail15normal_iteratorINSD_10device_ptrIdEEEEjS9_dNS7_10__identityEEEvT0_PT3_T1_NS0_13GridEvenShareISN_EET2_T4_E12temp_storage+32];
	add.f64 	%fd250, %fd375, %fd249;
	selp.f64 	%fd251, %fd250, %fd375, %p42;
	setp.gt.u32 	%p43, %r6, 64;
	ld.shared.f64 	%fd252, [_ZZN3cub18CUB_300001_SM_10006detail6reduce18DeviceReduceKernelINS2_10policy_hubIdjN4cuda3std3__44plusIdEEE10Policy1000EN6thrust24THRUST_300001_SM_1000_NS6detail15normal_iteratorINSD_10device_ptrIdEEEEjS9_dNS7_10__identityEEEvT0_PT3_T1_NS0_13GridEvenShareISN_EET2_T4_E12temp_storage+40];
	add.f64 	%fd253, %fd252, %fd251;
	selp.f64 	%fd254, %fd253, %fd251, %p43;
	setp.gt.u32 	%p44, %r6, 96;
	ld.shared.f64 	%fd255, [_ZZN3cub18CUB_300001_SM_10006detail6reduce18DeviceReduceKernelINS2_10policy_hubIdjN4cuda3std3__44plusIdEEE10Policy1000EN6thrust24THRUST_300001_SM_1000_NS6detail15normal_iteratorINSD_10device_ptrIdEEEEjS9_dNS7_10__identityEEEvT0_PT3_T1_NS0_13GridEvenShareISN_EET2_T4_E12temp_storage+48];
	add.f64 	%fd256, %fd255, %fd254;
	selp.f64 	%fd257, %fd256, %fd254, %p44;
	setp.gt.u32 	%p45, %r6, 128;
	ld.shared.f64 	%fd258, [_ZZN3cub18CUB_300001_SM_10006detail6reduce18DeviceReduceKernelINS2_10policy_hubIdjN4cuda3std3__44plusIdEEE10Policy1000EN6thrust24THRUST_300001_SM_1000_NS6detail15normal_iteratorINSD_10device_ptrIdEEEEjS9_dNS7_10__identityEEEvT0_PT3_T1_NS0_13GridEvenShareISN_EET2_T4_E12temp_storage+56];
	add.f64 	%fd259, %fd258, %fd257;
	selp.f64 	%fd260, %fd259, %fd257, %p45;
	setp.gt.u32 	%p46, %r6, 160;
	ld.shared.f64 	%fd261, [_ZZN3cub18CUB_300001_SM_10006detail6reduce18DeviceReduceKernelINS2_10policy_hubIdjN4cuda3std3__44plusIdEEE10Policy1000EN6thrust24THRUST_300001_SM_1000_NS6detail15normal_iteratorINSD_10device_ptrIdEEEEjS9_dNS7_10__identityEEEvT0_PT3_T1_NS0_13GridEvenShareISN_EET2_T4_E12temp_storage+64];
	add.f64 	%fd262, %fd261, %fd260;
	selp.f64 	%fd263, %fd262, %fd260, %p46;
	setp.gt.u32 	%p47, %r6, 192;
	ld.shared.f64 	%fd264, [_ZZN3cub18CUB_300001_SM_10006detail6reduce18DeviceReduceKernelINS2_10policy_hubIdjN4cuda3std3__44plusIdEEE10Policy1000EN6thrust24THRUST_300001_SM_1000_NS6detail15normal_iteratorINSD_10device_ptrIdEEEEjS9_dNS7_10__identityEEEvT0_PT3_T1_NS0_13GridEvenShareISN_EET2_T4_E12temp_storage+72];
	add.f64 	%fd265, %fd264, %fd263;
	selp.f64 	%fd266, %fd265, %fd263, %p47;
	setp.gt.u32 	%p48, %r6, 224;
	ld.shared.f64 	%fd267, [_ZZN3cub18CUB_300001_SM_10006detail6reduce18DeviceReduceKernelINS2_10policy_hubIdjN4cuda3std3__44plusIdEEE10Policy1000EN6thrust24THRUST_300001_SM_1000_NS6detail15normal_iteratorINSD_10device_ptrIdEEEEjS9_dNS7_10__identityEEEvT0_PT3_T1_NS0_13GridEvenShareISN_EET2_T4_E12temp_storage+80];
	add.f64 	%fd268, %fd267, %fd266;
	selp.f64 	%fd269, %fd268, %fd266, %p48;
	setp.gt.u32 	%p49, %r6, 256;
	ld.shared.f64 	%fd270, [_ZZN3cub18CUB_300001_SM_10006detail6reduce18DeviceReduceKernelINS2_10policy_hubIdjN4cuda3std3__44plusIdEEE10Policy1000EN6thrust24THRUST_300001_SM_1000_NS6detail15normal_iteratorINSD_10device_ptrIdEEEEjS9_dNS7_10__identityEEEvT0_PT3_T1_NS0_13GridEvenShareISN_EET2_T4_E12temp_storage+88];
	add.f64 	%fd271, %fd270, %fd269;
	selp.f64 	%fd272, %fd271, %fd269, %p49;
	setp.gt.u32 	%p50, %r6, 288;
	ld.shared.f64 	%fd273, [_ZZN3cub18CUB_300001_SM_10006detail6reduce18DeviceReduceKernelINS2_10policy_hubIdjN4cuda3std3__44plusIdEEE10Policy1000EN6thrust24THRUST_300001_SM_1000_NS6detail15normal_iteratorINSD_10device_ptrIdEEEEjS9_dNS7_10__identityEEEvT0_PT3_T1_NS0_13GridEvenShareISN_EET2_T4_E12temp_storage+96];
	add.f64 	%fd274, %fd273, %fd272;
	selp.f64 	%fd275, %fd274, %fd272, %p50;
	setp.gt.u32 	%p51, %r6, 320;
	ld.shared.f64 	%fd276, [_ZZN3cub18CUB_300001_SM_10006detail6reduce18DeviceReduceKernelINS2_10policy_hubIdjN4cuda3std3__44plusIdEEE10Policy1000EN6thrust24THRUST_300001_SM_1000_NS6detail15normal_iteratorINSD_10device_ptrIdEEEEjS9_dNS7_10__identityEEEvT0_PT3_T1_NS0_13GridEvenShareISN_EET2_T4_E12temp_storage+104];
	add.f64 	%fd277, %fd276, %fd275;
	selp.f64 	%fd278, %fd277, %fd275, %p51;
	setp.gt.u32 	%p52, %r6, 352;
	ld.shared.f64 	%fd279, [_ZZN3cub18CUB_300001_SM_10006detail6reduce18DeviceReduceKernelINS2_10policy_hubIdjN4cuda3std3__44plusIdEEE10Policy1000EN6thrust24THRUST_300001_SM_1000_NS6detail15normal_iteratorINSD_10device_ptrIdEEEEjS9_dNS7_10__identityEEEvT0_PT3_T1_NS0_13GridEvenShareISN_EET2_T4_E12temp_storage+112];
	add.f64 	%fd280, %fd279, %fd278;
	selp.f64 	%fd281, %fd280, %fd278, %p52;
	setp.gt.u32 	%p53, %r6, 384;
	ld.shared.f64 	%fd282, [_ZZN3cub18CUB_300001_SM_10006detail6reduce18DeviceReduceKernelINS2_10policy_hubIdjN4cuda3std3__44plusIdEEE10Policy1000EN6thrust24THRUST_300001_SM_1000_NS6detail15normal_iteratorINSD_10device_ptrIdEEEEjS9_dNS7_10__identityEEEvT0_PT3_T1_NS0_13GridEvenShareISN_EET2_T4_E12temp_storage+120];
	add.f64 	%fd283, %fd282, %fd281;
	selp.f64 	%fd284, %fd283, %fd281, %p53;
	setp.gt.u32 	%p54, %r6, 416;
	ld.shared.f64 	%fd285, [_ZZN3cub18CUB_300001_SM_10006detail6reduce18DeviceReduceKernelINS2_10policy_hubIdjN4cuda3std3__44plusIdEEE10Policy1000EN6thrust24THRUST_300001_SM_1000_NS6detail15normal_iteratorINSD_10device_ptrIdEEEEjS9_dNS7_10__identityEEEvT0_PT3_T1_NS0_13GridEvenShareISN_EET2_T4_E12temp_storage+128];
	add.f64 	%fd286, %fd285, %fd284;
	selp.f64 	%fd287, %fd286, %fd284, %p54;
	setp.gt.u32 	%p55, %r6, 448;
	ld.shared.f64 	%fd288, [_ZZN3cub18CUB_300001_SM_10006detail6reduce18DeviceReduceKernelINS2_10policy_hubIdjN4cuda3std3__44plusIdEEE10Policy1000EN6thrust24THRUST_300001_SM_1000_NS6detail15normal_iteratorINSD_10device_ptrIdEEEEjS9_dNS7_10__identityEEEvT0_PT3_T1_NS0_13GridEvenShareISN_EET2_T4_E12temp_storage+136];
	add.f64 	%fd289, %fd288, %fd287;
	selp.f64 	%fd290, %fd289, %fd287, %p55;
	setp.gt.u32 	%p56, %r6, 480;
	ld.shared.f64 	%fd291, [_ZZN3cub18CUB_300001_SM_10006detail6reduce18DeviceReduceKernelINS2_10policy_hubIdjN4cuda3std3__44plusIdEEE10Policy1000EN6thrust24THRUST_300001_SM_1000_NS6detail15normal_iteratorINSD_10device_ptrIdEEEEjS9_dNS7_10__identityEEEvT0_PT3_T1_NS0_13GridEvenShareISN_EET2_T4_E12temp_storage+144];
	add.f64 	%fd292, %fd291, %fd290;
	selp.f64 	%fd293, %fd292, %fd290, %p56;
	setp.gt.u32 	%p57, %r6, 512;
	ld.shared.f64 	%fd294, [_ZZN3cub18CUB_300001_SM_10006detail6reduce18DeviceReduceKernelINS2_10policy_hubIdjN4cuda3std3__44plusIdEEE10Policy1000EN6thrust24THRUST_300001_SM_1000_NS6detail15normal_iteratorINSD_10device_ptrIdEEEEjS9_dNS7_10__identityEEEvT0_PT3_T1_NS0_13GridEvenShareISN_EET2_T4_E12temp_storage+152];
	add.f64 	%fd295, %fd294, %fd293;
	selp.f64 	%fd296, %fd295, %fd293, %p57;
	setp.gt.u32 	%p58, %r6, 544;
	ld.shared.f64 	%fd297, [_ZZN3cub18CUB_300001_SM_10006detail6reduce18DeviceReduceKernelINS2_10policy_hubIdjN4cuda3std3__44plusIdEEE10Policy1000EN6thrust24THRUST_300001_SM_1000_NS6detail15normal_iteratorINSD_10device_ptrIdEEEEjS9_dNS7_10__identityEEEvT0_PT3_T1_NS0_13GridEvenShareISN_EET2_T4_E12temp_storage+160];
	add.f64 	%fd298, %fd297, %fd296;
	selp.f64 	%fd299, %fd298, %fd296, %p58;
	setp.gt.u32 	%p59, %r6, 576;
	ld.shared.f64 	%fd300, [_ZZN3cub18CUB_300001_SM_10006detail6reduce18DeviceReduceKernelINS2_10policy_hubIdjN4cuda3std3__44plusIdEEE10Policy1000EN6thrust24THRUST_300001_SM_1000_NS6detail15normal_iteratorINSD_10device_ptrIdEEEEjS9_dNS7_10__identityEEEvT0_PT3_T1_NS0_13GridEvenShareISN_EET2_T4_E12temp_storage+168];
	add.f64 	%fd301, %fd300, %fd299;
	selp.f64 	%fd302, %fd301, %fd299, %p59;
	setp.gt.u32 	%p60, %r6, 608;
	ld.shared.f64 	%fd303, [_ZZN3cub18CUB_300001_SM_10006detail6reduce18DeviceReduceKernelINS2_10policy_hubIdjN4cuda3std3__44plusIdEEE10Policy1000EN6thrust24THRUST_300001_SM_1000_NS6detail15normal_iteratorINSD_10device_ptrIdEEEEjS9_dNS7_10__identityEEEvT0_PT3_T1_NS0_13GridEvenShareISN_EET2_T4_E12temp_storage+176];
	add.f64 	%fd304, %fd303, %fd302;
	selp.f64 	%fd375, %fd304, %fd302, %p60;
	bra.uni 	$L__BB5_48;
$L__BB5_26:
	mov.u32 	%r35, %tid.x;
	add.s32 	%r72, %r347, %r35;
	mul.wide.u32 	%rd4, %r72, 8;
	add.s64 	%rd5, %rd1, %rd4;
	ld.global.f64 	%fd41, [%rd5];
	ld.global.f64 	%fd42, [%rd5+5120];
	ld.global.f64 	%fd43, [%rd5+10240];
	ld.global.f64 	%fd44, [%rd5+15360];
	ld.global.f64 	%fd45, [%rd5+20480];
	ld.global.f64 	%fd46, [%rd5+25600];
	ld.global.f64 	%fd47, [%rd5+30720];
	ld.global.f64 	%fd48, [%rd5+35840];
	add.f64 	%fd49, %fd41, %fd42;
	add.f64 	%fd50, %fd49, %fd43;
	add.f64 	%fd51, %fd50, %fd44;
	add.f64 	%fd52, %fd51, %fd45;
	add.f64 	%fd53, %fd52, %fd46;
	add.f64 	%fd54, %fd53, %fd47;
	add.f64 	%fd374, %fd54, %fd48;
	setp.lt.u32 	%p2, %r6, %r4;
	@%p2 bra 	$L__BB5_44;
	add.s32 	%r36, %r4, %r347;
	not.b32 	%r74, %r35;
	add.s32 	%r75, %r74, %r1;
	sub.s32 	%r76, %r75, %r4;
	sub.s32 	%r344, %r76, %r347;
	add.s32 	%r77, %r36, %r35;
	add.s32 	%r343, %r77, 5120;
	mov.b32 	%r346, 0;
	mov.u32 	%r345, %r36;
$L__BB5_28:
	mad.lo.s32 	%r347, %r2, 5120, %r347;
	add.s32 	%r78, %r1, -5120;
	setp.gt.u32 	%p3, %r347, %r78;
	@%p3 bra 	$L__BB5_30;
	add.s32 	%r79, %r35, %r347;
	mul.wide.u32 	%rd6, %r79, 8;
	add.s64 	%rd7, %rd1, %rd6;
	ld.global.f64 	%fd55, [%rd7];
	ld.global.f64 	%fd56, [%rd7+5120];
	ld.global.f64 	%fd57, [%rd7+10240];
	ld.global.f64 	%fd58, [%rd7+15360];
	ld.global.f64 	%fd59, [%rd7+20480];
	ld.global.f64 	%fd60, [%rd7+25600];
	ld.global.f64 	%fd61, [%rd7+30720];
	ld.global.f64 	%fd62, [%rd7+35840];
	add.f64 	%fd63, %fd374, %fd55;
	add.f64 	%fd64, %fd63, %fd56;
	add.f64 	%fd65, %fd64, %fd57;
	add.f64 	%fd66, %fd65, %fd58;
	add.f64 	%fd67, %fd66, %fd59;
	add.f64 	%fd68, %fd67, %fd60;
	add.f64 	%fd69, %fd68, %fd61;
	add.f64 	%fd374, %fd69, %fd62;
	sub.s32 	%r80, %r1, %r347;
	mul.lo.s32 	%r81, %r2, 5120;
	setp.lt.u32 	%p4, %r80, %r81;
	add.s32 	%r346, %r346, 1;
	add.s32 	%r345, %r345, %r81;
	sub.s32 	%r344, %r344, %r81;
	add.s32 	%r343, %r343, %r81;
	@%p4 bra 	$L__BB5_44;
	bra.uni 	$L__BB5_28;
$L__BB5_30:
	setp.le.u32 	%p5, %r1, %r347;
	sub.s32 	%r82, %r1, %r347;
	setp.ge.s32 	%p6, %r35, %r82;
	or.pred  	%p7, %p5, %p6;
	@%p7 bra 	$L__BB5_44;
	not.b32 	%r84, %r35;
	add.s32 	%r85, %r1, %r84;
	sub.s32 	%r86, %r85, %r36;
	mul.lo.s32 	%r87, %r2, %r346;
	mad.lo.s32 	%r88, %r87, -5120, %r86;
	mul.hi.u32 	%r89, %r88, -858993459;
	shr.u32 	%r90, %r89, 9;
	add.s32 	%r49, %r90, 1;
	and.b32  	%r50, %r49, 15;
	setp.lt.u32 	%p8, %r88, 9600;
	mov.u32 	%r352, %r35;
	@%p8 bra 	$L__BB5_35;
	or.b32  	%r350, %r35, 5120;
	mul.hi.u32 	%r91, %r344, -858993459;
	shr.u32 	%r92, %r91, 9;
	add.s32 	%r93, %r92, 1;
	and.b32  	%r94, %r93, 16777200;
	neg.s32 	%r348, %r94;
$L__BB5_33:
	.pragma "nounroll";
	add.s32 	%r95, %r343, -5120;
	mul.wide.u32 	%rd8, %r95, 8;
	add.s64 	%rd9, %rd1, %rd8;
	ld.global.f64 	%fd71, [%rd9];
	add.f64 	%fd72, %fd374, %fd71;
	add.s32 	%r96, %r343, -4480;
	mul.wide.u32 	%rd10, %r96, 8;
	add.s64 	%rd11, %rd1, %rd10;
	ld.global.f64 	%fd73, [%rd11];
	add.f64 	%fd74, %fd72, %fd73;
	add.s32 	%r97, %r343, -3840;
	mul.wide.u32 	%rd12, %r97, 8;
	add.s64 	%rd13, %rd1, %rd12;
	ld.global.f64 	%fd75, [%rd13];
	add.f64 	%fd76, %fd74, %fd75;
	add.s32 	%r98, %r343, -3200;
	mul.wide.u32 	%rd14, %r98, 8;
	add.s64 	%rd15, %rd1, %rd14;
	ld.global.f64 	%fd77, [%rd15];
	add.f64 	%fd78, %fd76, %fd77;
	add.s32 	%r99, %r343, -2560;
	mul.wide.u32 	%rd16, %r99, 8;
	add.s64 	%rd17, %rd1, %rd16;
	ld.global.f64 	%fd79, [%rd17];
	add.f64 	%fd80, %fd78, %fd79;
	add.s32 	%r100, %r343, -1920;
	mul.wide.u32 	%rd18, %r100, 8;
	add.s64 	%rd19, %rd1, %rd18;
	ld.global.f64 	%fd81, [%rd19];
	add.f64 	%fd82, %fd80, %fd81;
	add.s32 	%r101, %r343, -1280;
	mul.wide.u32 	%rd20, %r101, 8;
	add.s64 	%rd21, %rd1, %rd20;
	ld.global.f64 	%fd83, [%rd21];
	add.f64 	%fd84, %fd82, %fd83;
	add.s32 	%r102, %r343, 4480;
	add.s32 	%r103, %r343, -640;
	mul.wide.u32 	%rd22, %r103, 8;
	add.s64 	%rd23, %rd1, %rd22;
	ld.global.f64 	%fd85, [%rd23];
	add.f64 	%fd86, %fd84, %fd85;
	mul.wide.u32 	%rd24, %r343, 8;
	add.s64 	%rd25, %rd1, %rd24;
	ld.global.f64 	%fd87, [%rd25];
	add.f64 	%fd88, %fd86, %fd87;
	add.s32 	%r104, %r343, 640;
	mul.wide.u32 	%rd26, %r104, 8;
	add.s64 	%rd27, %rd1, %rd26;
	ld.global.f64 	%fd89, [%rd27];
	add.f64 	%fd90, %fd88, %fd89;
	add.s32 	%r105, %r343, 1280;
	mul.wide.u32 	%rd28, %r105, 8;
	add.s64 	%rd29, %rd1, %rd28;
	ld.global.f64 	%fd91, [%rd29];
	add.f64 	%fd92, %fd90, %fd91;
	add.s32 	%r106, %r343, 1920;
	mul.wide.u32 	%rd30, %r106, 8;
	add.s64 	%rd31, %rd1, %rd30;
	ld.global.f64 	%fd93, [%rd31];
	add.f64 	%fd94, %fd92, %fd93;
	add.s32 	%r107, %r343, 2560;
	mul.wide.u32 	%rd32, %r107, 8;
	add.s64 	%rd33, %rd1, %rd32;
	ld.global.f64 	%fd95, [%rd33];
	add.f64 	%fd96, %fd94, %fd95;
	add.s32 	%r108, %r343, 3200;
	mul.wide.u32 	%rd34, %r108, 8;
	add.s64 	%rd35, %rd1, %rd34;
	ld.global.f64 	%fd97, [%rd35];
	add.f64 	%fd98, %fd96, %fd97;
	add.s32 	%r109, %r343, 3840;
	mul.wide.u32 	%rd36, %r109, 8;
	add.s64 	%rd37, %rd1, %rd36;
	ld.global.f64 	%fd99, [%rd37];
	add.f64 	%fd100, %fd98, %fd99;
	mul.wide.u32 	%rd38, %r102, 8;
	add.s64 	%rd39, %rd1, %rd38;
	ld.global.f64 	%fd101, [%rd39];
	add.f64 	%fd374, %fd100, %fd101;
	add.s32 	%r350, %r350, 10240;
	add.s32 	%r343, %r343, 10240;
	add.s32 	%r348, %r348, 16;
	setp.ne.s32 	%p9, %r348, 0;
	@%p9 bra 	$L__BB5_33;
	add.s32 	%r352, %r350, -5120;
$L__BB5_35:
	setp.eq.s32 	%p10, %r50, 0;
	@%p10 bra 	$L__BB5_44;
	and.b32  	%r61, %r49, 7;
	setp.lt.u32 	%p11, %r50, 8;
	@%p11 bra 	$L__BB5_38;
	add.s32 	%r110, %r352, %r347;
	mul.wide.u32 	%rd40, %r110, 8;
	add.s64 	%rd41, %rd1, %rd40;
	ld.global.f64 	%fd103, [%rd41];
	add.f64 	%fd104, %fd374, %fd103;
	add.s32 	%r111, %r110, 640;
	mul.wide.u32 	%rd42, %r111, 8;
	add.s64 	%rd43, %rd1, %rd42;
	ld.global.f64 	%fd105, [%rd43];
	add.f64 	%fd106, %fd104, %fd105;
	add.s32 	%r112, %r110, 1280;
	mul.wide.u32 	%rd44, %r112, 8;
	add.s64 	%rd45, %rd1, %rd44;
	ld.global.f64 	%fd107, [%rd45];
	add.f64 	%fd108, %fd106, %fd107;
	add.s32 	%r113, %r110, 1920;
	mul.wide.u32 	%rd46, %r113, 8;
	add.s64 	%rd47, %rd1, %rd46;
	ld.global.f64 	%fd109, [%rd47];
	add.f64 	%fd110, %fd108, %fd109;
	add.s32 	%r114, %r110, 2560;
	mul.wide.u32 	%rd48, %r114, 8;
	add.s64 	%rd49, %rd1, %rd48;
	ld.global.f64 	%fd111, [%rd49];
	add.f64 	%fd112, %fd110, %fd111;
	add.s32 	%r115, %r110, 3200;
	mul.wide.u32 	%rd50, %r115, 8;
	add.s64 	%rd51, %rd1, %rd50;
	ld.global.f64 	%fd113, [%rd51];
	add.f64 	%fd114, %fd112, %fd113;
	add.s32 	%r116, %r110, 3840;
	mul.wide.u32 	%rd52, %r116, 8;
	add.s64 	%rd53, %rd1, %rd52;
	ld.global.f64 	%fd115, [%rd53];
	add.f64 	%fd116, %fd114, %fd115;
	add.s32 	%r117, %r110, 4480;
	mul.wide.u32 	%rd54, %r117, 8;
	add.s64 	%rd55, %rd1, %rd54;
	ld.global.f64 	%fd117, [%rd55];
	add.f64 	%fd374, %fd116, %fd117;
	add.s32 	%r352, %r352, 5120;
$L__BB5_38:
	setp.eq.s32 	%p12, %r61, 0;
	@%p12 bra 	$L__BB5_44;
	setp.lt.u32 	%p13, %r61, 4;
	@%p13 bra 	$L__BB5_41;
	add.s32 	%r118, %r352, %r347;
	mul.wide.u32 	%rd56, %r118, 8;
	add.s64 	%rd57, %rd1, %rd56;
	ld.global.f64 	%fd119, [%rd57];
	add.f64 	%fd120, %fd374, %fd119;
	add.s32 	%r119, %r118, 640;
	mul.wide.u32 	%rd58, %r119, 8;
	add.s64 	%rd59, %rd1, %rd58;
	ld.global.f64 	%fd121, [%rd59];
	add.f64 	%fd122, %fd120, %fd121;
	add.s32 	%r120, %r118, 1280;
	mul.wide.u32 	%rd60, %r120, 8;
	add.s64 	%rd61, %rd1, %rd60;
	ld.global.f64 	%fd123, [%rd61];
	add.f64 	%fd124, %fd122, %fd123;
	add.s32 	%r121, %r118, 1920;
	mul.wide.u32 	%rd62, %r121, 8;
	add.s64 	%rd63, %rd1, %rd62;
	ld.global.f64 	%fd125, [%rd63];
	add.f64 	%fd374, %fd124, %fd125;
	add.s32 	%r352, %r352, 2560;
$L__BB5_41:
	and.b32  	%r122, %r49, 3;
	setp.eq.s32 	%p14, %r122, 0;
	@%p14 bra 	$L__BB5_44;
	add.s32 	%r355, %r352, %r345;
	mul.hi.u32 	%r123, %r344, -858993459;
	cvt.u16.u32 	%rs1, %r123;
	shr.u16 	%rs2, %rs1, 9;
	add.s16 	%rs3, %rs2, 1;
	cvt.u32.u16 	%r124, %rs3;
	and.b32  	%r125, %r124, 3;
	neg.s32 	%r354, %r125;
$L__BB5_43:
	.pragma "nounroll";
	mul.wide.u32 	%rd64, %r355, 8;
	add.s64 	%rd65, %rd1, %rd64;
	ld.global.f64 	%fd126, [%rd65];
	add.f64 	%fd374, %fd374, %fd126;
	add.s32 	%r355, %r355, 640;
	add.s32 	%r354, %r354, 1;
	setp.ne.s32 	%p15, %r354, 0;
	@%p15 bra 	$L__BB5_43;
$L__BB5_44:
	// begin inline asm
	mov.u32 %r126, %laneid;
	// end inline asm
	mov.b64 	%rd66, %fd374;
	mov.b64 	{%r128, %r133}, %rd66;
	mov.b32 	%r134, 1;
	mov.b32 	%r175, 31;
	mov.b32 	%r176, -1;
	// begin inline asm
	shfl.sync.down.b32 %r127, %r128, %r134, %r175, %r176;
	// end inline asm
	// begin inline asm
	shfl.sync.down.b32 %r132, %r133, %r134, %r175, %r176;
	// end inline asm
	mov.b64 	%rd67, {%r127, %r132};
	mov.b64 	%fd127, %rd67;
	setp.gt.s32 	%p16, %r126, 30;
	add.f64 	%fd128, %fd374, %fd127;
	selp.f64 	%fd129, %fd374, %fd128, %p16;
	mov.b64 	%rd68, %fd129;
	mov.b64 	{%r138, %r143}, %rd68;
	mov.b32 	%r144, 2;
	// begin inline asm
	shfl.sync.down.b32 %r137, %r138, %r144, %r175, %r176;
	// end inline asm
	// begin inline asm
	shfl.sync.down.b32 %r142, %r143, %r144, %r175, %r176;
	// end inline asm
	mov.b64 	%rd69, {%r137, %r142};
	mov.b64 	%fd130, %rd69;
	setp.gt.s32 	%p17, %r126, 29;
	add.f64 	%fd131, %fd129, %fd130;
	selp.f64 	%fd132, %fd129, %fd131, %p17;
	mov.b64 	%rd70, %fd132;
	mov.b64 	{%r148, %r153}, %rd70;
	mov.b32 	%r154, 4;
	// begin inline asm
	shfl.sync.down.b32 %r147, %r148, %r154, %r175, %r176;
	// end inline asm
	// begin inline asm
	shfl.sync.down.b32 %r152, %r153, %r154, %r175, %r176;
	// end inline asm
	mov.b64 	%rd71, {%r147, %r152};
	mov.b64 	%fd133, %rd71;
	setp.gt.s32 	%p18, %r126, 27;
	add.f64 	%fd134, %fd132, %fd133;
	selp.f64 	%fd135, %fd132, %fd134, %p18;
	mov.b64 	%rd72, %fd135;
	mov.b64 	{%r158, %r163}, %rd72;
	mov.b32 	%r164, 8;
	// begin inline asm
	shfl.sync.down.b32 %r157, %r158, %r164, %r175, %r176;
	// end inline asm
	// begin inline asm
	shfl.sync.down.b32 %r162, %r163, %r164, %r175, %r176;
	// end inline asm
	mov.b64 	%rd73, {%r157, %r162};
	mov.b64 	%fd136, %rd73;
	setp.gt.s32 	%p19, %r126, 23;
	add.f64 	%fd137, %fd135, %fd136;
	selp.f64 	%fd138, %fd135, %fd137, %p19;
	mov.b64 	%rd74, %fd138;
	mov.b64 	{%r168, %r173}, %rd74;
	mov.b32 	%r174, 16;
	// begin inline asm
	shfl.sync.down.b32 %r167, %r168, %r174, %r175, %r176;
	// end inline asm
	// begin inline asm
	shfl.sync.down.b32 %r172, %r173, %r174, %r175, %r176;
	// end inline asm
	mov.b64 	%rd75, {%r167, %r172};
	mov.b64 	%fd139, %rd75;
	setp.gt.s32 	%p20, %r126, 15;
	add.f64 	%fd37, %fd138, %fd139;
	selp.f64 	%fd375, %fd138, %fd37, %p20;
	setp.ne.s32 	%p21, %r126, 0;
	@%p21 bra 	$L__BB5_46;
	shr.u32 	%r177, %r35, 2;
	and.b32  	%r178, %r177, 248;
	mov.u32 	%r179, _ZZN3cub18CUB_300001_SM_10006detail6reduce18DeviceReduceKernelINS2_10policy_hubIdjN4cuda3std3__44plusIdEEE10Policy1000EN6thrust24THRUST_300001_SM_1000_NS6detail15normal_iteratorINSD_10device_ptrIdEEEEjS9_dNS7_10__identityEEEvT0_PT3_T1_NS0_13GridEvenShareISN_EET2_T4_E12temp_storage;
	add.s32 	%r180, %r179, %r178;
	st.shared.f64 	[%r180+24], %fd37;
$L__BB5_46:
	bar.sync 	0;
	setp.ne.s32 	%p22, %r35, 0;
	@%p22 bra 	$L__BB5_48;
	ld.shared.f64 	%fd140, [_ZZN3cub18CUB_300001_SM_10006detail6reduce18DeviceReduceKernelINS2_10policy_hubIdjN4cuda3std3__44plusIdEEE10Policy1000EN6thrust24THRUST_300001_SM_1000_NS6detail15normal_iteratorINSD_10device_ptrIdEEEEjS9_dNS7_10__identityEEEvT0_PT3_T1_NS0_13GridEvenShareISN_EET2_T4_E12temp_storage+32];
	add.f64 	%fd141, %fd375, %fd140;
	ld.shared.f64 	%fd142, [_ZZN3cub18CUB_300001_SM_10006detail6reduce18DeviceReduceKernelINS2_10policy_hubIdjN4cuda3std3__44plusIdEEE10Policy1000EN6thrust24THRUST_300001_SM_1000_NS6detail15normal_iteratorINSD_10device_ptrIdEEEEjS9_dNS7_10__identityEEEvT0_PT3_T1_NS0_13GridEvenShareISN_EET2_T4_E12temp_storage+40];
	add.f64 	%fd143, %fd141, %fd142;
	ld.shared.f64 	%fd144, [_ZZN3cub18CUB_300001_SM_10006detail6reduce18DeviceReduceKernelINS2_10policy_hubIdjN4cuda3std3__44plusIdEEE10Policy1000EN6thrust24THRUST_300001_SM_1000_NS6detail15normal_iteratorINSD_10device_ptrIdEEEEjS9_dNS7_10__identityEEEvT0_PT3_T1_NS0_13GridEvenShareISN_EET2_T4_E12temp_storage+48];
	add.f64 	%fd145, %fd143, %fd144;
	ld.shared.f64 	%fd146, [_ZZN3cub18CUB_300001_SM_10006detail6reduce18DeviceReduceKernelINS2_10policy_hubIdjN4cuda3std3__44plusIdEEE10Policy1000EN6thrust24THRUST_300001_SM_1000_NS6detail15normal_iteratorINSD_10device_ptrIdEEEEjS9_dNS7_10__identityEEEvT0_PT3_T1_NS0_13GridEvenShareISN_EET2_T4_E12temp_storage+56];
	add.f64 	%fd147, %fd145, %fd146;
	ld.shared.f64 	%fd148, [_ZZN3cub18CUB_300001_SM_10006detail6reduce18DeviceReduceKernelINS2_10policy_hubIdjN4cuda3std3__44plusIdEEE10Policy1000EN6thrust24THRUST_300001_SM_1000_NS6detail15normal_iteratorINSD_10device_ptrIdEEEEjS9_dNS7_10__identityEEEvT0_PT3_T1_NS0_13GridEvenShareISN_EET2_T4_E12temp_storage+64];
	add.f64 	%fd149, %fd147, %fd148;
	ld.shared.f64 	%fd150, [_ZZN3cub18CUB_300001_SM_10006detail6reduce18DeviceReduceKernelINS2_10policy_hubIdjN4cuda3std3__44plusIdEEE10Policy1000EN6thrust24THRUST_300001_SM_1000_NS6detail15normal_iteratorINSD_10device_ptrIdEEEEjS9_dNS7_10__identityEEEvT0_PT3_T1_NS0_13GridEvenShareISN_EET2_T4_E12temp_storage+72];
	add.f64 	%fd151, %fd149, %fd150;
	ld.shared.f64 	%fd152, [_ZZN3cub18CUB_300001_SM_10006detail6reduce18DeviceReduceKernelINS2_10policy_hubIdjN4cuda3std3__44plusIdEEE10Policy1000EN6thrust24THRUST_300001_SM_1000_NS6detail15normal_iteratorINSD_10device_ptrIdEEEEjS9_dNS7_10__identityEEEvT0_PT3_T1_NS0_13GridEvenShareISN_EET2_T4_E12temp_storage+80];
	add.f64 	%fd153, %fd151, %fd152;
	ld.shared.f64 	%fd154, [_ZZN3cub18CUB_300001_SM_10006detail6reduce18DeviceReduceKernelINS2_10policy_hubIdjN4cuda3std3__44plusIdEEE10Policy1000EN6thrust24THRUST_300001_SM_1000_NS6detail15normal_iteratorINSD_10device_ptrIdEEEEjS9_dNS7_10__identityEEEvT0_PT3_T1_NS0_13GridEvenShareISN_EET2_T4_E12temp_storage+88];
	add.f64 	%fd155, %fd153, %fd154;
	ld.shared.f64 	%fd156, [_ZZN3cub18CUB_300001_SM_10006detail6reduce18DeviceReduceKernelINS2_10policy_hubIdjN4cuda3std3__44plusIdEEE10Policy1000EN6thrust24THRUST_300001_SM_1000_NS6detail15normal_iteratorINSD_10device_ptrIdEEEEjS9_dNS7_10__identityEEEvT0_PT3_T1_NS0_13GridEvenShareISN_EET2_T4_E12temp_storage+96];
	add.f64 	%fd157, %fd155, %fd156;
	ld.shared.f64 	%fd158, [_ZZN3cub18CUB_300001_SM_10006detail6reduce18DeviceReduceKernelINS2_10policy_hubIdjN4cuda3std3__44plusIdEEE10Policy1000EN6thrust24THRUST_300001_SM_1000_NS6detail15normal_iteratorINSD_10device_ptrIdEEEEjS9_dNS7_10__identityEEEvT0_PT3_T1_NS0_13GridEvenShareISN_EET2_T4_E12temp_storage+104];
	add.f64 	%fd159, %fd157, %fd158;
	ld.shared.f64 	%fd160, [_ZZN3cub18CUB_300001_SM_10006detail6reduce18DeviceReduceKernelINS2_10policy_hubIdjN4cuda3std3__44plusIdEEE10Policy1000EN6thrust24THRUST_300001_SM_1000_NS6detail15normal_iteratorINSD_10device_ptrIdEEEEjS9_dNS7_10__identityEEEvT0_PT3_T1_NS0_13GridEvenShareISN_EET2_T4_E12temp_storage+112];
	add.f64 	%fd161, %fd159, %fd160;
	ld.shared.f64 	%fd162, [_ZZN3cub18CUB_300001_SM_10006detail6reduce18DeviceReduceKernelINS2_10policy_hubIdjN4cuda3std3__44plusIdEEE10Policy1000EN6thrust24THRUST_300001_SM_1000_NS6detail15normal_iteratorINSD_10device_ptrIdEEEEjS9_dNS7_10__identityEEEvT0_PT3_T1_NS0_13GridEvenShareISN_EET2_T4_E12temp_storage+120];
	add.f64 	%fd163, %fd161, %fd162;
	ld.shared.f64 	%fd164, [_ZZN3cub18CUB_300001_SM_10006detail6reduce18DeviceReduceKernelINS2_10policy_hubIdjN4cuda3std3__44plusIdEEE10Policy1000EN6thrust24THRUST_300001_SM_1000_NS6detail15normal_iteratorINSD_10device_ptrIdEEEEjS9_dNS7_10__identityEEEvT0_PT3_T1_NS0_13GridEvenShareISN_EET2_T4_E12temp_storage+128];
	add.f64 	%fd165, %fd163, %fd164;
	ld.shared.f64 	%fd166, [_ZZN3cub18CUB_300001_SM_10006detail6reduce18DeviceReduceKernelINS2_10policy_hubIdjN4cuda3std3__44plusIdEEE10Policy1000EN6thrust24THRUST_300001_SM_1000_NS6detail15normal_iteratorINSD_10device_ptrIdEEEEjS9_dNS7_10__identityEEEvT0_PT3_T1_NS0_13GridEvenShareISN_EET2_T4_E12temp_storage+136];
	add.f64 	%fd167, %fd165, %fd166;
	ld.shared.f64 	%fd168, [_ZZN3cub18CUB_300001_SM_10006detail6reduce18DeviceReduceKernelINS2_10policy_hubIdjN4cuda3std3__44plusIdEEE10Policy1000EN6thrust24THRUST_300001_SM_1000_NS6detail15normal_iteratorINSD_10device_ptrIdEEEEjS9_dNS7_10__identityEEEvT0_PT3_T1_NS0_13GridEvenShareISN_EET2_T4_E12temp_storage+144];
	add.f64 	%fd169, %fd167, %fd168;
	ld.shared.f64 	%fd170, [_ZZN3cub18CUB_300001_SM_10006detail6reduce18DeviceReduceKernelINS2_10policy_hubIdjN4cuda3std3__44plusIdEEE10Policy1000EN6thrust24THRUST_300001_SM_1000_NS6detail15normal_iteratorINSD_10device_ptrIdEEEEjS9_dNS7_10__identityEEEvT0_PT3_T1_NS0_13GridEvenShareISN_EET2_T4_E12temp_storage+152];
	add.f64 	%fd171, %fd169, %fd170;
	ld.shared.f64 	%fd172, [_ZZN3cub18CUB_300001_SM_10006detail6reduce18DeviceReduceKernelINS2_10policy_hubIdjN4cuda3std3__44plusIdEEE10Policy1000EN6thrust24THRUST_300001_SM_1000_NS6detail15normal_iteratorINSD_10device_ptrIdEEEEjS9_dNS7_10__identityEEEvT0_PT3_T1_NS0_13GridEvenShareISN_EET2_T4_E12temp_storage+160];
	add.f64 	%fd173, %fd171, %fd172;
	ld.shared.f64 	%fd174, [_ZZN3cub18CUB_300001_SM_10006detail6reduce18DeviceReduceKernelINS2_10policy_hubIdjN4cuda3std3__44plusIdEEE10Policy1000EN6thrust24THRUST_300001_SM_1000_NS6detail15normal_iteratorINSD_10device_ptrIdEEEEjS9_dNS7_10__identityEEEvT0_PT3_T1_NS0_13GridEvenShareISN_EET2_T4_E12temp_storage+168];
	add.f64 	%fd175, %fd173, %fd174;
	ld.shared.f64 	%fd176, [_ZZN3cub18CUB_300001_SM_10006detail6reduce18DeviceReduceKernelINS2_10policy_hubIdjN4cuda3std3__44plusIdEEE10Policy1000EN6thrust24THRUST_300001_SM_1000_NS6detail15normal_iteratorINSD_10device_ptrIdEEEEjS9_dNS7_10__identityEEEvT0_PT3_T1_NS0_13GridEvenShareISN_EET2_T4_E12temp_storage+176];
	add.f64 	%fd375, %fd175, %fd176;
$L__BB5_48:
	mov.u32 	%r333, %tid.x;
	setp.ne.s32 	%p68, %r333, 0;
	@%p68 bra 	$L__BB5_50;
	ld.param.u64 	%rd159, [_ZN3cub18CUB_300001_SM_10006detail6reduce18DeviceReduceKernelINS2_10policy_hubIdjN4cuda3std3__44plusIdEEE10Policy1000EN6thrust24THRUST_300001_SM_1000_NS6detail15normal_iteratorINSD_10device_ptrIdEEEEjS9_dNS7_10__identityEEEvT0_PT3_T1_NS0_13GridEvenShareISN_EET2_T4__param_1];
	cvta.to.global.u64 	%rd156, %rd159;
	mul.wide.u32 	%rd157, %r3, 8;
	add.s64 	%rd158, %rd156, %rd157;
	st.global.f64 	[%rd158], %fd375;
$L__BB5_50:
	ret;

}
	// .globl	_ZN3cub18CUB_300001_SM_10006detail6reduce28DeviceReduceSingleTileKernelINS2_10policy_hubIdjN4cuda3std3__44plusIdEEE10Policy1000EPdSC_iS9_ddNS7_10__identityEEEvT0_T1_T2_T3_T4_T6_
.visible .entry _ZN3cub18CUB_300001_SM_10006detail6reduce28DeviceReduceSingleTileKernelINS2_10policy_hubIdjN4cuda3std3__44plusIdEEE10Policy1000EPdSC_iS9_ddNS7_10__identityEEEvT0_T1_T2_T3_T4_T6_(
	.param .u64 .ptr .align 1 _ZN3cub18CUB_300001_SM_10006detail6reduce28DeviceReduceSingleTileKernelINS2_10policy_hubIdjN4cuda3std3__44plusIdEEE10Policy1000EPdSC_iS9_ddNS7_10__identityEEEvT0_T1_T2_T3_T4_T6__param_0,
	.param .u64 .ptr .align 1 _ZN3cub18CUB_300001_SM_10006detail6reduce28DeviceReduceSingleTileKernelINS2_10policy_hubIdjN4cuda3std3__44plusIdEEE10Policy1000EPdSC_iS9_ddNS7_10__identityEEEvT0_T1_T2_T3_T4_T6__param_1,
	.param .u32 _ZN3cub18CUB_300001_SM_10006detail6reduce28DeviceReduceSingleTileKernelINS2_10policy_hubIdjN4cuda3std3__44plusIdEEE10Policy1000EPdSC_iS9_ddNS7_10__identityEEEvT0_T1_T2_T3_T4_T6__param_2,
	.param .align 1 .b8 _ZN3cub18CUB_300001_SM_10006detail6reduce28DeviceReduceSingleTileKernelINS2_10policy_hubIdjN4cuda3std3__44plusIdEEE10Policy1000EPdSC_iS9_ddNS7_10__identityEEEvT0_T1_T2_T3_T4_T6__param_3[1],
	.param .f64 _ZN3cub18CUB_300001_SM_10006detail6reduce28DeviceReduceSingleTileKernelINS2_10policy_hubIdjN4cuda3std3__44plusIdEEE10Policy1000EPdSC_iS9_ddNS7_10__identityEEEvT0_T1_T2_T3_T4_T6__param_4,
	.param .align 1 .b8 _ZN3cub18CUB_300001_SM_10006detail6reduce28DeviceReduceSingleTileKernelINS2_10policy_hubIdjN4cuda3std3__44plusIdEEE10Policy1000EPdSC_iS9_ddNS7_10__identityEEEvT0_T1_T2_T3_T4_T6__param_5[1]
)
.maxntid 640
.minnctapersm 1
{
	.reg .pred 	%p<62>;
	.reg .b32 	%r<239>;
	.reg .b64 	%rd<109>;
	.reg .b64 	%fd<264>;
	// demoted variable
	.shared .align 8 .b8 _ZZN3cub18CUB_300001_SM_10006detail6reduce28DeviceReduceSingleTileKernelINS2_10policy_hubIdjN4cuda3std3__44plusIdEEE10Policy1000EPdSC_iS9_ddNS7_10__identityEEEvT0_T1_T2_T3_T4_T6_E12temp_storage[192];
	ld.param.u64 	%rd9, [_ZN3cub18CUB_300001_SM_10006detail6reduce28DeviceReduceSingleTileKernelINS2_10policy_hubIdjN4cuda3std3__44plusIdEEE10Policy1000EPdSC_iS9_ddNS7_10__identityEEEvT0_T1_T2_T3_T4_T6__param_0];
	ld.param.u64 	%rd10, [_ZN3cub18CUB_300001_SM_10006detail6reduce28DeviceReduceSingleTileKernelINS2_10policy_hubIdjN4cuda3std3__44plusIdEEE10Policy1000EPdSC_iS9_ddNS7_10__identityEEEvT0_T1_T2_T3_T4_T6__param_1];
	ld.param.u32 	%r36, [_ZN3cub18CUB_300001_SM_10006detail6reduce28DeviceReduceSingleTileKernelINS2_10policy_hubIdjN4cuda3std3__44plusIdEEE10Policy1000EPdSC_iS9_ddNS7_10__identityEEEvT0_T1_T2_T3_T4_T6__param_2];
	ld.param.f64 	%fd30, [_ZN3cub18CUB_300001_SM_10006detail6reduce28DeviceReduceSingleTileKernelINS2_10policy_hubIdjN4cuda3std3__44plusIdEEE10Policy1000EPdSC_iS9_ddNS7_10__identityEEEvT0_T1_T2_T3_T4_T6__param_4];
	cvta.to.global.u64 	%rd1, %rd10;
	setp.ne.s32 	%p1, %r36, 0;
	@%p1 bra 	$L__BB6_3;
	mov.u32 	%r225, %tid.x;
	setp.ne.s32 	%p61, %r225, 0;
	@%p61 bra 	$L__BB6_39;
	st.global.f64 	[%rd1], %fd30;
	bra.uni 	$L__BB6_39;
$L__BB6_3:
	setp.gt.s32 	%p2, %r36, 5119;
	@%p2 bra 	$L__BB6_21;
	mov.u32 	%r1, %tid.x;
	setp.ge.s32 	%p19, %r1, %r36;
	mov.f64 	%fd255, 0d0000000000000000;
	mov.u32 	%r229, %r1;
	@%p19 bra 	$L__BB6_6;
	mul.wide.u32 	%rd74, %r1, 8;
	add.s64 	%rd73, %rd9, %rd74;
	// begin inline asm
	ld.global.nc.u64 %rd72, [%rd73];
	// end inline asm
	mov.b64 	%fd255, %rd72;
	add.s32 	%r229, %r1, 640;
$L__BB6_6:
	setp.ge.s32 	%p20, %r229, %r36;
	@%p20 bra 	$L__BB6_12;
	not.b32 	%r101, %r229;
	add.s32 	%r4, %r36, %r101;
	mul.hi.u32 	%r102, %r4, -858993459;
	shr.u32 	%r103, %r102, 9;
	add.s32 	%r5, %r103, 1;
	and.b32  	%r104, %r103, 3;
	setp.eq.s32 	%p21, %r104, 3;
	@%p21 bra 	$L__BB6_10;
	mul.wide.u32 	%rd75, %r229, 8;
	add.s64 	%rd107, %rd9, %rd75;
	and.b32  	%r105, %r5, 3;
	neg.s32 	%r227, %r105;
$L__BB6_9:
	.pragma "nounroll";
	// begin inline asm
	ld.global.nc.u64 %rd76, [%rd107];
	// end inline asm
	mov.b64 	%fd121, %rd76;
	add.f64 	%fd255, %fd255, %fd121;
	add.s32 	%r229, %r229, 640;
	add.s64 	%rd107, %rd107, 5120;
	add.s32 	%r227, %r227, 1;
	setp.ne.s32 	%p22, %r227, 0;
	@%p22 bra 	$L__BB6_9;
$L__BB6_10:
	setp.lt.u32 	%p23, %r4, 1920;
	@%p23 bra 	$L__BB6_12;
$L__BB6_11:
	mul.wide.s32 	%rd86, %r229, 8;
	add.s64 	%rd79, %rd9, %rd86;
	// begin inline asm
	ld.global.nc.u64 %rd78, [%rd79];
	// end inline asm
	mov.b64 	%fd122, %rd78;
	add.f64 	%fd123, %fd255, %fd122;
	add.s64 	%rd81, %rd79, 5120;
	// begin inline asm
	ld.global.nc.u64 %rd80, [%rd81];
	// end inline asm
	mov.b64 	%fd124, %rd80;
	add.f64 	%fd125, %fd123, %fd124;
	add.s64 	%rd83, %rd79, 10240;
	// begin inline asm
	ld.global.nc.u64 %rd82, [%rd83];
	// end inline asm
	mov.b64 	%fd126, %rd82;
	add.f64 	%fd127, %fd125, %fd126;
	add.s64 	%rd85, %rd79, 15360;
	// begin inline asm
	ld.global.nc.u64 %rd84, [%rd85];
	// end inline asm
	mov.b64 	%fd128, %rd84;
	add.f64 	%fd255, %fd127, %fd128;
	add.s32 	%r229, %r229, 2560;
	setp.lt.s32 	%p24, %r229, %r36;
	@%p24 bra 	$L__BB6_11;
$L__BB6_12:
	setp.lt.s32 	%p25, %r36, 640;
	@%p25 bra 	$L__BB6_17;
	// begin inline asm
	mov.u32 %r169, %laneid;
	// end inline asm
	mov.b64 	%rd97, %fd255;
	mov.b64 	{%r171, %r176}, %rd97;
	mov.b32 	%r177, 1;
	mov.b32 	%r218, 31;
	mov.b32 	%r219, -1;
	// begin inline asm
	shfl.sync.down.b32 %r170, %r171, %r177, %r218, %r219;
	// end inline asm
	// begin inline asm
	shfl.sync.down.b32 %r175, %r176, %r177, %r218, %r219;
	// end inline asm
	mov.b64 	%rd98, {%r170, %r175};
	mov.b64 	%fd199, %rd98;
	setp.gt.s32 	%p53, %r169, 30;
	add.f64 	%fd200, %fd255, %fd199;
	selp.f64 	%fd201, %fd255, %fd200, %p53;
	mov.b64 	%rd99, %fd201;
	mov.b64 	{%r181, %r186}, %rd99;
	mov.b32 	%r187, 2;
	// begin inline asm
	shfl.sync.down.b32 %r180, %r181, %r187, %r218, %r219;
	// end inline asm
	// begin inline asm
	shfl.sync.down.b32 %r185, %r186, %r187, %r218, %r219;
	// end inline asm
	mov.b64 	%rd100, {%r180, %r185};
	mov.b64 	%fd202, %rd100;
	setp.gt.s32 	%p54, %r169, 29;
	add.f64 	%fd203, %fd201, %fd202;
	selp.f64 	%fd204, %fd201, %fd203, %p54;
	mov.b64 	%rd101, %fd204;
	mov.b64 	{%r191, %r196}, %rd101;
	mov.b32 	%r197, 4;
	// begin inline asm
	shfl.sync.down.b32 %r190, %r191, %r197, %r218, %r219;
	// end inline asm
	// begin inline asm
	shfl.sync.down.b32 %r195, %r196, %r197, %r218, %r219;
	// end inline asm
	mov.b64 	%rd102, {%r190, %r195};
	mov.b64 	%fd205, %rd102;
	setp.gt.s32 	%p55, %r169, 27;
	add.f64 	%fd206, %fd204, %fd205;
	selp.f64 	%fd207, %fd204, %fd206, %p55;
	mov.b64 	%rd103, %fd207;
	mov.b64 	{%r201, %r206}, %rd103;
	mov.b32 	%r207, 8;
	// begin inline asm
	shfl.sync.down.b32 %r200, %r201, %r207, %r218, %r219;
	// end inline asm
	// begin inline asm
	shfl.sync.down.b32 %r205, %r206, %r207, %r218, %r219;
	// end inline asm
	mov.b64 	%rd104, {%r200, %r205};
	mov.b64 	%fd208, %rd104;
	setp.gt.s32 	%p56, %r169, 23;
	add.f64 	%fd209, %fd207, %fd208;
	selp.f64 	%fd210, %fd207, %fd209, %p56;
	mov.b64 	%rd105, %fd210;
	mov.b64 	{%r211, %r216}, %rd105;
	mov.b32 	%r217, 16;
	// begin inline asm
	shfl.sync.down.b32 %r210, %r211, %r217, %r218, %r219;
	// end inline asm
	// begin inline asm
	shfl.sync.down.b32 %r215, %r216, %r217, %r218, %r219;
	// end inline asm
	mov.b64 	%rd106, {%r210, %r215};
	mov.b64 	%fd211, %rd106;
	setp.gt.s32 	%p57, %r169, 15;
	add.f64 	%fd10, %fd210, %fd211;
	selp.f64 	%fd263, %fd210, %fd10, %p57;
	setp.ne.s32 	%p58, %r169, 0;
	@%p58 bra 	$L__BB6_15;
	shr.u32 	%r220, %r1, 2;
	and.b32  	%r221, %r220, 248;
	mov.u32 	%r222, _ZZN3cub18CUB_300001_SM_10006detail6reduce28DeviceReduceSingleTileKernelINS2_10policy_hubIdjN4cuda3std3__44plusIdEEE10Policy1000EPdSC_iS9_ddNS7_10__identityEEEvT0_T1_T2_T3_T4_T6_E12temp_storage;
	add.s32 	%r223, %r222, %r221;
	st.shared.f64 	[%r223+24], %fd10;
$L__BB6_15:
	bar.sync 	0;
	setp.ne.s32 	%p59, %r1, 0;
	@%p59 bra 	$L__BB6_37;
	ld.shared.f64 	%fd212, [_ZZN3cub18CUB_300001_SM_10006detail6reduce28DeviceReduceSingleTileKernelINS2_10policy_hubIdjN4cuda3std3__44plusIdEEE10Policy1000EPdSC_iS9_ddNS7_10__identityEEEvT0_T1_T2_T3_T4_T6_E12temp_storage+32];
	add.f64 	%fd213, %fd263, %fd212;
	ld.shared.f64 	%fd214, [_ZZN3cub18CUB_300001_SM_10006detail6reduce28DeviceReduceSingleTileKernelINS2_10policy_hubIdjN4cuda3std3__44plusIdEEE10Policy1000EPdSC_iS9_ddNS7_10__identityEEEvT0_T1_T2_T3_T4_T6_E12temp_storage+40];
	add.f64 	%fd215, %fd213, %fd214;
	ld.shared.f64 	%fd216, [_ZZN3cub18CUB_300001_SM_10006detail6reduce28DeviceReduceSingleTileKernelINS2_10policy_hubIdjN4cuda3std3__44plusIdEEE10Policy1000EPdSC_iS9_ddNS7_10__identityEEEvT0_T1_T2_T3_T4_T6_E12temp_storage+48];
	add.f64 	%fd217, %fd215, %fd216;
	ld.shared.f64 	%fd218, [_ZZN3cub18CUB_300001_SM_10006detail6reduce28DeviceReduceSingleTileKernelINS2_10policy_hubIdjN4cuda3std3__44plusIdEEE10Policy1000EPdSC_iS9_ddNS7_10__identityEEEvT0_T1_T2_T3_T4_T6_E12temp_storage+56];
	add.f64 	%fd219, %fd217, %fd218;
	ld.shared.f64 	%fd220, [_ZZN3cub18CUB_300001_SM_10006detail6reduce28DeviceReduceSingleTileKernelINS2_10policy_hubIdjN4cuda3std3__44plusIdEEE10Policy1000EPdSC_iS9_ddNS7_10__identityEEEvT0_T1_T2_T3_T4_T6_E12temp_storage+64];
	add.f64 	%fd221, %fd219, %fd220;
	ld.shared.f64 	%fd222, [_ZZN3cub18CUB_300001_SM_10006detail6reduce28DeviceReduceSingleTileKernelINS2_10policy_hubIdjN4cuda3std3__44plusIdEEE10Policy1000EPdSC_iS9_ddNS7_10__identityEEEvT0_T1_T2_T3_T4_T6_E12temp_storage+72];
	add.f64 	%fd223, %fd221, %fd222;
	ld.shared.f64 	%fd224, [_ZZN3cub18CUB_300001_SM_10006detail6reduce28DeviceReduceSingleTileKernelINS2_10policy_hubIdjN4cuda3std3__44plusIdEEE10Policy1000EPdSC_iS9_ddNS7_10__identityEEEvT0_T1_T2_T3_T4_T6_E12temp_storage+80];
	add.f64 	%fd225, %fd223, %fd224;
	ld.shared.f64 	%fd226, [_ZZN3cub18CUB_300001_SM_10006detail6reduce28DeviceReduceSingleTileKernelINS2_10policy_hubIdjN4cuda3std3__44plusIdEEE10Policy1000EPdSC_iS9_ddNS7_10__identityEEEvT0_T1_T2_T3_T4_T6_E12temp_storage+88];
	add.f64 	%fd227, %fd225, %fd226;
	ld.shared.f64 	%fd228, [_ZZN3cub18CUB_300001_SM_10006detail6reduce28DeviceReduceSingleTileKernelINS2_10policy_hubIdjN4cuda3std3__44plusIdEEE10Policy1000EPdSC_iS9_ddNS7_10__identityEEEvT0_T1_T2_T3_T4_T6_E12temp_storage+96];
	add.f64 	%fd229, %fd227, %fd228;
	ld.shared.f64 	%fd230, [_ZZN3cub18CUB_300001_SM_10006detail6reduce28DeviceReduceSingleTileKernelINS2_10policy_hubIdjN4cuda3std3__44plusIdEEE10Policy1000EPdSC_iS9_ddNS7_10__identityEEEvT0_T1_T2_T3_T4_T6_E12temp_storage+104];
	add.f64 	%fd231, %fd229, %fd230;
	ld.shared.f64 	%fd232, [_ZZN3cub18CUB_300001_SM_10006detail6reduce28DeviceReduceSingleTileKernelINS2_10policy_hubIdjN4cuda3std3__44plusIdEEE10Policy1000EPdSC_iS9_ddNS7_10__identityEEEvT0_T1_T2_T3_T4_T6_E12temp_storage+112];
	add.f64 	%fd233, %fd231, %fd232;
	ld.shared.f64 	%fd234, [_ZZN3cub18CUB_300001_SM_10006detail6reduce28DeviceReduceSingleTileKernelINS2_10policy_hubIdjN4cuda3std3__44plusIdEEE10Policy1000EPdSC_iS9_ddNS7_10__identityEEEvT0_T1_T2_T3_T4_T6_E12temp_storage+120];
	add.f64 	%fd235, %fd233, %fd234;
	ld.shared.f64 	%fd236, [_ZZN3cub18CUB_300001_SM_10006detail6reduce28DeviceReduceSingleTileKernelINS2_10policy_hubIdjN4cuda3std3__44plusIdEEE10Policy1000EPdSC_iS9_ddNS7_10__identityEEEvT0_T1_T2_T3_T4_T6_E12temp_storage+128];
	add.f64 	%fd237, %fd235, %fd236;
	ld.shared.f64 	%fd238, [_ZZN3cub18CUB_300001_SM_10006detail6reduce28DeviceReduceSingleTileKernelINS2_10policy_hubIdjN4cuda3std3__44plusIdEEE10Policy1000EPdSC_iS9_ddNS7_10__identityEEEvT0_T1_T2_T3_T4_T6_E12temp_storage+136];
	add.f64 	%fd239, %fd237, %fd238;
	ld.shared.f64 	%fd240, [_ZZN3cub18CUB_300001_SM_10006detail6reduce28DeviceReduceSingleTileKernelINS2_10policy_hubIdjN4cuda3std3__44plusIdEEE10Policy1000EPdSC_iS9_ddNS7_10__identityEEEvT0_T1_T2_T3_T4_T6_E12temp_storage+144];
	add.f64 	%fd241, %fd239, %fd240;
	ld.shared.f64 	%fd242, [_ZZN3cub18CUB_300001_SM_10006detail6reduce28DeviceReduceSingleTileKernelINS2_10policy_hubIdjN4cuda3std3__44plusIdEEE10Policy1000EPdSC_iS9_ddNS7_10__identityEEEvT0_T1_T2_T3_T4_T6_E12temp_storage+152];
	add.f64 	%fd243, %fd241, %fd242;
	ld.shared.f64 	%fd244, [_ZZN3cub18CUB_300001_SM_10006detail6reduce28DeviceReduceSingleTileKernelINS2_10policy_hubIdjN4cuda3std3__44plusIdEEE10Policy1000EPdSC_iS9_ddNS7_10__identityEEEvT0_T1_T2_T3_T4_T6_E12temp_storage+160];
	add.f64 	%fd245, %fd243, %fd244;
	ld.shared.f64 	%fd246, [_ZZN3cub18CUB_300001_SM_10006detail6reduce28DeviceReduceSingleTileKernelINS2_10policy_hubIdjN4cuda3std3__44plusIdEEE10Policy1000EPdSC_iS9_ddNS7_10__identityEEEvT0_T1_T2_T3_T4_T6_E12temp_storage+168];
	add.f64 	%fd247, %fd245, %fd246;
	ld.shared.f64 	%fd248, [_ZZN3cub18CUB_300001_SM_10006detail6reduce28DeviceReduceSingleTileKernelINS2_10policy_hubIdjN4cuda3std3__44plusIdEEE10Policy1000EPdSC_iS9_ddNS7_10__identityEEEvT0_T1_T2_T3_T4_T6_E12temp_storage+176];
	add.f64 	%fd263, %fd247, %fd248;
	bra.uni 	$L__BB6_37;
$L__BB6_17:
	// begin inline asm
	mov.u32 %r106, %laneid;
	// end inline asm
	and.b32  	%r157, %r1, 992;
	add.s32 	%r158, %r157, 32;
	setp.gt.s32 	%p26, %r158, %r36;
	not.b32 	%r159, %r157;
	add.s32 	%r160, %r36, %r159;
	selp.b32 	%r155, %r160, 31, %p26;
	mov.b64 	%rd87, %fd255;
	mov.b64 	{%r108, %r113}, %rd87;
	mov.b32 	%r114, 1;
	mov.b32 	%r156, -1;
	// begin inline asm
	shfl.sync.down.b32 %r107, %r108, %r114, %r155, %r156;
	// end inline asm
	// begin inline asm
	shfl.sync.down.b32 %r112, %r113, %r114, %r155, %r156;
	// end inline asm
	mov.b64 	%rd88, {%r107, %r112};
	mov.b64 	%fd129, %rd88;
	setp.lt.s32 	%p27, %r106, %r155;
	add.f64 	%fd130, %fd255, %fd129;
	selp.f64 	%fd131, %fd130, %fd255, %p27;
	mov.b64 	%rd89, %fd131;
	mov.b64 	{%r118, %r123}, %rd89;
	mov.b32 	%r124, 2;
	// begin inline asm
	shfl.sync.down.b32 %r117, %r118, %r124, %r155, %r156;
	// end inline asm
	// begin inline asm
	shfl.sync.down.b32 %r122, %r123, %r124, %r155, %r156;
	// end inline asm
	mov.b64 	%rd90, {%r117, %r122};
	mov.b64 	%fd132, %rd90;
	add.s32 	%r161, %r106, 2;
	setp.gt.s32 	%p28, %r161, %r155;
	add.f64 	%fd133, %fd131, %fd132;
	selp.f64 	%fd134, %fd131, %fd133, %p28;
	mov.b64 	%rd91, %fd134;
	mov.b64 	{%r128, %r133}, %rd91;
	mov.b32 	%r134, 4;
	// begin inline asm
	shfl.sync.down.b32 %r127, %r128, %r134, %r155, %r156;
	// end inline asm
	// begin inline asm
	shfl.sync.down.b32 %r132, %r133, %r134, %r155, %r156;
	// end inline asm
	mov.b64 	%rd92, {%r127, %r132};
	mov.b64 	%fd135, %rd92;
	add.s32 	%r162, %r106, 4;
	setp.gt.s32 	%p29, %r162, %r155;
	add.f64 	%fd136, %fd134, %fd135;
	selp.f64 	%fd137, %fd134, %fd136, %p29;
	mov.b64 	%rd93, %fd137;
	mov.b64 	{%r138, %r143}, %rd93;
	mov.b32 	%r144, 8;
	// begin inline asm
	shfl.sync.down.b32 %r137, %r138, %r144, %r155, %r156;
	// end inline asm
	// begin inline asm
	shfl.sync.down.b32 %r142, %r143, %r144, %r155, %r156;
	// end inline asm
	mov.b64 	%rd94, {%r137, %r142};
	mov.b64 	%fd138, %rd94;
	add.s32 	%r163, %r106, 8;
	setp.gt.s32 	%p30, %r163, %r155;
	add.f64 	%fd139, %fd137, %fd138;
	selp.f64 	%fd140, %fd137, %fd139, %p30;
	mov.b64 	%rd95, %fd140;
	mov.b64 	{%r148, %r153}, %rd95;
	mov.b32 	%r154, 16;
	// begin inline asm
	shfl.sync.down.b32 %r147, %r148, %r154, %r155, %r156;
	// end inline asm
	// begin inline asm
	shfl.sync.down.b32 %r152, %r153, %r154, %r155, %r156;
	// end inline asm
	mov.b64 	%rd96, {%r147, %r152};
	mov.b64 	%fd141, %rd96;
	add.s32 	%r164, %r106, 16;
	setp.gt.s32 	%p31, %r164, %r155;
	add.f64 	%fd142, %fd140, %fd141;
	selp.f64 	%fd263, %fd140, %fd142, %p31;
	setp.ne.s32 	%p32, %r106, 0;
	@%p32 bra 	$L__BB6_19;
	shr.u32 	%r165, %r1, 2;
	and.b32  	%r166, %r165, 248;
	mov.u32 	%r167, _ZZN3cub18CUB_300001_SM_10006detail6reduce28DeviceReduceSingleTileKernelINS2_10policy_hubIdjN4cuda3std3__44plusIdEEE10Policy1000EPdSC_iS9_ddNS7_10__identityEEEvT0_T1_T2_T3_T4_T6_E12temp_storage;
	add.s32 	%r168, %r167, %r166;
	st.shared.f64 	[%r168+24], %fd263;
$L__BB6_19:
	bar.sync 	0;
	setp.ne.s32 	%p33, %r1, 0;
	@%p33 bra 	$L__BB6_37;
	setp.gt.s32 	%p34, %r36, 32;
	ld.shared.f64 	%fd143, [_ZZN3cub18CUB_300001_SM_10006detail6reduce28DeviceReduceSingleTileKernelINS2_10policy_hubIdjN4cuda3std3__44plusIdEEE10Policy1000EPdSC_iS9_ddNS7_10__identityEEEvT0_T1_T2_T3_T4_T6_E12temp_storage+32];
	add.f64 	%fd144, %fd263, %fd143;
	selp.f64 	%fd145, %fd144, %fd263, %p34;
	setp.gt.s32 	%p35, %r36, 64;
	ld.shared.f64 	%fd146, [_ZZN3cub18CUB_300001_SM_10006detail6reduce28DeviceReduceSingleTileKernelINS2_10policy_hubIdjN4cuda3std3__44plusIdEEE10Policy1000EPdSC_iS9_ddNS7_10__identityEEEvT0_T1_T2_T3_T4_T6_E12temp_storage+40];
	add.f64 	%fd147, %fd146, %fd145;
	selp.f64 	%fd148, %fd147, %fd145, %p35;
	setp.gt.s32 	%p36, %r36, 96;
	ld.shared.f64 	%fd149, [_ZZN3cub18CUB_300001_SM_10006detail6reduce28DeviceReduceSingleTileKernelINS2_10policy_hubIdjN4cuda3std3__44plusIdEEE10Policy1000EPdSC_iS9_ddNS7_10__identityEEEvT0_T1_T2_T3_T4_T6_E12temp_storage+48];
	add.f64 	%fd150, %fd149, %fd148;
	selp.f64 	%fd151, %fd150, %fd148, %p36;
	setp.gt.s32 	%p37, %r36, 128;
	ld.shared.f64 	%fd152, [_ZZN3cub18CUB_300001_SM_10006detail6reduce28DeviceReduceSingleTileKernelINS2_10policy_hubIdjN4cuda3std3__44plusIdEEE10Policy1000EPdSC_iS9_ddNS7_10__identityEEEvT0_T1_T2_T3_T4_T6_E12temp_storage+56];
	add.f64 	%fd153, %fd152, %fd151;
	selp.f64 	%fd154, %fd153, %fd151, %p37;
	setp.gt.s32 	%p38, %r36, 160;
	ld.shared.f64 	%fd155, [_ZZN3cub18CUB_300001_SM_10006detail6reduce28DeviceReduceSingleTileKernelINS2_10policy_hubIdjN4cuda3std3__44plusIdEEE10Policy1000EPdSC_iS9_ddNS7_10__identityEEEvT0_T1_T2_T3_T4_T6_E12temp_storage+64];
	add.f64 	%fd156, %fd155, %fd154;
	selp.f64 	%fd157, %fd156, %fd154, %p38;
	setp.gt.s32 	%p39, %r36, 192;
	ld.shared.f64 	%fd158, [_ZZN3cub18CUB_300001_SM_10006detail6reduce28DeviceReduceSingleTileKernelINS2_10policy_hubIdjN4cuda3std3__44plusIdEEE10Policy1000EPdSC_iS9_ddNS7_10__identityEEEvT0_T1_T2_T3_T4_T6_E12temp_storage+72];
	add.f64 	%fd159, %fd158, %fd157;
	selp.f64 	%fd160, %fd159, %fd157, %p39;
	setp.gt.s32 	%p40, %r36, 224;
	ld.shared.f64 	%fd161, [_ZZN3cub18CUB_300001_SM_10006detail6reduce28DeviceReduceSingleTileKernelINS2_10policy_hubIdjN4cuda3std3__44plusIdEEE10Policy1000EPdSC_iS9_ddNS7_10__identityEEEvT0_T1_T2_T3_T4_T6_E12temp_storage+80];
	add.f64 	%fd162, %fd161, %fd160;
	selp.f64 	%fd163, %fd162, %fd160, %p40;
	setp.gt.s32 	%p41, %r36, 256;
	ld.shared.f64 	%fd164, [_ZZN3cub18CUB_300001_SM_10006detail6reduce28DeviceReduceSingleTileKernelINS2_10policy_hubIdjN4cuda3std3__44plusIdEEE10Policy1000EPdSC_iS9_ddNS7_10__identityEEEvT0_T1_T2_T3_T4_T6_E12temp_storage+88];
	add.f64 	%fd165, %fd164, %fd163;
	selp.f64 	%fd166, %fd165, %fd163, %p41;
	setp.gt.s32 	%p42, %r36, 288;
	ld.shared.f64 	%fd167, [_ZZN3cub18CUB_300001_SM_10006detail6reduce28DeviceReduceSingleTileKernelINS2_10policy_hubIdjN4cuda3std3__44plusIdEEE10Policy1000EPdSC_iS9_ddNS7_10__identityEEEvT0_T1_T2_T3_T4_T6_E12temp_storage+96];
	add.f64 	%fd168, %fd167, %fd166;
	selp.f64 	%fd169, %fd168, %fd166, %p42;
	setp.gt.s32 	%p43, %r36, 320;
	ld.shared.f64 	%fd170, [_ZZN3cub18CUB_300001_SM_10006detail6reduce28DeviceReduceSingleTileKernelINS2_10policy_hubIdjN4cuda3std3__44plusIdEEE10Policy1000EPdSC_iS9_ddNS7_10__identityEEEvT0_T1_T2_T3_T4_T6_E12temp_storage+104];
	add.f64 	%fd171, %fd170, %fd169;
	selp.f64 	%fd172, %fd171, %fd169, %p43;
	setp.gt.s32 	%p44, %r36, 352;
	ld.shared.f64 	%fd173, [_ZZN3cub18CUB_300001_SM_10006detail6reduce28DeviceReduceSingleTileKernelINS2_10policy_hubIdjN4cuda3std3__44plusIdEEE10Policy1000EPdSC_iS9_ddNS7_10__identityEEEvT0_T1_T2_T3_T4_T6_E12temp_storage+112];
	add.f64 	%fd174, %fd173, %fd172;
	selp.f64 	%fd175, %fd174, %fd172, %p44;
	setp.gt.s32 	%p45, %r36, 384;
	ld.shared.f64 	%fd176, [_ZZN3cub18CUB_300001_SM_10006detail6reduce28DeviceReduceSingleTileKernelINS2_10policy_hubIdjN4cuda3std3__44plusIdEEE10Policy1000EPdSC_iS9_ddNS7_10__identityEEEvT0_T1_T2_T3_T4_T6_E12temp_storage+120];
	add.f64 	%fd177, %fd176, %fd175;
	selp.f64 	%fd178, %fd177, %fd175, %p45;
	setp.gt.s32 	%p46, %r36, 416;
	ld.shared.f64 	%fd179, [_ZZN3cub18CUB_300001_SM_10006detail6reduce28DeviceReduceSingleTileKernelINS2_10policy_hubIdjN4cuda3std3__44plusIdEEE10Policy1000EPdSC_iS9_ddNS7_10__identityEEEvT0_T1_T2_T3_T4_T6_E12temp_storage+128];
	add.f64 	%fd180, %fd179, %fd178;
	selp.f64 	%fd181, %fd180, %fd178, %p46;
	setp.gt.s32 	%p47, %r36, 448;
	ld.shared.f64 	%fd182, [_ZZN3cub18CUB_300001_SM_10006detail6reduce28DeviceReduceSingleTileKernelINS2_10policy_hubIdjN4cuda3std3__44plusIdEEE10Policy1000EPdSC_iS9_ddNS7_10__identityEEEvT0_T1_T2_T3_T4_T6_E12temp_storage+136];
	add.f64 	%fd183, %fd182, %fd181;
	selp.f64 	%fd184, %fd183, %fd181, %p47;
	setp.gt.s32 	%p48, %r36, 480;
	ld.shared.f64 	%fd185, [_ZZN3cub18CUB_300001_SM_10006detail6reduce28DeviceReduceSingleTileKernelINS2_10policy_hubIdjN4cuda3std3__44plusIdEEE10Policy1000EPdSC_iS9_ddNS7_10__identityEEEvT0_T1_T2_T3_T4_T6_E12temp_storage+144];
	add.f64 	%fd186, %fd185, %fd184;
	selp.f64 	%fd187, %fd186, %fd184, %p48;
	setp.gt.s32 	%p49, %r36, 512;
	ld.shared.f64 	%fd188, [_ZZN3cub18CUB_300001_SM_10006detail6reduce28DeviceReduceSingleTileKernelINS2_10policy_hubIdjN4cuda3std3__44plusIdEEE10Policy1000EPdSC_iS9_ddNS7_10__identityEEEvT0_T1_T2_T3_T4_T6_E12temp_storage+152];
	add.f64 	%fd189, %fd188, %fd187;
	selp.f64 	%fd190, %fd189, %fd187, %p49;
	setp.gt.s32 	%p50, %r36, 544;
	ld.shared.f64 	%fd191, [_ZZN3cub18CUB_300001_SM_10006detail6reduce28DeviceReduceSingleTileKernelINS2_10policy_hubIdjN4cuda3std3__44plusIdEEE10Policy1000EPdSC_iS9_ddNS7_10__identityEEEvT0_T1_T2_T3_T4_T6_E12temp_storage+160];
	add.f64 	%fd192, %fd191, %fd190;
	selp.f64 	%fd193, %fd192, %fd190, %p50;
	setp.gt.s32 	%p51, %r36, 576;
	ld.shared.f64 	%fd194, [_ZZN3cub18CUB_300001_SM_10006detail6reduce28DeviceReduceSingleTileKernelINS2_10policy_hubIdjN4cuda3std3__44plusIdEEE10Policy1000EPdSC_iS9_ddNS7_10__identityEEEvT0_T1_T2_T3_T4_T6_E12temp_storage+168];
	add.f64 	%fd195, %fd194, %fd193;
	selp.f64 	%fd196, %fd195, %fd193, %p51;
	setp.gt.s32 	%p52, %r36, 608;
	ld.shared.f64 	%fd197, [_ZZN3cub18CUB_300001_SM_10006detail6reduce28DeviceReduceSingleTileKernelINS2_10policy_hubIdjN4cuda3std3__44plusIdEEE10Policy1000EPdSC_iS9_ddNS7_10__identityEEEvT0_T1_T2_T3_T4_T6_E12temp_storage+176];
	add.f64 	%fd198, %fd197, %fd196;
	selp.f64 	%fd263, %fd198, %fd196, %p52;
	bra.uni 	$L__BB6_37;
$L__BB6_21:
	mov.u32 	%r14, %tid.x;
	mul.wide.u32 	%rd27, %r14, 8;
	add.s64 	%rd12, %rd9, %rd27;
	// begin inline asm
	ld.global.nc.u64 %rd11, [%rd12];
	// end inline asm
	mov.b64 	%fd31, %rd11;
	add.s64 	%rd14, %rd12, 5120;
	// begin inline asm
	ld.global.nc.u64 %rd13, [%rd14];
	// end inline asm
	mov.b64 	%fd32, %rd13;
	add.s64 	%rd16, %rd12, 10240;
	// begin inline asm
	ld.global.nc.u64 %rd15, [%rd16];
	// end inline asm
	mov.b64 	%fd33, %rd15;
	add.s64 	%rd18, %rd12, 15360;
	// begin inline asm
	ld.global.nc.u64 %rd17, [%rd18];
	// end inline asm
	mov.b64 	%fd34, %rd17;
	add.s64 	%rd20, %rd12, 20480;
	// begin inline asm
	ld.global.nc.u64 %rd19, [%rd20];
	// end inline asm
	mov.b64 	%fd35, %rd19;
	add.s64 	%rd22, %rd12, 25600;
	// begin inline asm
	ld.global.nc.u64 %rd21, [%rd22];
	// end inline asm
	mov.b64 	%fd36, %rd21;
	add.s64 	%rd24, %rd12, 30720;
	// begin inline asm
	ld.global.nc.u64 %rd23, [%rd24];
	// end inline asm
	mov.b64 	%fd37, %rd23;
	add.s64 	%rd26, %rd12, 35840;
	// begin inline asm
	ld.global.nc.u64 %rd25, [%rd26];
	// end inline asm
	mov.b64 	%fd38, %rd25;
	add.f64 	%fd39, %fd31, %fd32;
	add.f64 	%fd40, %fd39, %fd33;
	add.f64 	%fd41, %fd40, %fd34;
	add.f64 	%fd42, %fd41, %fd35;
	add.f64 	%fd43, %fd42, %fd36;
	add.f64 	%fd44, %fd43, %fd37;
	add.f64 	%fd262, %fd44, %fd38;
	setp.lt.u32 	%p3, %r36, 10240;
	mov.b32 	%r232, 5120;
	@%p3 bra 	$L__BB6_25;
	add.s32 	%r15, %r36, -5120;
	mov.b32 	%r232, 5120;
$L__BB6_23:
	mul.wide.s32 	%rd44, %r232, 8;
	add.s64 	%rd29, %rd12, %rd44;
	// begin inline asm
	ld.global.nc.u64 %rd28, [%rd29];
	// end inline asm
	mov.b64 	%fd45, %rd28;
	add.s64 	%rd31, %rd29, 5120;
	// begin inline asm
	ld.global.nc.u64 %rd30, [%rd31];
	// end inline asm
	mov.b64 	%fd46, %rd30;
	add.s64 	%rd33, %rd29, 10240;
	// begin inline asm
	ld.global.nc.u64 %rd32, [%rd33];
	// end inline asm
	mov.b64 	%fd47, %rd32;
	add.s64 	%rd35, %rd29, 15360;
	// begin inline asm
	ld.global.nc.u64 %rd34, [%rd35];
	// end inline asm
	mov.b64 	%fd48, %rd34;
	add.s64 	%rd37, %rd29, 20480;
	// begin inline asm
	ld.global.nc.u64 %rd36, [%rd37];
	// end inline asm
	mov.b64 	%fd49, %rd36;
	add.s64 	%rd39, %rd29, 25600;
	// begin inline asm
	ld.global.nc.u64 %rd38, [%rd39];
	// end inline asm
	mov.b64 	%fd50, %rd38;
	add.s64 	%rd41, %rd29, 30720;
	// begin inline asm
	ld.global.nc.u64 %rd40, [%rd41];
	// end inline asm
	mov.b64 	%fd51, %rd40;
	add.s64 	%rd43, %rd29, 35840;
	// begin inline asm
	ld.global.nc.u64 %rd42, [%rd43];
	// end inline asm
	mov.b64 	%fd52, %rd42;
	add.f64 	%fd53, %fd262, %fd45;
	add.f64 	%fd54, %fd53, %fd46;
	add.f64 	%fd55, %fd54, %fd47;
	add.f64 	%fd56, %fd55, %fd48;
	add.f64 	%fd57, %fd56, %fd49;
	add.f64 	%fd58, %fd57, %fd50;
	add.f64 	%fd59, %fd58, %fd51;
	add.f64 	%fd262, %fd59, %fd52;
	sub.s32 	%r39, %r36, %r232;
	setp.lt.s32 	%p4, %r39, 5120;
	@%p4 bra 	$L__BB6_33;
	add.s32 	%r232, %r232, 5120;
	setp.le.s32 	%p5, %r232, %r15;
	@%p5 bra 	$L__BB6_23;
$L__BB6_25:
	setp.le.s32 	%p6, %r36, %r232;
	@%p6 bra 	$L__BB6_33;
	sub.s32 	%r19, %r36, %r232;
	setp.ge.s32 	%p7, %r14, %r19;
	@%p7 bra 	$L__BB6_33;
	not.b32 	%r40, %r14;
	add.s32 	%r41, %r36, %r40;
	sub.s32 	%r20, %r41, %r232;
	mul.hi.u32 	%r42, %r20, -858993459;
	shr.u32 	%r43, %r42, 9;
	add.s32 	%r21, %r43, 1;
	and.b32  	%r44, %r43, 3;
	setp.eq.s32 	%p8, %r44, 3;
	mov.u32 	%r236, %r14;
	@%p8 bra 	$L__BB6_30;
	add.s32 	%r234, %r14, %r232;
	and.b32  	%r45, %r21, 3;
	neg.s32 	%r233, %r45;
	mov.u32 	%r236, %r14;
$L__BB6_29:
	.pragma "nounroll";
	mul.wide.u32 	%rd47, %r234, 8;
	add.s64 	%rd46, %rd9, %rd47;
	// begin inline asm
	ld.global.nc.u64 %rd45, [%rd46];
	// end inline asm
	mov.b64 	%fd61, %rd45;
	add.f64 	%fd262, %fd262, %fd61;
	add.s32 	%r236, %r236, 640;
	add.s32 	%r234, %r234, 640;
	add.s32 	%r233, %r233, 1;
	setp.ne.s32 	%p9, %r233, 0;
	@%p9 bra 	$L__BB6_29;
$L__BB6_30:
	setp.lt.u32 	%p10, %r20, 1920;
	@%p10 bra 	$L__BB6_33;
	cvt.u64.u32 	%rd48, %r236;
	cvt.u64.u32 	%rd49, %r232;
	add.s64 	%rd50, %rd48, %rd49;
	shl.b64 	%rd51, %rd50, 3;
	add.s64 	%rd52, %rd51, %rd9;
	add.s64 	%rd108, %rd52, 10240;
	add.s32 	%r237, %r236, %r232;
$L__BB6_32:
	mul.wide.u32 	%rd61, %r237, 8;
	add.s64 	%rd54, %rd9, %rd61;
	// begin inline asm
	ld.global.nc.u64 %rd53, [%rd54];
	// end inline asm
	mov.b64 	%fd62, %rd53;
	add.f64 	%fd63, %fd262, %fd62;
	add.s64 	%rd56, %rd108, -5120;
	// begin inline asm
	ld.global.nc.u64 %rd55, [%rd56];
	// end inline asm
	mov.b64 	%fd64, %rd55;
	add.f64 	%fd65, %fd63, %fd64;
	// begin inline asm
	ld.global.nc.u64 %rd57, [%rd108];
	// end inline asm
	mov.b64 	%fd66, %rd57;
	add.f64 	%fd67, %fd65, %fd66;
	add.s64 	%rd60, %rd108, 5120;
	// begin inline asm
	ld.global.nc.u64 %rd59, [%rd60];
	// end inline asm
	mov.b64 	%fd68, %rd59;
	add.f64 	%fd262, %fd67, %fd68;
	add.s32 	%r236, %r236, 2560;
	add.s64 	%rd108, %rd108, 20480;
	add.s32 	%r237, %r237, 2560;
	setp.lt.s32 	%p11, %r236, %r19;
	@%p11 bra 	$L__BB6_32;
$L__BB6_33:
	// begin inline asm
	mov.u32 %r46, %laneid;
	// end inline asm
	mov.b64 	%rd62, %fd262;
	mov.b64 	{%r48, %r53}, %rd62;
	mov.b32 	%r54, 1;
	mov.b32 	%r95, 31;
	mov.b32 	%r96, -1;
	// begin inline asm
	shfl.sync.down.b32 %r47, %r48, %r54, %r95, %r96;
	// end inline asm
	// begin inline asm
	shfl.sync.down.b32 %r52, %r53, %r54, %r95, %r96;
	// end inline asm
	mov.b64 	%rd63, {%r47, %r52};
	mov.b64 	%fd69, %rd63;
	setp.gt.s32 	%p12, %r46, 30;
	add.f64 	%fd70, %fd262, %fd69;
	selp.f64 	%fd71, %fd262, %fd70, %p12;
	mov.b64 	%rd64, %fd71;
	mov.b64 	{%r58, %r63}, %rd64;
	mov.b32 	%r64, 2;
	// begin inline asm
	shfl.sync.down.b32 %r57, %r58, %r64, %r95, %r96;
	// end inline asm
	// begin inline asm
	shfl.sync.down.b32 %r62, %r63, %r64, %r95, %r96;
	// end inline asm
	mov.b64 	%rd65, {%r57, %r62};
	mov.b64 	%fd72, %rd65;
	setp.gt.s32 	%p13, %r46, 29;
	add.f64 	%fd73, %fd71, %fd72;
	selp.f64 	%fd74, %fd71, %fd73, %p13;
	mov.b64 	%rd66, %fd74;
	mov.b64 	{%r68, %r73}, %rd66;
	mov.b32 	%r74, 4;
	// begin inline asm
	shfl.sync.down.b32 %r67, %r68, %r74, %r95, %r96;
	// end inline asm
	// begin inline asm
	shfl.sync.down.b32 %r72, %r73, %r74, %r95, %r96;
	// end inline asm
	mov.b64 	%rd67, {%r67, %r72};
	mov.b64 	%fd75, %rd67;
	setp.gt.s32 	%p14, %r46, 27;
	add.f64 	%fd76, %fd74, %fd75;
	selp.f64 	%fd77, %fd74, %fd76, %p14;
	mov.b64 	%rd68, %fd77;
	mov.b64 	{%r78, %r83}, %rd68;
	mov.b32 	%r84, 8;
	// begin inline asm
	shfl.sync.down.b32 %r77, %r78, %r84, %r95, %r96;
	// end inline asm
	// begin inline asm
	shfl.sync.down.b32 %r82, %r83, %r84, %r95, %r96;
	// end inline asm
	mov.b64 	%rd69, {%r77, %r82};
	mov.b64 	%fd78, %rd69;
	setp.gt.s32 	%p15, %r46, 23;
	add.f64 	%fd79, %fd77, %fd78;
	selp.f64 	%fd80, %fd77, %fd79, %p15;
	mov.b64 	%rd70, %fd80;
	mov.b64 	{%r88, %r93}, %rd70;
	mov.b32 	%r94, 16;
	// begin inline asm
	shfl.sync.down.b32 %r87, %r88, %r94, %r95, %r96;
	// end inline asm
	// begin inline asm
	shfl.sync.down.b32 %r92, %r93, %r94, %r95, %r96;
	// end inline asm
	mov.b64 	%rd71, {%r87, %r92};
	mov.b64 	%fd81, %rd71;
	setp.gt.s32 	%p16, %r46, 15;
	add.f64 	%fd26, %fd80, %fd81;
	selp.f64 	%fd263, %fd80, %fd26, %p16;
	setp.ne.s32 	%p17, %r46, 0;
	@%p17 bra 	$L__BB6_35;
	shr.u32 	%r97, %r14, 2;
	and.b32  	%r98, %r97, 248;
	mov.u32 	%r99, _ZZN3cub18CUB_300001_SM_10006detail6reduce28DeviceReduceSingleTileKernelINS2_10policy_hubIdjN4cuda3std3__44plusIdEEE10Policy1000EPdSC_iS9_ddNS7_10__identityEEEvT0_T1_T2_T3_T4_T6_E12temp_storage;
	add.s32 	%r100, %r99, %r98;
	st.shared.f64 	[%r100+24], %fd26;
$L__BB6_35:
	bar.sync 	0;
	setp.ne.s32 	%p18, %r14, 0;
	@%p18 bra 	$L__BB6_37;
	ld.shared.f64 	%fd82, [_ZZN3cub18CUB_300001_SM_10006detail6reduce28DeviceReduceSingleTileKernelINS2_10policy_hubIdjN4cuda3std3__44plusIdEEE10Policy1000EPdSC_iS9_ddNS7_10__identityEEEvT0_T1_T2_T3_T4_T6_E12temp_storage+32];
	add.f64 	%fd83, %fd263, %fd82;
	ld.shared.f64 	%fd84, [_ZZN3cub18CUB_300001_SM_10006detail6reduce28DeviceReduceSingleTileKernelINS2_10policy_hubIdjN4cuda3std3__44plusIdEEE10Policy1000EPdSC_iS9_ddNS7_10__identityEEEvT0_T1_T2_T3_T4_T6_E12temp_storage+40];
	add.f64 	%fd85, %fd83, %fd84;
	ld.shared.f64 	%fd86, [_ZZN3cub18CUB_300001_SM_10006detail6reduce28DeviceReduceSingleTileKernelINS2_10policy_hubIdjN4cuda3std3__44plusIdEEE10Policy1000EPdSC_iS9_ddNS7_10__identityEEEvT0_T1_T2_T3_T4_T6_E12temp_storage+48];
	add.f64 	%fd87, %fd85, %fd86;
	ld.shared.f64 	%fd88, [_ZZN3cub18CUB_300001_SM_10006detail6reduce28DeviceReduceSingleTileKernelINS2_10policy_hubIdjN4cuda3std3__44plusIdEEE10Policy1000EPdSC_iS9_ddNS7_10__identityEEEvT0_T1_T2_T3_T4_T6_E12temp_storage+56];
	add.f64 	%fd89, %fd87, %fd88;
	ld.shared.f64 	%fd90, [_ZZN3cub18CUB_300001_SM_10006detail6reduce28DeviceReduceSingleTileKernelINS2_10policy_hubIdjN4cuda3std3__44plusIdEEE10Policy1000EPdSC_iS9_ddNS7_10__identityEEEvT0_T1_T2_T3_T4_T6_E12temp_storage+64];
	add.f64 	%fd91, %fd89, %fd90;
	ld.shared.f64 	%fd92, [_ZZN3cub18CUB_300001_SM_10006detail6reduce28DeviceReduceSingleTileKernelINS2_10policy_hubIdjN4cuda3std3__44plusIdEEE10Policy1000EPdSC_iS9_ddNS7_10__identityEEEvT0_T1_T2_T3_T4_T6_E12temp_storage+72];
	add.f64 	%fd93, %fd91, %fd92;
	ld.shared.f64 	%fd94, [_ZZN3cub18CUB_300001_SM_10006detail6reduce28DeviceReduceSingleTileKernelINS2_10policy_hubIdjN4cuda3std3__44plusIdEEE10Policy1000EPdSC_iS9_ddNS7_10__identityEEEvT0_T1_T2_T3_T4_T6_E12temp_storage+80];
	add.f64 	%fd95, %fd93, %fd94;
	ld.shared.f64 	%fd96, [_ZZN3cub18CUB_300001_SM_10006detail6reduce28DeviceReduceSingleTileKernelINS2_10policy_hubIdjN4cuda3std3__44plusIdEEE10Policy1000EPdSC_iS9_ddNS7_10__identityEEEvT0_T1_T2_T3_T4_T6_E12temp_storage+88];
	add.f64 	%fd97, %fd95, %fd96;
	ld.shared.f64 	%fd98, [_ZZN3cub18CUB_300001_SM_10006detail6reduce28DeviceReduceSingleTileKernelINS2_10policy_hubIdjN4cuda3std3__44plusIdEEE10Policy1000EPdSC_iS9_ddNS7_10__identityEEEvT0_T1_T2_T3_T4_T6_E12temp_storage+96];
	add.f64 	%fd99, %fd97, %fd98;
	ld.shared.f64 	%fd100, [_ZZN3cub18CUB_300001_SM_10006detail6reduce28DeviceReduceSingleTileKernelINS2_10policy_hubIdjN4cuda3std3__44plusIdEEE10Policy1000EPdSC_iS9_ddNS7_10__identityEEEvT0_T1_T2_T3_T4_T6_E12temp_storage+104];
	add.f64 	%fd101, %fd99, %fd100;
	ld.shared.f64 	%fd102, [_ZZN3cub18CUB_300001_SM_10006detail6reduce28DeviceReduceSingleTileKernelINS2_10policy_hubIdjN4cuda3std3__44plusIdEEE10Policy1000EPdSC_iS9_ddNS7_10__identityEEEvT0_T1_T2_T3_T4_T6_E12temp_storage+112];
	add.f64 	%fd103, %fd101, %fd102;
	ld.shared.f64 	%fd104, [_ZZN3cub18CUB_300001_SM_10006detail6reduce28DeviceReduceSingleTileKernelINS2_10policy_hubIdjN4cuda3std3__44plusIdEEE10Policy1000EPdSC_iS9_ddNS7_10__identityEEEvT0_T1_T2_T3_T4_T6_E12temp_storage+120];
	add.f64 	%fd105, %fd103, %fd104;
	ld.shared.f64 	%fd106, [_ZZN3cub18CUB_300001_SM_10006detail6reduce28DeviceReduceSingleTileKernelINS2_10policy_hubIdjN4cuda3std3__44plusIdEEE10Policy1000EPdSC_iS9_ddNS7_10__identityEEEvT0_T1_T2_T3_T4_T6_E12temp_storage+128];
	add.f64 	%fd107, %fd105, %fd106;
	ld.shared.f64 	%fd108, [_ZZN3cub18CUB_300001_SM_10006detail6reduce28DeviceReduceSingleTileKernelINS2_10policy_hubIdjN4cuda3std3__44plusIdEEE10Policy1000EPdSC_iS9_ddNS7_10__identityEEEvT0_T1_T2_T3_T4_T6_E12temp_storage+136];
	add.f64 	%fd109, %fd107, %fd108;
	ld.shared.f64 	%fd110, [_ZZN3cub18CUB_300001_SM_10006detail6reduce28DeviceReduceSingleTileKernelINS2_10policy_hubIdjN4cuda3std3__44plusIdEEE10Policy1000EPdSC_iS9_ddNS7_10__identityEEEvT0_T1_T2_T3_T4_T6_E12temp_storage+144];
	add.f64 	%fd111, %fd109, %fd110;
	ld.shared.f64 	%fd112, [_ZZN3cub18CUB_300001_SM_10006detail6reduce28DeviceReduceSingleTileKernelINS2_10policy_hubIdjN4cuda3std3__44plusIdEEE10Policy1000EPdSC_iS9_ddNS7_10__identityEEEvT0_T1_T2_T3_T4_T6_E12temp_storage+152];
	add.f64 	%fd113, %fd111, %fd112;
	ld.shared.f64 	%fd114, [_ZZN3cub18CUB_300001_SM_10006detail6reduce28DeviceReduceSingleTileKernelINS2_10policy_hubIdjN4cuda3std3__44plusIdEEE10Policy1000EPdSC_iS9_ddNS7_10__identityEEEvT0_T1_T2_T3_T4_T6_E12temp_storage+160];
	add.f64 	%fd115, %fd113, %fd114;
	ld.shared.f64 	%fd116, [_ZZN3cub18CUB_300001_SM_10006detail6reduce28DeviceReduceSingleTileKernelINS2_10policy_hubIdjN4cuda3std3__44plusIdEEE10Policy1000EPdSC_iS9_ddNS7_10__identityEEEvT0_T1_T2_T3_T4_T6_E12temp_storage+168];
	add.f64 	%fd117, %fd115, %fd116;
	ld.shared.f64 	%fd118, [_ZZN3cub18CUB_300001_SM_10006detail6reduce28DeviceReduceSingleTileKernelINS2_10policy_hubIdjN4cuda3std3__44plusIdEEE10Policy1000EPdSC_iS9_ddNS7_10__identityEEEvT0_T1_T2_T3_T4_T6_E12temp_storage+176];
	add.f64 	%fd263, %fd117, %fd118;
$L__BB6_37:
	mov.u32 	%r224, %tid.x;
	setp.ne.s32 	%p60, %r224, 0;
	@%p60 bra 	$L__BB6_39;
	add.f64 	%fd249, %fd30, %fd263;
	st.global.f64 	[%rd1], %fd249;
$L__BB6_39:
	ret;

}
	// .globl	_ZN3cub18CUB_300001_SM_10006detail6reduce28DeviceReduceSingleTileKernelINS2_10policy_hubIdyN4cuda3std3__44plusIdEEE10Policy1000EN6thrust24THRUST_300001_SM_1000_NS6detail15normal_iteratorINSD_10device_ptrIdEEEEPdyS9_ddNS7_10__identityEEEvT0_T1_T2_T3_T4_T6_
.visible .entry _ZN3cub18CUB_300001_SM_10006detail6reduce28DeviceReduceSingleTileKernelINS2_10policy_hubIdyN4cuda3std3__44plusIdEEE10Policy1000EN6thrust24THRUST_300001_SM_1000_NS6detail15normal_iteratorINSD_10device_ptrIdEEEEPdyS9_ddNS7_10__identityEEEvT0_T1_T2_T3_T4_T6_(
	.param .align 8 .b8 _ZN3cub18CUB_300001_SM_10006detail6reduce28DeviceReduceSingleTileKernelINS2_10policy_hubIdyN4cuda3std3__44plusIdEEE10Policy1000EN6thrust24THRUST_300001_SM_1000_NS6detail15normal_iteratorINSD_10device_ptrIdEEEEPdyS9_ddNS7_10__identityEEEvT0_T1_T2_T3_T4_T6__param_0[8],
	.param .u64 .ptr .align 1 _ZN3cub18CUB_300001_SM_10006detail6reduce28DeviceReduceSingleTileKernelINS2_10policy_hubIdyN4cuda3std3__44plusIdEEE10Policy1000EN6thrust24THRUST_300001_SM_1000_NS6detail15normal_iteratorINSD_10device_ptrIdEEEEPdyS9_ddNS7_10__identityEEEvT0_T1_T2_T3_T4_T6__param_1,
	.param .u64 _ZN3cub18CUB_300001_SM_10006detail6reduce28DeviceReduceSingleTileKernelINS2_10policy_hubIdyN4cuda3std3__44plusIdEEE10Policy1000EN6thrust24THRUST_300001_SM_1000_NS6detail15normal_iteratorINSD_10device_ptrIdEEEEPdyS9_ddNS7_10__identityEEEvT0_T1_T2_T3_T4_T6__param_2,
	.param .align 1 .b8 _ZN3cub18CUB_300001_SM_10006detail6reduce28DeviceReduceSingleTileKernelINS2_10policy_hubIdyN4cuda3std3__44plusIdEEE10Policy1000EN6thrust24THRUST_300001_SM_1000_NS6detail15normal_iteratorINSD_10device_ptrIdEEEEPdyS9_ddNS7_10__identityEEEvT0_T1_T2_T3_T4_T6__param_3[1],
	.param .f64 _ZN3cub18CUB_300001_SM_10006detail6reduce28DeviceReduceSingleTileKernelINS2_10policy_hubIdyN4cuda3std3__44plusIdEEE10Policy1000EN6thrust24THRUST_300001_SM_1000_NS6detail15normal_iteratorINSD_10device_ptrIdEEEEPdyS9_ddNS7_10__identityEEEvT0_T1_T2_T3_T4_T6__param_4,
	.param .align 1 .b8 _ZN3cub18CUB_300001_SM_10006detail6reduce28DeviceReduceSingleTileKernelINS2_10policy_hubIdyN4cuda3std3__44plusIdEEE10Policy1000EN6thrust24THRUST_300001_SM_1000_NS6detail15normal_iteratorINSD_10device_ptrIdEEEEPdyS9_ddNS7_10__identityEEEvT0_T1_T2_T3_T4_T6__param_5[1]
)
.maxntid 512
.minnctapersm 1
{
	.reg .pred 	%p<67>;
	.reg .b32 	%r<246>;
	.reg .b64 	%rd<86>;
	.reg .b64 	%fd<348>;
	// demoted variable
	.shared .align 8 .b8 _ZZN3cub18CUB_300001_SM_10006detail6reduce28DeviceReduceSingleTileKernelINS2_10policy_hubIdyN4cuda3std3__44plusIdEEE10Policy1000EN6thrust24THRUST_300001_SM_1000_NS6detail15normal_iteratorINSD_10device_ptrIdEEEEPdyS9_ddNS7_10__identityEEEvT0_T1_T2_T3_T4_T6_E12temp_storage[152];
	ld.param.u64 	%rd18, [_ZN3cub18CUB_300001_SM_10006detail6reduce28DeviceReduceSingleTileKernelINS2_10policy_hubIdyN4cuda3std3__44plusIdEEE10Policy1000EN6thrust24THRUST_300001_SM_1000_NS6detail15normal_iteratorINSD_10device_ptrIdEEEEPdyS9_ddNS7_10__identityEEEvT0_T1_T2_T3_T4_T6__param_0];
	ld.param.u64 	%rd20, [_ZN3cub18CUB_300001_SM_10006detail6reduce28DeviceReduceSingleTileKernelINS2_10policy_hubIdyN4cuda3std3__44plusIdEEE10Policy1000EN6thrust24THRUST_300001_SM_1000_NS6detail15normal_iteratorINSD_10device_ptrIdEEEEPdyS9_ddNS7_10__identityEEEvT0_T1_T2_T3_T4_T6__param_1];
	ld.param.u64 	%rd19, [_ZN3cub18CUB_300001_SM_10006detail6reduce28DeviceReduceSingleTileKernelINS2_10policy_hubIdyN4cuda3std3__44plusIdEEE10Policy1000EN6thrust24THRUST_300001_SM_1000_NS6detail15normal_iteratorINSD_10device_ptrIdEEEEPdyS9_ddNS7_10__identityEEEvT0_T1_T2_T3_T4_T6__param_2];
	ld.param.f64 	%fd42, [_ZN3cub18CUB_300001_SM_10006detail6reduce28DeviceReduceSingleTileKernelINS2_10policy_hubIdyN4cuda3std3__44plusIdEEE10Policy1000EN6thrust24THRUST_300001_SM_1000_NS6detail15normal_iteratorINSD_10device_ptrIdEEEEPdyS9_ddNS7_10__identityEEEvT0_T1_T2_T3_T4_T6__param_4];
	cvta.to.global.u64 	%rd1, %rd20;
	setp.ne.s64 	%p1, %rd19, 0;
	@%p1 bra 	$L__BB7_3;
	mov.u32 	%r231, %tid.x;
	setp.ne.s32 	%p66, %r231, 0;
	@%p66 bra 	$L__BB7_51;
	st.global.f64 	[%rd1], %fd42;
	bra.uni 	$L__BB7_51;
$L__BB7_3:
	cvta.to.global.u64 	%rd2, %rd18;
	setp.gt.u64 	%p2, %rd19, 3583;
	@%p2 bra 	$L__BB7_28;
	cvt.u32.u64 	%r1, %rd19;
	mov.u32 	%r2, %tid.x;
	setp.ge.u32 	%p24, %r2, %r1;
	mov.f64 	%fd335, 0d0000000000000000;
	mov.u32 	%r235, %r2;
	@%p24 bra 	$L__BB7_6;
	mul.wide.u32 	%rd51, %r2, 8;
	add.s64 	%rd52, %rd2, %rd51;
	ld.global.f64 	%fd335, [%rd52];
	add.s32 	%r235, %r2, 512;
$L__BB7_6:
	setp.ge.u32 	%p25, %r235, %r1;
	@%p25 bra 	$L__BB7_19;
	not.b32 	%r108, %r235;
	add.s32 	%r109, %r108, %r1;
	shr.u32 	%r110, %r109, 9;
	add.s32 	%r5, %r110, 1;
	and.b32  	%r6, %r5, 15;
	setp.lt.u32 	%p26, %r109, 7680;
	@%p26 bra 	$L__BB7_10;
	and.b32  	%r111, %r5, 16777200;
	neg.s32 	%r233, %r111;
	mul.wide.u32 	%rd53, %r235, 8;
	add.s64 	%rd54, %rd53, %rd2;
	add.s64 	%rd81, %rd54, 32768;
$L__BB7_9:
	.pragma "nounroll";
	ld.global.f64 	%fd169, [%rd81+-32768];
	add.f64 	%fd170, %fd335, %fd169;
	ld.global.f64 	%fd171, [%rd81+-28672];
	add.f64 	%fd172, %fd170, %fd171;
	ld.global.f64 	%fd173, [%rd81+-24576];
	add.f64 	%fd174, %fd172, %fd173;
	ld.global.f64 	%fd175, [%rd81+-20480];
	add.f64 	%fd176, %fd174, %fd175;
	ld.global.f64 	%fd177, [%rd81+-16384];
	add.f64 	%fd178, %fd176, %fd177;
	ld.global.f64 	%fd179, [%rd81+-12288];
	add.f64 	%fd180, %fd178, %fd179;
	ld.global.f64 	%fd181, [%rd81+-8192];
	add.f64 	%fd182, %fd180, %fd181;
	ld.global.f64 	%fd183, [%rd81+-4096];
	add.f64 	%fd184, %fd182, %fd183;
	ld.global.f64 	%fd185, [%rd81];
	add.f64 	%fd186, %fd184, %fd185;
	ld.global.f64 	%fd187, [%rd81+4096];
	add.f64 	%fd188, %fd186, %fd187;
	ld.global.f64 	%fd189, [%rd81+8192];
	add.f64 	%fd190, %fd188, %fd189;
	ld.global.f64 	%fd191, [%rd81+12288];
	add.f64 	%fd192, %fd190, %fd191;
	ld.global.f64 	%fd193, [%rd81+16384];
	add.f64 	%fd194, %fd192, %fd193;
	ld.global.f64 	%fd195, [%rd81+20480];
	add.f64 	%fd196, %fd194, %fd195;
	ld.global.f64 	%fd197, [%rd81+24576];
	add.f64 	%fd198, %fd196, %fd197;
	ld.global.f64 	%fd199, [%rd81+28672];
	add.f64 	%fd335, %fd198, %fd199;
	add.s32 	%r235, %r235, 8192;
	add.s32 	%r233, %r233, 16;
	add.s64 	%rd81, %rd81, 65536;
	setp.ne.s32 	%p27, %r233, 0;
	@%p27 bra 	$L__BB7_9;
$L__BB7_10:
	setp.eq.s32 	%p28, %r6, 0;
	@%p28 bra 	$L__BB7_19;
	and.b32  	%r13, %r5, 7;
	setp.lt.u32 	%p29, %r6, 8;
	@%p29 bra 	$L__BB7_13;
	mul.wide.s32 	%rd55, %r235, 8;
	add.s64 	%rd56, %rd2, %rd55;
	ld.global.f64 	%fd201, [%rd56];
	add.f64 	%fd202, %fd335, %fd201;
	ld.global.f64 	%fd203, [%rd56+4096];
	add.f64 	%fd204, %fd202, %fd203;
	ld.global.f64 	%fd205, [%rd56+8192];
	add.f64 	%fd206, %fd204, %fd205;
	ld.global.f64 	%fd207, [%rd56+12288];
	add.f64 	%fd208, %fd206, %fd207;
	ld.global.f64 	%fd209, [%rd56+16384];
	add.f64 	%fd210, %fd208, %fd209;
	ld.global.f64 	%fd211, [%rd56+20480];
	add.f64 	%fd212, %fd210, %fd211;
	ld.global.f64 	%fd213, [%rd56+24576];
	add.f64 	%fd214, %fd212, %fd213;
	ld.global.f64 	%fd215, [%rd56+28672];
	add.f64 	%fd335, %fd214, %fd215;
	add.s32 	%r235, %r235, 4096;
$L__BB7_13:
	setp.eq.s32 	%p30, %r13, 0;
	@%p30 bra 	$L__BB7_19;
	and.b32  	%r16, %r5, 3;
	setp.lt.u32 	%p31, %r13, 4;
	@%p31 bra 	$L__BB7_16;
	mul.wide.s32 	%rd57, %r235, 8;
	add.s64 	%rd58, %rd2, %rd57;
	ld.global.f64 	%fd217, [%rd58];
	add.f64 	%fd218, %fd335, %fd217;
	ld.global.f64 	%fd219, [%rd58+4096];
	add.f64 	%fd220, %fd218, %fd219;
	ld.global.f64 	%fd221, [%rd58+8192];
	add.f64 	%fd222, %fd220, %fd221;
	ld.global.f64 	%fd223, [%rd58+12288];
	add.f64 	%fd335, %fd222, %fd223;
	add.s32 	%r235, %r235, 2048;
$L__BB7_16:
	setp.eq.s32 	%p32, %r16, 0;
	@%p32 bra 	$L__BB7_19;
	neg.s32 	%r238, %r16;
$L__BB7_18:
	.pragma "nounroll";
	mul.wide.s32 	%rd59, %r235, 8;
	add.s64 	%rd60, %rd2, %rd59;
	ld.global.f64 	%fd224, [%rd60];
	add.f64 	%fd335, %fd335, %fd224;
	add.s32 	%r235, %r235, 512;
	add.s32 	%r238, %r238, 1;
	setp.ne.s32 	%p33, %r238, 0;
	@%p33 bra 	$L__BB7_18;
$L__BB7_19:
	setp.lt.u64 	%p34, %rd19, 512;
	@%p34 bra 	$L__BB7_24;
	// begin inline asm
	mov.u32 %r175, %laneid;
	// end inline asm
	mov.b64 	%rd71, %fd335;
	mov.b64 	{%r177, %r182}, %rd71;
	mov.b32 	%r183, 1;
	mov.b32 	%r224, 31;
	mov.b32 	%r225, -1;
	// begin inline asm
	shfl.sync.down.b32 %r176, %r177, %r183, %r224, %r225;
	// end inline asm
	// begin inline asm
	shfl.sync.down.b32 %r181, %r182, %r183, %r224, %r225;
	// end inline asm
	mov.b64 	%rd72, {%r176, %r181};
	mov.b64 	%fd283, %rd72;
	setp.gt.s32 	%p58, %r175, 30;
	add.f64 	%fd284, %fd335, %fd283;
	selp.f64 	%fd285, %fd335, %fd284, %p58;
	mov.b64 	%rd73, %fd285;
	mov.b64 	{%r187, %r192}, %rd73;
	mov.b32 	%r193, 2;
	// begin inline asm
	shfl.sync.down.b32 %r186, %r187, %r193, %r224, %r225;
	// end inline asm
	// begin inline asm
	shfl.sync.down.b32 %r191, %r192, %r193, %r224, %r225;
	// end inline asm
	mov.b64 	%rd74, {%r186, %r191};
	mov.b64 	%fd286, %rd74;
	setp.gt.s32 	%p59, %r175, 29;
	add.f64 	%fd287, %fd285, %fd286;
	selp.f64 	%fd288, %fd285, %fd287, %p59;
	mov.b64 	%rd75, %fd288;
	mov.b64 	{%r197, %r202}, %rd75;
	mov.b32 	%r203, 4;
	// begin inline asm
	shfl.sync.down.b32 %r196, %r197, %r203, %r224, %r225;
	// end inline asm
	// begin inline asm
	shfl.sync.down.b32 %r201, %r202, %r203, %r224, %r225;
	// end inline asm
	mov.b64 	%rd76, {%r196, %r201};
	mov.b64 	%fd289, %rd76;
	setp.gt.s32 	%p60, %r175, 27;
	add.f64 	%fd290, %fd288, %fd289;
	selp.f64 	%fd291, %fd288, %fd290, %p60;
	mov.b64 	%rd77, %fd291;
	mov.b64 	{%r207, %r212}, %rd77;
	mov.b32 	%r213, 8;
	// begin inline asm
	shfl.sync.down.b32 %r206, %r207, %r213, %r224, %r225;
	// end inline asm
	// begin inline asm
	shfl.sync.down.b32 %r211, %r212, %r213, %r224, %r225;
	// end inline asm
	mov.b64 	%rd78, {%r206, %r211};
	mov.b64 	%fd292, %rd78;
	setp.gt.s32 	%p61, %r175, 23;
	add.f64 	%fd293, %fd291, %fd292;
	selp.f64 	%fd294, %fd291, %fd293, %p61;
	mov.b64 	%rd79, %fd294;
	mov.b64 	{%r217, %r222}, %rd79;
	mov.b32 	%r223, 16;
	// begin inline asm
	shfl.sync.down.b32 %r216, %r217, %r223, %r224, %r225;
	// end inline asm
	// begin inline asm
	shfl.sync.down.b32 %r221, %r222, %r223, %r224, %r225;
	// end inline asm
	mov.b64 	%rd80, {%r216, %r221};
	mov.b64 	%fd295, %rd80;
	setp.gt.s32 	%p62, %r175, 15;
	add.f64 	%fd16, %fd294, %fd295;
	selp.f64 	%fd347, %fd294, %fd16, %p62;
	setp.ne.s32 	%p63, %r175, 0;
	@%p63 bra 	$L__BB7_22;
	shr.u32 	%r226, %r2, 2;
	and.b32  	%r227, %r226, 248;
	mov.u32 	%r228, _ZZN3cub18CUB_300001_SM_10006detail6reduce28DeviceReduceSingleTileKernelINS2_10policy_hubIdyN4cuda3std3__44plusIdEEE10Policy1000EN6thrust24THRUST_300001_SM_1000_NS6detail15normal_iteratorINSD_10device_ptrIdEEEEPdyS9_ddNS7_10__identityEEEvT0_T1_T2_T3_T4_T6_E12temp_storage;
	add.s32 	%r229, %r228, %r227;
	st.shared.f64 	[%r229+16], %fd16;
$L__BB7_22:
	bar.sync 	0;
	setp.ne.s32 	%p64, %r2, 0;
	@%p64 bra 	$L__BB7_49;
	ld.shared.f64 	%fd296, [_ZZN3cub18CUB_300001_SM_10006detail6reduce28DeviceReduceSingleTileKernelINS2_10policy_hubIdyN4cuda3std3__44plusIdEEE10Policy1000EN6thrust24THRUST_300001_SM_1000_NS6detail15normal_iteratorINSD_10device_ptrIdEEEEPdyS9_ddNS7_10__identityEEEvT0_T1_T2_T3_T4_T6_E12temp_storage+24];
	add.f64 	%fd297, %fd347, %fd296;
	ld.shared.f64 	%fd298, [_ZZN3cub18CUB_300001_SM_10006detail6reduce28DeviceReduceSingleTileKernelINS2_10policy_hubIdyN4cuda3std3__44plusIdEEE10Policy1000EN6thrust24THRUST_300001_SM_1000_NS6detail15normal_iteratorINSD_10device_ptrIdEEEEPdyS9_ddNS7_10__identityEEEvT0_T1_T2_T3_T4_T6_E12temp_storage+32];
	add.f64 	%fd299, %fd297, %fd298;
	ld.shared.f64 	%fd300, [_ZZN3cub18CUB_300001_SM_10006detail6reduce28DeviceReduceSingleTileKernelINS2_10policy_hubIdyN4cuda3std3__44plusIdEEE10Policy1000EN6thrust24THRUST_300001_SM_1000_NS6detail15normal_iteratorINSD_10device_ptrIdEEEEPdyS9_ddNS7_10__identityEEEvT0_T1_T2_T3_T4_T6_E12temp_storage+40];
	add.f64 	%fd301, %fd299, %fd300;
	ld.shared.f64 	%fd302, [_ZZN3cub18CUB_300001_SM_10006detail6reduce28DeviceReduceSingleTileKernelINS2_10policy_hubIdyN4cuda3std3__44plusIdEEE10Policy1000EN6thrust24THRUST_300001_SM_1000_NS6detail15normal_iteratorINSD_10device_ptrIdEEEEPdyS9_ddNS7_10__identityEEEvT0_T1_T2_T3_T4_T6_E12temp_storage+48];
	add.f64 	%fd303, %fd301, %fd302;
	ld.shared.f64 	%fd304, [_ZZN3cub18CUB_300001_SM_10006detail6reduce28DeviceReduceSingleTileKernelINS2_10policy_hubIdyN4cuda3std3__44plusIdEEE10Policy1000EN6thrust24THRUST_300001_SM_1000_NS6detail15normal_iteratorINSD_10device_ptrIdEEEEPdyS9_ddNS7_10__identityEEEvT0_T1_T2_T3_T4_T6_E12temp_storage+56];
	add.f64 	%fd305, %fd303, %fd304;
	ld.shared.f64 	%fd306, [_ZZN3cub18CUB_300001_SM_10006detail6reduce28DeviceReduceSingleTileKernelINS2_10policy_hubIdyN4cuda3std3__44plusIdEEE10Policy1000EN6thrust24THRUST_300001_SM_1000_NS6detail15normal_iteratorINSD_10device_ptrIdEEEEPdyS9_ddNS7_10__identityEEEvT0_T1_T2_T3_T4_T6_E12temp_storage+64];
	add.f64 	%fd307, %fd305, %fd306;
	ld.shared.f64 	%fd308, [_ZZN3cub18CUB_300001_SM_10006detail6reduce28DeviceReduceSingleTileKernelINS2_10policy_hubIdyN4cuda3std3__44plusIdEEE10Policy1000EN6thrust24THRUST_300001_SM_1000_NS6detail15normal_iteratorINSD_10device_ptrIdEEEEPdyS9_ddNS7_10__identityEEEvT0_T1_T2_T3_T4_T6_E12temp_storage+72];
	add.f64 	%fd309, %fd307, %fd308;
	ld.shared.f64 	%fd310, [_ZZN3cub18CUB_300001_SM_10006detail6reduce28DeviceReduceSingleTileKernelINS2_10policy_hubIdyN4cuda3std3__44plusIdEEE10Policy1000EN6thrust24THRUST_300001_SM_1000_NS6detail15normal_iteratorINSD_10device_ptrIdEEEEPdyS9_ddNS7_10__identityEEEvT0_T1_T2_T3_T4_T6_E12temp_storage+80];
	add.f64 	%fd311, %fd309, %fd310;
	ld.shared.f64 	%fd312, [_ZZN3cub18CUB_300001_SM_10006detail6reduce28DeviceReduceSingleTileKernelINS2_10policy_hubIdyN4cuda3std3__44plusIdEEE10Policy1000EN6thrust24THRUST_300001_SM_1000_NS6detail15normal_iteratorINSD_10device_ptrIdEEEEPdyS9_ddNS7_10__identityEEEvT0_T1_T2_T3_T4_T6_E12temp_storage+88];
	add.f64 	%fd313, %fd311, %fd312;
	ld.shared.f64 	%fd314, [_ZZN3cub18CUB_300001_SM_10006detail6reduce28DeviceReduceSingleTileKernelINS2_10policy_hubIdyN4cuda3std3__44plusIdEEE10Policy1000EN6thrust24THRUST_300001_SM_1000_NS6detail15normal_iteratorINSD_10device_ptrIdEEEEPdyS9_ddNS7_10__identityEEEvT0_T1_T2_T3_T4_T6_E12temp_storage+96];
	add.f64 	%fd315, %fd313, %fd314;
	ld.shared.f64 	%fd316, [_ZZN3cub18CUB_300001_SM_10006detail6reduce28DeviceReduceSingleTileKernelINS2_10policy_hubIdyN4cuda3std3__44plusIdEEE10Policy1000EN6thrust24THRUST_300001_SM_1000_NS6detail15normal_iteratorINSD_10device_ptrIdEEEEPdyS9_ddNS7_10__identityEEEvT0_T1_T2_T3_T4_T6_E12temp_storage+104];
	add.f64 	%fd317, %fd315, %fd316;
	ld.shared.f64 	%fd318, [_ZZN3cub18CUB_300001_SM_10006detail6reduce28DeviceReduceSingleTileKernelINS2_10policy_hubIdyN4cuda3std3__44plusIdEEE10Policy1000EN6thrust24THRUST_300001_SM_1000_NS6detail15normal_iteratorINSD_10device_ptrIdEEEEPdyS9_ddNS7_10__identityEEEvT0_T1_T2_T3_T4_T6_E12temp_storage+112];
	add.f64 	%fd319, %fd317, %fd318;
	ld.shared.f64 	%fd320, [_ZZN3cub18CUB_300001_SM_10006detail6reduce28DeviceReduceSingleTileKernelINS2_10policy_hubIdyN4cuda3std3__44plusIdEEE10Policy1000EN6thrust24THRUST_300001_SM_1000_NS6detail15normal_iteratorINSD_10device_ptrIdEEEEPdyS9_ddNS7_10__identityEEEvT0_T1_T2_T3_T4_T6_E12temp_storage+120];
	add.f64 	%fd321, %fd319, %fd320;
	ld.shared.f64 	%fd322, [_ZZN3cub18CUB_300001_SM_10006detail6reduce28DeviceReduceSingleTileKernelINS2_10policy_hubIdyN4cuda3std3__44plusIdEEE10Policy1000EN6thrust24THRUST_300001_SM_1000_NS6detail15normal_iteratorINSD_10device_ptrIdEEEEPdyS9_ddNS7_10__identityEEEvT0_T1_T2_T3_T4_T6_E12temp_storage+128];
	add.f64 	%fd323, %fd321, %fd322;
	ld.shared.f64 	%fd324, [_ZZN3cub18CUB_300001_SM_10006detail6reduce28DeviceReduceSingleTileKernelINS2_10policy_hubIdyN4cuda3std3__44plusIdEEE10Policy1000EN6thrust24THRUST_300001_SM_1000_NS6detail15normal_iteratorINSD_10device_ptrIdEEEEPdyS9_ddNS7_10__identityEEEvT0_T1_T2_T3_T4_T6_E12temp_storage+136];
	add.f64 	%fd347, %fd323, %fd324;
	bra.uni 	$L__BB7_49;
$L__BB7_24:
	// begin inline asm
	mov.u32 %r112, %laneid;
	// end inline asm
	and.b32  	%r163, %r2, 992;
	add.s32 	%r164, %r163, 32;
	setp.gt.u32 	%p35, %r164, %r1;
	not.b32 	%r165, %r163;
	add.s32 	%r166, %r1, %r165;
	selp.b32 	%r161, %r166, 31, %p35;
	mov.b64 	%rd61, %fd335;
	mov.b64 	{%r114, %r119}, %rd61;
	mov.b32 	%r120, 1;
	mov.b32 	%r162, -1;
	// begin inline asm
	shfl.sync.down.b32 %r113, %r114, %r120, %r161, %r162;
	// end inline asm
	// begin inline asm
	shfl.sync.down.b32 %r118, %r119, %r120, %r161, %r162;
	// end inline asm
	mov.b64 	%rd62, {%r113, %r118};
	mov.b64 	%fd225, %rd62;
	setp.lt.s32 	%p36, %r112, %r161;
	add.f64 	%fd226, %fd335, %fd225;
	selp.f64 	%fd227, %fd226, %fd335, %p36;
	mov.b64 	%rd63, %fd227;
	mov.b64 	{%r124, %r129}, %rd63;
	mov.b32 	%r130, 2;
	// begin inline asm
	shfl.sync.down.b32 %r123, %r124, %r130, %r161, %r162;
	// end inline asm
	// begin inline asm
	shfl.sync.down.b32 %r128, %r129, %r130, %r161, %r162;
	// end inline asm
	mov.b64 	%rd64, {%r123, %r128};
	mov.b64 	%fd228, %rd64;
	add.s32 	%r167, %r112, 2;
	setp.gt.s32 	%p37, %r167, %r161;
	add.f64 	%fd229, %fd227, %fd228;
	selp.f64 	%fd230, %fd227, %fd229, %p37;
	mov.b64 	%rd65, %fd230;
	mov.b64 	{%r134, %r139}, %rd65;
	mov.b32 	%r140, 4;
	// begin inline asm
	shfl.sync.down.b32 %r133, %r134, %r140, %r161, %r162;
	// end inline asm
	// begin inline asm
	shfl.sync.down.b32 %r138, %r139, %r140, %r161, %r162;
	// end inline asm
	mov.b64 	%rd66, {%r133, %r138};
	mov.b64 	%fd231, %rd66;
	add.s32 	%r168, %r112, 4;
	setp.gt.s32 	%p38, %r168, %r161;
	add.f64 	%fd232, %fd230, %fd231;
	selp.f64 	%fd233, %fd230, %fd232, %p38;
	mov.b64 	%rd67, %fd233;
	mov.b64 	{%r144, %r149}, %rd67;
	mov.b32 	%r150, 8;
	// begin inline asm
	shfl.sync.down.b32 %r143, %r144, %r150, %r161, %r162;
	// end inline asm
	// begin inline asm
	shfl.sync.down.b32 %r148, %r149, %r150, %r161, %r162;
	// end inline asm
	mov.b64 	%rd68, {%r143, %r148};
	mov.b64 	%fd234, %rd68;
	add.s32 	%r169, %r112, 8;
	setp.gt.s32 	%p39, %r169, %r161;
	add.f64 	%fd235, %fd233, %fd234;
	selp.f64 	%fd236, %fd233, %fd235, %p39;
	mov.b64 	%rd69, %fd236;
	mov.b64 	{%r154, %r159}, %rd69;
	mov.b32 	%r160, 16;
	// begin inline asm
	shfl.sync.down.b32 %r153, %r154, %r160, %r161, %r162;
	// end inline asm
	// begin inline asm
	shfl.sync.down.b32 %r158, %r159, %r160, %r161, %r162;
	// end inline asm
	mov.b64 	%rd70, {%r153, %r158};
	mov.b64 	%fd237, %rd70;
	add.s32 	%r170, %r112, 16;
	setp.gt.s32 	%p40, %r170, %r161;
	add.f64 	%fd238, %fd236, %fd237;
	selp.f64 	%fd347, %fd236, %fd238, %p40;
	setp.ne.s32 	%p41, %r112, 0;
	@%p41 bra 	$L__BB7_26;
	shr.u32 	%r171, %r2, 2;
	and.b32  	%r172, %r171, 248;
	mov.u32 	%r173, _ZZN3cub18CUB_300001_SM_10006detail6reduce28DeviceReduceSingleTileKernelINS2_10policy_hubIdyN4cuda3std3__44plusIdEEE10Policy1000EN6thrust24THRUST_300001_SM_1000_NS6detail15normal_iteratorINSD_10device_ptrIdEEEEPdyS9_ddNS7_10__identityEEEvT0_T1_T2_T3_T4_T6_E12temp_storage;
	add.s32 	%r174, %r173, %r172;
	st.shared.f64 	[%r174+16], %fd347;
$L__BB7_26:
	bar.sync 	0;
	setp.ne.s32 	%p42, %r2, 0;
	@%p42 bra 	$L__BB7_49;
	setp.gt.u64 	%p43, %rd19, 32;
	ld.shared.f64 	%fd239, [_ZZN3cub18CUB_300001_SM_10006detail6reduce28DeviceReduceSingleTileKernelINS2_10policy_hubIdyN4cuda3std3__44plusIdEEE10Policy1000EN6thrust24THRUST_300001_SM_1000_NS6detail15normal_iteratorINSD_10device_ptrIdEEEEPdyS9_ddNS7_10__identityEEEvT0_T1_T2_T3_T4_T6_E12temp_storage+24];
	add.f64 	%fd240, %fd347, %fd239;
	selp.f64 	%fd241, %fd240, %fd347, %p43;
	setp.gt.u64 	%p44, %rd19, 64;
	ld.shared.f64 	%fd242, [_ZZN3cub18CUB_300001_SM_10006detail6reduce28DeviceReduceSingleTileKernelINS2_10policy_hubIdyN4cuda3std3__44plusIdEEE10Policy1000EN6thrust24THRUST_300001_SM_1000_NS6detail15normal_iteratorINSD_10device_ptrIdEEEEPdyS9_ddNS7_10__identityEEEvT0_T1_T2_T3_T4_T6_E12temp_storage+32];
	add.f64 	%fd243, %fd242, %fd241;
	selp.f64 	%fd244, %fd243, %fd241, %p44;
	setp.gt.u64 	%p45, %rd19, 96;
	ld.shared.f64 	%fd245, [_ZZN3cub18CUB_300001_SM_10006detail6reduce28DeviceReduceSingleTileKernelINS2_10policy_hubIdyN4cuda3std3__44plusIdEEE10Policy1000EN6thrust24THRUST_300001_SM_1000_NS6detail15normal_iteratorINSD_10device_ptrIdEEEEPdyS9_ddNS7_10__identityEEEvT0_T1_T2_T3_T4_T6_E12temp_storage+40];
	add.f64 	%fd246, %fd245, %fd244;
	selp.f64 	%fd247, %fd246, %fd244, %p45;
	setp.gt.u64 	%p46, %rd19, 128;
	ld.shared.f64 	%fd248, [_ZZN3cub18CUB_300001_SM_10006detail6reduce28DeviceReduceSingleTileKernelINS2_10policy_hubIdyN4cuda3std3__44plusIdEEE10Policy1000EN6thrust24THRUST_300001_SM_1000_NS6detail15normal_iteratorINSD_10device_ptrIdEEEEPdyS9_ddNS7_10__identityEEEvT0_T1_T2_T3_T4_T6_E12temp_storage+48];
	add.f64 	%fd249, %fd248, %fd247;
	selp.f64 	%fd250, %fd249, %fd247, %p46;
	setp.gt.u64 	%p47, %rd19, 160;
	ld.shared.f64 	%fd251, [_ZZN3cub18CUB_300001_SM_10006detail6reduce28DeviceReduceSingleTileKernelINS2_10policy_hubIdyN4cuda3std3__44plusIdEEE10Policy1000EN6thrust24THRUST_300001_SM_1000_NS6detail15normal_iteratorINSD_10device_ptrIdEEEEPdyS9_ddNS7_10__identityEEEvT0_T1_T2_T3_T4_T6_E12temp_storage+56];
	add.f64 	%fd252, %fd251, %fd250;
	selp.f64 	%fd253, %fd252, %fd250, %p47;
	setp.gt.u64 	%p48, %rd19, 192;
	ld.shared.f64 	%fd254, [_ZZN3cub18CUB_300001_SM_10006detail6reduce28DeviceReduceSingleTileKernelINS2_10policy_hubIdyN4cuda3std3__44plusIdEEE10Policy1000EN6thrust24THRUST_300001_SM_1000_NS6detail15normal_iteratorINSD_10device_ptrIdEEEEPdyS9_ddNS7_10__identityEEEvT0_T1_T2_T3_T4_T6_E12temp_storage+64];
	add.f64 	%fd255, %fd254, %fd253;
	selp.f64 	%fd256, %fd255, %fd253, %p48;
	setp.gt.u64 	%p49, %rd19, 224;
	ld.shared.f64 	%fd257, [_ZZN3cub18CUB_300001_SM_10006detail6reduce28DeviceReduceSingleTileKernelINS2_10policy_hubIdyN4cuda3std3__44plusIdEEE10Policy1000EN6thrust24THRUST_300001_SM_1000_NS6detail15normal_iteratorINSD_10device_ptrIdEEEEPdyS9_ddNS7_10__identityEEEvT0_T1_T2_T3_T4_T6_E12temp_storage+72];
	add.f64 	%fd258, %fd257, %fd256;
	selp.f64 	%fd259, %fd258, %fd256, %p49;
	setp.gt.u64 	%p50, %rd19, 256;
	ld.shared.f64 	%fd260, [_ZZN3cub18CUB_300001_SM_10006detail6reduce28DeviceReduceSingleTileKernelINS2_10policy_hubIdyN4cuda3std3__44plusIdEEE10Policy1000EN6thrust24THRUST_300001_SM_1000_NS6detail15normal_iteratorINSD_10device_ptrIdEEEEPdyS9_ddNS7_10__identityEEEvT0_T1_T2_T3_T4_T6_E12temp_storage+80];
	add.f64 	%fd261, %fd260, %fd259;
	selp.f64 	%fd262, %fd261, %fd259, %p50;
	setp.gt.u64 	%p51, %rd19, 288;
	ld.shared.f64 	%fd263, [_ZZN3cub18CUB_300001_SM_10006detail6reduce28DeviceReduceSingleTileKernelINS2_10policy_hubIdyN4cuda3std3__44plusIdEEE10Policy1000EN6thrust24THRUST_300001_SM_1000_NS6detail15normal_iteratorINSD_10device_ptrIdEEEEPdyS9_ddNS7_10__identityEEEvT0_T1_T2_T3_T4_T6_E12temp_storage+88];
	add.f64 	%fd264, %fd263, %fd262;
	selp.f64 	%fd265, %fd264, %fd262, %p51;
	setp.gt.u64 	%p52, %rd19, 320;
	ld.shared.f64 	%fd266, [_ZZN3cub18CUB_300001_SM_10006detail6reduce28DeviceReduceSingleTileKernelINS2_10policy_hubIdyN4cuda3std3__44plusIdEEE10Policy1000EN6thrust24THRUST_300001_SM_1000_NS6detail15normal_iteratorINSD_10device_ptrIdEEEEPdyS9_ddNS7_10__identityEEEvT0_T1_T2_T3_T4_T6_E12temp_storage+96];
	add.f64 	%fd267, %fd266, %fd265;
	selp.f64 	%fd268, %fd267, %fd265, %p52;
	setp.gt.u64 	%p53, %rd19, 352;
	ld.shared.f64 	%fd269, [_ZZN3cub18CUB_300001_SM_10006detail6reduce28DeviceReduceSingleTileKernelINS2_10policy_hubIdyN4cuda3std3__44plusIdEEE10Policy1000EN6thrust24THRUST_300001_SM_1000_NS6detail15normal_iteratorINSD_10device_ptrIdEEEEPdyS9_ddNS7_10__identityEEEvT0_T1_T2_T3_T4_T6_E12temp_storage+104];
	add.f64 	%fd270, %fd269, %fd268;
	selp.f64 	%fd271, %fd270, %fd268, %p53;
	setp.gt.u64 	%p54, %rd19, 384;
	ld.shared.f64 	%fd272, [_ZZN3cub18CUB_300001_SM_10006detail6reduce28DeviceReduceSingleTileKernelINS2_10policy_hubIdyN4cuda3std3__44plusIdEEE10Policy1000EN6thrust24THRUST_300001_SM_1000_NS6detail15normal_iteratorINSD_10device_ptrIdEEEEPdyS9_ddNS7_10__identityEEEvT0_T1_T2_T3_T4_T6_E12temp_storage+112];
	add.f64 	%fd273, %fd272, %fd271;
	selp.f64 	%fd274, %fd273, %fd271, %p54;
	setp.gt.u64 	%p55, %rd19, 416;
	ld.shared.f64 	%fd275, [_ZZN3cub18CUB_300001_SM_10006detail6reduce28DeviceReduceSingleTileKernelINS2_10policy_hubIdyN4cuda3std3__44plusIdEEE10Policy1000EN6thrust24THRUST_300001_SM_1000_NS6detail15normal_iteratorINSD_10device_ptrIdEEEEPdyS9_ddNS7_10__identityEEEvT0_T1_T2_T3_T4_T6_E12temp_storage+120];
	add.f64 	%fd276, %fd275, %fd274;
	selp.f64 	%fd277, %fd276, %fd274, %p55;
	setp.gt.u64 	%p56, %rd19, 448;
	ld.shared.f64 	%fd278, [_ZZN3cub18CUB_300001_SM_10006detail6reduce28DeviceReduceSingleTileKernelINS2_10policy_hubIdyN4cuda3std3__44plusIdEEE10Policy1000EN6thrust24THRUST_300001_SM_1000_NS6detail15normal_iteratorINSD_10device_ptrIdEEEEPdyS9_ddNS7_10__identityEEEvT0_T1_T2_T3_T4_T6_E12temp_storage+128];
	add.f64 	%fd279, %fd278, %fd277;
	selp.f64 	%fd280, %fd279, %fd277, %p56;
	setp.gt.u64 	%p57, %rd19, 480;
	ld.shared.f64 	%fd281, [_ZZN3cub18CUB_300001_SM_10006detail6reduce28DeviceReduceSingleTileKernelINS2_10policy_hubIdyN4cuda3std3__44plusIdEEE10Policy1000EN6thrust24THRUST_300001_SM_1000_NS6detail15normal_iteratorINSD_10device_ptrIdEEEEPdyS9_ddNS7_10__identityEEEvT0_T1_T2_T3_T4_T6_E12temp_storage+136];
	add.f64 	%fd282, %fd281, %fd280;
	selp.f64 	%fd347, %fd282, %fd280, %p57;
	bra.uni 	$L__BB7_49;
$L__BB7_28:
	mov.u32 	%r24, %tid.x;
	cvt.u64.u32 	%rd6, %r24;
	mul.wide.u32 	%rd22, %r24, 8;
	add.s64 	%rd7, %rd2, %rd22;
	ld.global.f64 	%fd43, [%rd7];
	ld.global.f64 	%fd44, [%rd7+4096];
	ld.global.f64 	%fd45, [%rd7+8192];
	ld.global.f64 	%fd46, [%rd7+12288];
	ld.global.f64 	%fd47, [%rd7+16384];
	ld.global.f64 	%fd48, [%rd7+20480];
	ld.global.f64 	%fd49, [%rd7+24576];
	add.f64 	%fd50, %fd43, %fd44;
	add.f64 	%fd51, %fd50, %fd45;
	add.f64 	%fd52, %fd51, %fd46;
	add.f64 	%fd53, %fd52, %fd47;
	add.f64 	%fd54, %fd53, %fd48;
	add.f64 	%fd346, %fd54, %fd49;
	add.s64 	%rd8, %rd19, -3584;
	setp.lt.u64 	%p3, %rd8, 3584;
	mov.b64 	%rd83, 3584;
	@%p3 bra 	$L__BB7_32;
	mov.b64 	%rd83, 3584;
$L__BB7_30:
	shl.b64 	%rd24, %rd83, 3;
	add.s64 	%rd25, %rd7, %rd24;
	ld.global.f64 	%fd55, [%rd25];
	ld.global.f64 	%fd56, [%rd25+4096];
	ld.global.f64 	%fd57, [%rd25+8192];
	ld.global.f64 	%fd58, [%rd25+12288];
	ld.global.f64 	%fd59, [%rd25+16384];
	ld.global.f64 	%fd60, [%rd25+20480];
	ld.global.f64 	%fd61, [%rd25+24576];
	add.f64 	%fd62, %fd346, %fd55;
	add.f64 	%fd63, %fd62, %fd56;
	add.f64 	%fd64, %fd63, %fd57;
	add.f64 	%fd65, %fd64, %fd58;
	add.f64 	%fd66, %fd65, %fd59;
	add.f64 	%fd67, %fd66, %fd60;
	add.f64 	%fd346, %fd67, %fd61;
	sub.s64 	%rd26, %rd19, %rd83;
	setp.lt.u64 	%p4, %rd26, 3584;
	@%p4 bra 	$L__BB7_45;
	add.s64 	%rd83, %rd83, 3584;
	setp.le.u64 	%p5, %rd83, %rd8;
	@%p5 bra 	$L__BB7_30;
$L__BB7_32:
	setp.le.u64 	%p6, %rd19, %rd83;
	cvt.u32.u64 	%r42, %rd83;
	cvt.u32.u64 	%r43, %rd19;
	sub.s32 	%r44, %r43, %r42;
	setp.ge.s32 	%p7, %r24, %r44;
	or.pred  	%p8, %p6, %p7;
	@%p8 bra 	$L__BB7_45;
	not.b32 	%r47, %r24;
	add.s32 	%r48, %r47, %r43;
	sub.s32 	%r50, %r48, %r42;
	shr.u32 	%r51, %r50, 9;
	add.s32 	%r25, %r51, 1;
	and.b32  	%r26, %r25, 15;
	setp.lt.u32 	%p9, %r50, 7680;
	mov.u32 	%r242, %r24;
	@%p9 bra 	$L__BB7_36;
	and.b32  	%r52, %r25, 16777200;
	neg.s32 	%r240, %r52;
	add.s64 	%rd27, %rd83, %rd6;
	shl.b64 	%rd28, %rd27, 3;
	add.s64 	%rd29, %rd28, %rd2;
	add.s64 	%rd84, %rd29, 32768;
	mov.u32 	%r242, %r24;
$L__BB7_35:
	.pragma "nounroll";
	ld.global.f64 	%fd69, [%rd84+-32768];
	add.f64 	%fd70, %fd346, %fd69;
	ld.global.f64 	%fd71, [%rd84+-28672];
	add.f64 	%fd72, %fd70, %fd71;
	ld.global.f64 	%fd73, [%rd84+-24576];
	add.f64 	%fd74, %fd72, %fd73;
	ld.global.f64 	%fd75, [%rd84+-20480];
	add.f64 	%fd76, %fd74, %fd75;
	ld.global.f64 	%fd77, [%rd84+-16384];
	add.f64 	%fd78, %fd76, %fd77;
	ld.global.f64 	%fd79, [%rd84+-12288];
	add.f64 	%fd80, %fd78, %fd79;
	ld.global.f64 	%fd81, [%rd84+-8192];
	add.f64 	%fd82, %fd80, %fd81;
	ld.global.f64 	%fd83, [%rd84+-4096];
	add.f64 	%fd84, %fd82, %fd83;
	ld.global.f64 	%fd85, [%rd84];
	add.f64 	%fd86, %fd84, %fd85;
	ld.global.f64 	%fd87, [%rd84+4096];
	add.f64 	%fd88, %fd86, %fd87;
	ld.global.f64 	%fd89, [%rd84+8192];
	add.f64 	%fd90, %fd88, %fd89;
	ld.global.f64 	%fd91, [%rd84+12288];
	add.f64 	%fd92, %fd90, %fd91;
	ld.global.f64 	%fd93, [%rd84+16384];
	add.f64 	%fd94, %fd92, %fd93;
	ld.global.f64 	%fd95, [%rd84+20480];
	add.f64 	%fd96, %fd94, %fd95;
	ld.global.f64 	%fd97, [%rd84+24576];
	add.f64 	%fd98, %fd96, %fd97;
	ld.global.f64 	%fd99, [%rd84+28672];
	add.f64 	%fd346, %fd98, %fd99;
	add.s32 	%r242, %r242, 8192;
	add.s32 	%r240, %r240, 16;
	add.s64 	%rd84, %rd84, 65536;
	setp.ne.s32 	%p10, %r240, 0;
	@%p10 bra 	$L__BB7_35;
$L__BB7_36:
	setp.eq.s32 	%p11, %r26, 0;
	@%p11 bra 	$L__BB7_45;
	and.b32  	%r33, %r25, 7;
	setp.lt.u32 	%p12, %r26, 8;
	@%p12 bra 	$L__BB7_39;
	cvt.u64.u32 	%rd30, %r242;
	add.s64 	%rd31, %rd83, %rd30;
	shl.b64 	%rd32, %rd31, 3;
	add.s64 	%rd33, %rd2, %rd32;
	ld.global.f64 	%fd101, [%rd33];
	add.f64 	%fd102, %fd346, %fd101;
	ld.global.f64 	%fd103, [%rd33+4096];
	add.f64 	%fd104, %fd102, %fd103;
	ld.global.f64 	%fd105, [%rd33+8192];
	add.f64 	%fd106, %fd104, %fd105;
	ld.global.f64 	%fd107, [%rd33+12288];
	add.f64 	%fd108, %fd106, %fd107;
	ld.global.f64 	%fd109, [%rd33+16384];
	add.f64 	%fd110, %fd108, %fd109;
	ld.global.f64 	%fd111, [%rd33+20480];
	add.f64 	%fd112, %fd110, %fd111;
	ld.global.f64 	%fd113, [%rd33+24576];
	add.f64 	%fd114, %fd112, %fd113;
	ld.global.f64 	%fd115, [%rd33+28672];
	add.f64 	%fd346, %fd114, %fd115;
	add.s32 	%r242, %r242, 4096;
$L__BB7_39:
	setp.eq.s32 	%p13, %r33, 0;
	@%p13 bra 	$L__BB7_45;
	and.b32  	%r36, %r25, 3;
	setp.lt.u32 	%p14, %r33, 4;
	@%p14 bra 	$L__BB7_42;
	cvt.u64.u32 	%rd34, %r242;
	add.s64 	%rd35, %rd83, %rd34;
	shl.b64 	%rd36, %rd35, 3;
	add.s64 	%rd37, %rd2, %rd36;
	ld.global.f64 	%fd117, [%rd37];
	add.f64 	%fd118, %fd346, %fd117;
	ld.global.f64 	%fd119, [%rd37+4096];
	add.f64 	%fd120, %fd118, %fd119;
	ld.global.f64 	%fd121, [%rd37+8192];
	add.f64 	%fd122, %fd120, %fd121;
	ld.global.f64 	%fd123, [%rd37+12288];
	add.f64 	%fd346, %fd122, %fd123;
	add.s32 	%r242, %r242, 2048;
$L__BB7_42:
	setp.eq.s32 	%p15, %r36, 0;
	@%p15 bra 	$L__BB7_45;
	cvt.u64.u32 	%rd38, %r242;
	add.s64 	%rd39, %rd83, %rd38;
	shl.b64 	%rd40, %rd39, 3;
	add.s64 	%rd85, %rd2, %rd40;
	neg.s32 	%r245, %r36;
$L__BB7_44:
	.pragma "nounroll";
	ld.global.f64 	%fd124, [%rd85];
	add.f64 	%fd346, %fd346, %fd124;
	add.s64 	%rd85, %rd85, 4096;
	add.s32 	%r245, %r245, 1;
	setp.ne.s32 	%p16, %r245, 0;
	@%p16 bra 	$L__BB7_44;
$L__BB7_45:
	// begin inline asm
	mov.u32 %r53, %laneid;
	// end inline asm
	mov.b64 	%rd41, %fd346;
	mov.b64 	{%r55, %r60}, %rd41;
	mov.b32 	%r61, 1;
	mov.b32 	%r102, 31;
	mov.b32 	%r103, -1;
	// begin inline asm
	shfl.sync.down.b32 %r54, %r55, %r61, %r102, %r103;
	// end inline asm
	// begin inline asm
	shfl.sync.down.b32 %r59, %r60, %r61, %r102, %r103;
	// end inline asm
	mov.b64 	%rd42, {%r54, %r59};
	mov.b64 	%fd125, %rd42;
	setp.gt.s32 	%p17, %r53, 30;
	add.f64 	%fd126, %fd346, %fd125;
	selp.f64 	%fd127, %fd346, %fd126, %p17;
	mov.b64 	%rd43, %fd127;
	mov.b64 	{%r65, %r70}, %rd43;
	mov.b32 	%r71, 2;
	// begin inline asm
	shfl.sync.down.b32 %r64, %r65, %r71, %r102, %r103;
	// end inline asm
	// begin inline asm
	shfl.sync.down.b32 %r69, %r70, %r71, %r102, %r103;
	// end inline asm
	mov.b64 	%rd44, {%r64, %r69};
	mov.b64 	%fd128, %rd44;
	setp.gt.s32 	%p18, %r53, 29;
	add.f64 	%fd129, %fd127, %fd128;
	selp.f64 	%fd130, %fd127, %fd129, %p18;
	mov.b64 	%rd45, %fd130;
	mov.b64 	{%r75, %r80}, %rd45;
	mov.b32 	%r81, 4;
	// begin inline asm
	shfl.sync.down.b32 %r74, %r75, %r81, %r102, %r103;
	// end inline asm
	// begin inline asm
	shfl.sync.down.b32 %r79, %r80, %r81, %r102, %r103;
	// end inline asm
	mov.b64 	%rd46, {%r74, %r79};
	mov.b64 	%fd131, %rd46;
	setp.gt.s32 	%p19, %r53, 27;
	add.f64 	%fd132, %fd130, %fd131;
	selp.f64 	%fd133, %fd130, %fd132, %p19;
	mov.b64 	%rd47, %fd133;
	mov.b64 	{%r85, %r90}, %rd47;
	mov.b32 	%r91, 8;
	// begin inline asm
	shfl.sync.down.b32 %r84, %r85, %r91, %r102, %r103;
	// end inline asm
	// begin inline asm
	shfl.sync.down.b32 %r89, %r90, %r91, %r102, %r103;
	// end inline asm
	mov.b64 	%rd48, {%r84, %r89};
	mov.b64 	%fd134, %rd48;
	setp.gt.s32 	%p20, %r53, 23;
	add.f64 	%fd135, %fd133, %fd134;
	selp.f64 	%fd136, %fd133, %fd135, %p20;
	mov.b64 	%rd49, %fd136;
	mov.b64 	{%r95, %r100}, %rd49;
	mov.b32 	%r101, 16;
	// begin inline asm
	shfl.sync.down.b32 %r94, %r95, %r101, %r102, %r103;
	// end inline asm
	// begin inline asm
	shfl.sync.down.b32 %r99, %r100, %r101, %r102, %r103;
	// end inline asm
	mov.b64 	%rd50, {%r94, %r99};
	mov.b64 	%fd137, %rd50;
	setp.gt.s32 	%p21, %r53, 15;
	add.f64 	%fd38, %fd136, %fd137;
	selp.f64 	%fd347, %fd136, %fd38, %p21;
	setp.ne.s32 	%p22, %r53, 0;
	@%p22 bra 	$L__BB7_47;
	shr.u32 	%r104, %r24, 2;
	and.b32  	%r105, %r104, 248;
	mov.u32 	%r106, _ZZN3cub18CUB_300001_SM_10006detail6reduce28DeviceReduceSingleTileKernelINS2_10policy_hubIdyN4cuda3std3__44plusIdEEE10Policy1000EN6thrust24THRUST_300001_SM_1000_NS6detail15normal_iteratorINSD_10device_ptrIdEEEEPdyS9_ddNS7_10__identityEEEvT0_T1_T2_T3_T4_T6_E12temp_storage;
	add.s32 	%r107, %r106, %r105;
	st.shared.f64 	[%r107+16], %fd38;
$L__BB7_47:
	bar.sync 	0;
	setp.ne.s32 	%p23, %r24, 0;
	@%p23 bra 	$L__BB7_49;
	ld.shared.f64 	%fd138, [_ZZN3cub18CUB_300001_SM_10006detail6reduce28DeviceReduceSingleTileKernelINS2_10policy_hubIdyN4cuda3std3__44plusIdEEE10Policy1000EN6thrust24THRUST_300001_SM_1000_NS6detail15normal_iteratorINSD_10device_ptrIdEEEEPdyS9_ddNS7_10__identityEEEvT0_T1_T2_T3_T4_T6_E12temp_storage+24];
	add.f64 	%fd139, %fd347, %fd138;
	ld.shared.f64 	%fd140, [_ZZN3cub18CUB_300001_SM_10006detail6reduce28DeviceReduceSingleTileKernelINS2_10policy_hubIdyN4cuda3std3__44plusIdEEE10Policy1000EN6thrust24THRUST_300001_SM_1000_NS6detail15normal_iteratorINSD_10device_ptrIdEEEEPdyS9_ddNS7_10__identityEEEvT0_T1_T2_T3_T4_T6_E12temp_storage+32];
	add.f64 	%fd141, %fd139, %fd140;
	ld.shared.f64 	%fd142, [_ZZN3cub18CUB_300001_SM_10006detail6reduce28DeviceReduceSingleTileKernelINS2_10policy_hubIdyN4cuda3std3__44plusIdEEE10Policy1000EN6thrust24THRUST_300001_SM_1000_NS6detail15normal_iteratorINSD_10device_ptrIdEEEEPdyS9_ddNS7_10__identityEEEvT0_T1_T2_T3_T4_T6_E12temp_storage+40];
	add.f64 	%fd143, %fd141, %fd142;
	ld.shared.f64 	%fd144, [_ZZN3cub18CUB_300001_SM_10006detail6reduce28DeviceReduceSingleTileKernelINS2_10policy_hubIdyN4cuda3std3__44plusIdEEE10Policy1000EN6thrust24THRUST_300001_SM_1000_NS6detail15normal_iteratorINSD_10device_ptrIdEEEEPdyS9_ddNS7_10__identityEEEvT0_T1_T2_T3_T4_T6_E12temp_storage+48];
	add.f64 	%fd145, %fd143, %fd144;
	ld.shared.f64 	%fd146, [_ZZN3cub18CUB_300001_SM_10006detail6reduce28DeviceReduceSingleTileKernelINS2_10policy_hubIdyN4cuda3std3__44plusIdEEE10Policy1000EN6thrust24THRUST_300001_SM_1000_NS6detail15normal_iteratorINSD_10device_ptrIdEEEEPdyS9_ddNS7_10__identityEEEvT0_T1_T2_T3_T4_T6_E12temp_storage+56];
	add.f64 	%fd147, %fd145, %fd146;
	ld.shared.f64 	%fd148, [_ZZN3cub18CUB_300001_SM_10006detail6reduce28DeviceReduceSingleTileKernelINS2_10policy_hubIdyN4cuda3std3__44plusIdEEE10Policy1000EN6thrust24THRUST_300001_SM_1000_NS6detail15normal_iteratorINSD_10device_ptrIdEEEEPdyS9_ddNS7_10__identityEEEvT0_T1_T2_T3_T4_T6_E12temp_storage+64];
	add.f64 	%fd149, %fd147, %fd148;
	ld.shared.f64 	%fd150, [_ZZN3cub18CUB_300001_SM_10006detail6reduce28DeviceReduceSingleTileKernelINS2_10policy_hubIdyN4cuda3std3__44plusIdEEE10Policy1000EN6thrust24THRUST_300001_SM_1000_NS6detail15normal_iteratorINSD_10device_ptrIdEEEEPdyS9_ddNS7_10__identityEEEvT0_T1_T2_T3_T4_T6_E12temp_storage+72];
	add.f64 	%fd151, %fd149, %fd150;
	ld.shared.f64 	%fd152, [_ZZN3cub18CUB_300001_SM_10006detail6reduce28DeviceReduceSingleTileKernelINS2_10policy_hubIdyN4cuda3std3__44plusIdEEE10Policy1000EN6thrust24THRUST_300001_SM_1000_NS6detail15normal_iteratorINSD_10device_ptrIdEEEEPdyS9_ddNS7_10__identityEEEvT0_T1_T2_T3_T4_T6_E12temp_storage+80];
	add.f64 	%fd153, %fd151, %fd152;
	ld.shared.f64 	%fd154, [_ZZN3cub18CUB_300001_SM_10006detail6reduce28DeviceReduceSingleTileKernelINS2_10policy_hubIdyN4cuda3std3__44plusIdEEE10Policy1000EN6thrust24THRUST_300001_SM_1000_NS6detail15normal_iteratorINSD_10device_ptrIdEEEEPdyS9_ddNS7_10__identityEEEvT0_T1_T2_T3_T4_T6_E12temp_storage+88];
	add.f64 	%fd155, %fd153, %fd154;
	ld.shared.f64 	%fd156, [_ZZN3cub18CUB_300001_SM_10006detail6reduce28DeviceReduceSingleTileKernelINS2_10policy_hubIdyN4cuda3std3__44plusIdEEE10Policy1000EN6thrust24THRUST_300001_SM_1000_NS6detail15normal_iteratorINSD_10device_ptrIdEEEEPdyS9_ddNS7_10__identityEEEvT0_T1_T2_T3_T4_T6_E12temp_storage+96];
	add.f64 	%fd157, %fd155, %fd156;
	ld.shared.f64 	%fd158, [_ZZN3cub18CUB_300001_SM_10006detail6reduce28DeviceReduceSingleTileKernelINS2_10policy_hubIdyN4cuda3std3__44plusIdEEE10Policy1000EN6thrust24THRUST_300001_SM_1000_NS6detail15normal_iteratorINSD_10device_ptrIdEEEEPdyS9_ddNS7_10__identityEEEvT0_T1_T2_T3_T4_T6_E12temp_storage+104];
	add.f64 	%fd159, %fd157, %fd158;
	ld.shared.f64 	%fd160, [_ZZN3cub18CUB_300001_SM_10006detail6reduce28DeviceReduceSingleTileKernelINS2_10policy_hubIdyN4cuda3std3__44plusIdEEE10Policy1000EN6thrust24THRUST_300001_SM_1000_NS6detail15normal_iteratorINSD_10device_ptrIdEEEEPdyS9_ddNS7_10__identityEEEvT0_T1_T2_T3_T4_T6_E12temp_storage+112];
	add.f64 	%fd161, %fd159, %fd160;
	ld.shared.f64 	%fd162, [_ZZN3cub18CUB_300001_SM_10006detail6reduce28DeviceReduceSingleTileKernelINS2_10policy_hubIdyN4cuda3std3__44plusIdEEE10Policy1000EN6thrust24THRUST_300001_SM_1000_NS6detail15normal_iteratorINSD_10device_ptrIdEEEEPdyS9_ddNS7_10__identityEEEvT0_T1_T2_T3_T4_T6_E12temp_storage+120];
	add.f64 	%fd163, %fd161, %fd162;
	ld.shared.f64 	%fd164, [_ZZN3cub18CUB_300001_SM_10006detail6reduce28DeviceReduceSingleTileKernelINS2_10policy_hubIdyN4cuda3std3__44plusIdEEE10Policy1000EN6thrust24THRUST_300001_SM_1000_NS6detail15normal_iteratorINSD_10device_ptrIdEEEEPdyS9_ddNS7_10__identityEEEvT0_T1_T2_T3_T4_T6_E12temp_storage+128];
	add.f64 	%fd165, %fd163, %fd164;
	ld.shared.f64 	%fd166, [_ZZN3cub18CUB_300001_SM_10006detail6reduce28DeviceReduceSingleTileKernelINS2_10policy_hubIdyN4cuda3std3__44plusIdEEE10Policy1000EN6thrust24THRUST_300001_SM_1000_NS6detail15normal_iteratorINSD_10device_ptrIdEEEEPdyS9_ddNS7_10__identityEEEvT0_T1_T2_T3_T4_T6_E12temp_storage+136];
	add.f64 	%fd347, %fd165, %fd166;
$L__BB7_49:
	mov.u32 	%r230, %tid.x;
	setp.ne.s32 	%p65, %r230, 0;
	@%p65 bra 	$L__BB7_51;
	add.f64 	%fd325, %fd42, %fd347;
	st.global.f64 	[%rd1], %fd325;
$L__BB7_51:
	ret;

}
	// .globl	_ZN3cub18CUB_300001_SM_10006detail6reduce18DeviceReduceKernelINS2_10policy_hubIdyN4cuda3std3__44plusIdEEE10Policy1000EN6thrust24THRUST_300001_SM_1000_NS6detail15normal_iteratorINSD_10device_ptrIdEEEEyS9_dNS7_10__identityEEEvT0_PT3_T1_NS0_13GridEvenShareISN_EET2_T4_
.visible .entry _ZN3cub18CUB_300001_SM_10006detail6reduce18DeviceReduceKernelINS2_10policy_hubIdyN4cuda3std3__44plusIdEEE10Policy1000EN6thrust24THRUST_300001_SM_1000_NS6detail15normal_iteratorINSD_10device_ptrIdEEEEyS9_dNS7_10__identityEEEvT0_PT3_T1_NS0_13GridEvenShareISN_EET2_T4_(
	.param .align 8 .b8 _ZN3cub18CUB_300001_SM_10006detail6reduce18DeviceReduceKernelINS2_10policy_hubIdyN4cuda3std3__44plusIdEEE10Policy1000EN6thrust24THRUST_300001_SM_1000_NS6detail15normal_iteratorINSD_10device_ptrIdEEEEyS9_dNS7_10__identityEEEvT0_PT3_T1_NS0_13GridEvenShareISN_EET2_T4__param_0[8],
	.param .u64 .ptr .align 1 _ZN3cub18CUB_300001_SM_10006detail6reduce18DeviceReduceKernelINS2_10policy_hubIdyN4cuda3std3__44plusIdEEE10Policy1000EN6thrust24THRUST_300001_SM_1000_NS6detail15normal_iteratorINSD_10device_ptrIdEEEEyS9_dNS7_10__identityEEEvT0_PT3_T1_NS0_13GridEvenShareISN_EET2_T4__param_1,
	.param .u64 _ZN3cub18CUB_300001_SM_10006detail6reduce18DeviceReduceKernelINS2_10policy_hubIdyN4cuda3std3__44plusIdEEE10Policy1000EN6thrust24THRUST_300001_SM_1000_NS6detail15normal_iteratorINSD_10device_ptrIdEEEEyS9_dNS7_10__identityEEEvT0_PT3_T1_NS0_13GridEvenShareISN_EET2_T4__param_2,
	.param .align 8 .b8 _ZN3cub18CUB_300001_SM_10006detail6reduce18DeviceReduceKernelINS2_10policy_hubIdyN4cuda3std3__44plusIdEEE10Policy1000EN6thrust24THRUST_300001_SM_1000_NS6detail15normal_iteratorINSD_10device_ptrIdEEEEyS9_dNS7_10__identityEEEvT0_PT3_T1_NS0_13GridEvenShareISN_EET2_T4__param_3[72],
	.param .align 1 .b8 _ZN3cub18CUB_300001_SM_10006detail6reduce18DeviceReduceKernelINS2_10policy_hubIdyN4cuda3std3__44plusIdEEE10Policy1000EN6thrust24THRUST_300001_SM_1000_NS6detail15normal_iteratorINSD_10device_ptrIdEEEEyS9_dNS7_10__identityEEEvT0_PT3_T1_NS0_13GridEvenShareISN_EET2_T4__param_4[1],
	.param .align 1 .b8 _ZN3cub18CUB_300001_SM_10006detail6reduce18DeviceReduceKernelINS2_10policy_hubIdyN4cuda3std3__44plusIdEEE10Policy1000EN6thrust24THRUST_300001_SM_1000_NS6detail15normal_iteratorINSD_10device_ptrIdEEEEyS9_dNS7_10__identityEEEvT0_PT3_T1_NS0_13GridEvenShareISN_EET2_T4__param_5[1]
)
.maxntid 512
{
	.reg .pred 	%p<65>;
	.reg .b16 	%rs<4>;
	.reg .b32 	%r<280>;
	.reg .b64 	%rd<107>;
	.reg .b64 	%fd<344>;
	// demoted variable
	.shared .align 8 .b8 _ZZN3cub18CUB_300001_SM_10006detail6reduce18DeviceReduceKernelINS2_10policy_hubIdyN4cuda3std3__44plusIdEEE10Policy1000EN6thrust24THRUST_300001_SM_1000_NS6detail15normal_iteratorINSD_10device_ptrIdEEEEyS9_dNS7_10__identityEEEvT0_PT3_T1_NS0_13GridEvenShareISN_EET2_T4_E12temp_storage[152];
	ld.param.u64 	%rd1, [_ZN3cub18CUB_300001_SM_10006detail6reduce18DeviceReduceKernelINS2_10policy_hubIdyN4cuda3std3__44plusIdEEE10Policy1000EN6thrust24THRUST_300001_SM_1000_NS6detail15normal_iteratorINSD_10device_ptrIdEEEEyS9_dNS7_10__identityEEEvT0_PT3_T1_NS0_13GridEvenShareISN_EET2_T4__param_3+32];
	ld.param.u32 	%r1, [_ZN3cub18CUB_300001_SM_10006detail6reduce18DeviceReduceKernelINS2_10policy_hubIdyN4cuda3std3__44plusIdEEE10Policy1000EN6thrust24THRUST_300001_SM_1000_NS6detail15normal_iteratorINSD_10device_ptrIdEEEEyS9_dNS7_10__identityEEEvT0_PT3_T1_NS0_13GridEvenShareISN_EET2_T4__param_3+40];
	ld.param.u64 	%rd26, [_ZN3cub18CUB_300001_SM_10006detail6reduce18DeviceReduceKernelINS2_10policy_hubIdyN4cuda3std3__44plusIdEEE10Policy1000EN6thrust24THRUST_300001_SM_1000_NS6detail15normal_iteratorINSD_10device_ptrIdEEEEyS9_dNS7_10__identityEEEvT0_PT3_T1_NS0_13GridEvenShareISN_EET2_T4__param_0];
	cvta.to.global.u64 	%rd2, %rd26;
	mov.u32 	%r2, %ctaid.x;
	mul.lo.s32 	%r50, %r1, 3584;
	cvt.s64.s32 	%rd3, %r50;
	mul.lo.s32 	%r51, %r2, 3584;
	cvt.u64.u32 	%rd4, %r51;
	sub.s64 	%rd5, %rd1, %rd4;
	setp.gt.u64 	%p1, %rd5, 3583;
	@%p1 bra 	$L__BB8_25;
	cvt.u32.u64 	%r136, %rd4;
	cvt.u32.u64 	%r3, %rd1;
	sub.s32 	%r4, %r3, %r136;
	mov.u32 	%r5, %tid.x;
	setp.ge.s32 	%p23, %r5, %r4;
	mov.f64 	%fd332, 0d0000000000000000;
	mov.u32 	%r267, %r5;
	@%p23 bra 	$L__BB8_3;
	add.s32 	%r138, %r136, %r5;
	mul.wide.u32 	%rd60, %r138, 8;
	add.s64 	%rd61, %rd2, %rd60;
	ld.global.f64 	%fd332, [%rd61];
	add.s32 	%r267, %r5, 512;
$L__BB8_3:
	setp.ge.s32 	%p24, %r267, %r4;
	@%p24 bra 	$L__BB8_16;
	not.b32 	%r140, %r267;
	add.s32 	%r141, %r140, %r3;
	sub.s32 	%r142, %r141, %r136;
	shr.u32 	%r143, %r142, 9;
	add.s32 	%r8, %r143, 1;
	and.b32  	%r9, %r8, 15;
	setp.lt.u32 	%p25, %r142, 7680;
	@%p25 bra 	$L__BB8_7;
	and.b32  	%r144, %r8, 16777200;
	neg.s32 	%r265, %r144;
	mul.wide.u32 	%rd62, %r2, 28672;
	mul.wide.u32 	%rd63, %r267, 8;
	add.s64 	%rd64, %rd62, %rd63;
	add.s64 	%rd65, %rd64, %rd2;
	add.s64 	%rd101, %rd65, 32768;
$L__BB8_6:
	.pragma "nounroll";
	ld.global.f64 	%fd167, [%rd101+-32768];
	add.f64 	%fd168, %fd332, %fd167;
	ld.global.f64 	%fd169, [%rd101+-28672];
	add.f64 	%fd170, %fd168, %fd169;
	ld.global.f64 	%fd171, [%rd101+-24576];
	add.f64 	%fd172, %fd170, %fd171;
	ld.global.f64 	%fd173, [%rd101+-20480];
	add.f64 	%fd174, %fd172, %fd173;
	ld.global.f64 	%fd175, [%rd101+-16384];
	add.f64 	%fd176, %fd174, %fd175;
	ld.global.f64 	%fd177, [%rd101+-12288];
	add.f64 	%fd178, %fd176, %fd177;
	ld.global.f64 	%fd179, [%rd101+-8192];
	add.f64 	%fd180, %fd178, %fd179;
	ld.global.f64 	%fd181, [%rd101+-4096];
	add.f64 	%fd182, %fd180, %fd181;
	ld.global.f64 	%fd183, [%rd101];
	add.f64 	%fd184, %fd182, %fd183;
	ld.global.f64 	%fd185, [%rd101+4096];
	add.f64 	%fd186, %fd184, %fd185;
	ld.global.f64 	%fd187, [%rd101+8192];
	add.f64 	%fd188, %fd186, %fd187;
	ld.global.f64 	%fd189, [%rd101+12288];
	add.f64 	%fd190, %fd188, %fd189;
	ld.global.f64 	%fd191, [%rd101+16384];
	add.f64 	%fd192, %fd190, %fd191;
	ld.global.f64 	%fd193, [%rd101+20480];
	add.f64 	%fd194, %fd192, %fd193;
	ld.global.f64 	%fd195, [%rd101+24576];
	add.f64 	%fd196, %fd194, %fd195;
	ld.global.f64 	%fd197, [%rd101+28672];
	add.f64 	%fd332, %fd196, %fd197;
	add.s32 	%r267, %r267, 8192;
	add.s32 	%r265, %r265, 16;
	add.s64 	%rd101, %rd101, 65536;
	setp.ne.s32 	%p26, %r265, 0;
	@%p26 bra 	$L__BB8_6;
$L__BB8_7:
	setp.eq.s32 	%p27, %r9, 0;
	@%p27 bra 	$L__BB8_16;
	and.b32  	%r16, %r8, 7;
	setp.lt.u32 	%p28, %r9, 8;
	@%p28 bra 	$L__BB8_10;
	cvt.s64.s32 	%rd66, %r267;
	add.s64 	%rd67, %rd66, %rd4;
	shl.b64 	%rd68, %rd67, 3;
	add.s64 	%rd69, %rd2, %rd68;
	ld.global.f64 	%fd199, [%rd69];
	add.f64 	%fd200, %fd332, %fd199;
	ld.global.f64 	%fd201, [%rd69+4096];
	add.f64 	%fd202, %fd200, %fd201;
	ld.global.f64 	%fd203, [%rd69+8192];
	add.f64 	%fd204, %fd202, %fd203;
	ld.global.f64 	%fd205, [%rd69+12288];
	add.f64 	%fd206, %fd204, %fd205;
	ld.global.f64 	%fd207, [%rd69+16384];
	add.f64 	%fd208, %fd206, %fd207;
	ld.global.f64 	%fd209, [%rd69+20480];
	add.f64 	%fd210, %fd208, %fd209;
	ld.global.f64 	%fd211, [%rd69+24576];
	add.f64 	%fd212, %fd210, %fd211;
	ld.global.f64 	%fd213, [%rd69+28672];
	add.f64 	%fd332, %fd212, %fd213;
	add.s32 	%r267, %r267, 4096;
$L__BB8_10:
	setp.eq.s32 	%p29, %r16, 0;
	@%p29 bra 	$L__BB8_16;
	and.b32  	%r19, %r8, 3;
	setp.lt.u32 	%p30, %r16, 4;
	@%p30 bra 	$L__BB8_13;
	cvt.s64.s32 	%rd70, %r267;
	add.s64 	%rd71, %rd70, %rd4;
	shl.b64 	%rd72, %rd71, 3;
	add.s64 	%rd73, %rd2, %rd72;
	ld.global.f64 	%fd215, [%rd73];
	add.f64 	%fd216, %fd332, %fd215;
	ld.global.f64 	%fd217, [%rd73+4096];
	add.f64 	%fd218, %fd216, %fd217;
	ld.global.f64 	%fd219, [%rd73+8192];
	add.f64 	%fd220, %fd218, %fd219;
	ld.global.f64 	%fd221, [%rd73+12288];
	add.f64 	%fd332, %fd220, %fd221;
	add.s32 	%r267, %r267, 2048;
$L__BB8_13:
	setp.eq.s32 	%p31, %r19, 0;
	@%p31 bra 	$L__BB8_16;
	mul.wide.u32 	%rd74, %r2, 28672;
	add.s64 	%rd9, %rd2, %rd74;
	neg.s32 	%r270, %r19;
$L__BB8_15:
	.pragma "nounroll";
	mul.wide.s32 	%rd75, %r267, 8;
	add.s64 	%rd76, %rd9, %rd75;
	ld.global.f64 	%fd222, [%rd76];
	add.f64 	%fd332, %fd332, %fd222;
	add.s32 	%r267, %r267, 512;
	add.s32 	%r270, %r270, 1;
	setp.ne.s32 	%p32, %r270, 0;
	@%p32 bra 	$L__BB8_15;
$L__BB8_16:
	setp.lt.s32 	%p33, %r4, 512;
	@%p33 bra 	$L__BB8_21;
	// begin inline asm
	mov.u32 %r208, %laneid;
	// end inline asm
	mov.b64 	%rd87, %fd332;
	mov.b64 	{%r210, %r215}, %rd87;
	mov.b32 	%r216, 1;
	mov.b32 	%r257, 31;
	mov.b32 	%r258, -1;
	// begin inline asm
	shfl.sync.down.b32 %r209, %r210, %r216, %r257, %r258;
	// end inline asm
	// begin inline asm
	shfl.sync.down.b32 %r214, %r215, %r216, %r257, %r258;
	// end inline asm
	mov.b64 	%rd88, {%r209, %r214};
	mov.b64 	%fd281, %rd88;
	setp.gt.s32 	%p57, %r208, 30;
	add.f64 	%fd282, %fd332, %fd281;
	selp.f64 	%fd283, %fd332, %fd282, %p57;
	mov.b64 	%rd89, %fd283;
	mov.b64 	{%r220, %r225}, %rd89;
	mov.b32 	%r226, 2;
	// begin inline asm
	shfl.sync.down.b32 %r219, %r220, %r226, %r257, %r258;
	// end inline asm
	// begin inline asm
	shfl.sync.down.b32 %r224, %r225, %r226, %r257, %r258;
	// end inline asm
	mov.b64 	%rd90, {%r219, %r224};
	mov.b64 	%fd284, %rd90;
	setp.gt.s32 	%p58, %r208, 29;
	add.f64 	%fd285, %fd283, %fd284;
	selp.f64 	%fd286, %fd283, %fd285, %p58;
	mov.b64 	%rd91, %fd286;
	mov.b64 	{%r230, %r235}, %rd91;
	mov.b32 	%r236, 4;
	// begin inline asm
	shfl.sync.down.b32 %r229, %r230, %r236, %r257, %r258;
	// end inline asm
	// begin inline asm
	shfl.sync.down.b32 %r234, %r235, %r236, %r257, %r258;
	// end inline asm
	mov.b64 	%rd92, {%r229, %r234};
	mov.b64 	%fd287, %rd92;
	setp.gt.s32 	%p59, %r208, 27;
	add.f64 	%fd288, %fd286, %fd287;
	selp.f64 	%fd289, %fd286, %fd288, %p59;
	mov.b64 	%rd93, %fd289;
	mov.b64 	{%r240, %r245}, %rd93;
	mov.b32 	%r246, 8;
	// begin inline asm
	shfl.sync.down.b32 %r239, %r240, %r246, %r257, %r258;
	// end inline asm
	// begin inline asm
	shfl.sync.down.b32 %r244, %r245, %r246, %r257, %r258;
	// end inline asm
	mov.b64 	%rd94, {%r239, %r244};
	mov.b64 	%fd290, %rd94;
	setp.gt.s32 	%p60, %r208, 23;
	add.f64 	%fd291, %fd289, %fd290;
	selp.f64 	%fd292, %fd289, %fd291, %p60;
	mov.b64 	%rd95, %fd292;
	mov.b64 	{%r250, %r255}, %rd95;
	mov.b32 	%r256, 16;
	// begin inline asm
	shfl.sync.down.b32 %r249, %r250, %r256, %r257, %r258;
	// end inline asm
	// begin inline asm
	shfl.sync.down.b32 %r254, %r255, %r256, %r257, %r258;
	// end inline asm
	mov.b64 	%rd96, {%r249, %r254};
	mov.b64 	%fd293, %rd96;
	setp.gt.s32 	%p61, %r208, 15;
	add.f64 	%fd16, %fd292, %fd293;
	selp.f64 	%fd343, %fd292, %fd16, %p61;
	setp.ne.s32 	%p62, %r208, 0;
	@%p62 bra 	$L__BB8_19;
	shr.u32 	%r259, %r5, 2;
	and.b32  	%r260, %r259, 248;
	mov.u32 	%r261, _ZZN3cub18CUB_300001_SM_10006detail6reduce18DeviceReduceKernelINS2_10policy_hubIdyN4cuda3std3__44plusIdEEE10Policy1000EN6thrust24THRUST_300001_SM_1000_NS6detail15normal_iteratorINSD_10device_ptrIdEEEEyS9_dNS7_10__identityEEEvT0_PT3_T1_NS0_13GridEvenShareISN_EET2_T4_E12temp_storage;
	add.s32 	%r262, %r261, %r260;
	st.shared.f64 	[%r262+16], %fd16;
$L__BB8_19:
	bar.sync 	0;
	setp.ne.s32 	%p63, %r5, 0;
	@%p63 bra 	$L__BB8_46;
	ld.shared.f64 	%fd294, [_ZZN3cub18CUB_300001_SM_10006detail6reduce18DeviceReduceKernelINS2_10policy_hubIdyN4cuda3std3__44plusIdEEE10Policy1000EN6thrust24THRUST_300001_SM_1000_NS6detail15normal_iteratorINSD_10device_ptrIdEEEEyS9_dNS7_10__identityEEEvT0_PT3_T1_NS0_13GridEvenShareISN_EET2_T4_E12temp_storage+24];
	add.f64 	%fd295, %fd343, %fd294;
	ld.shared.f64 	%fd296, [_ZZN3cub18CUB_300001_SM_10006detail6reduce18DeviceReduceKernelINS2_10policy_hubIdyN4cuda3std3__44plusIdEEE10Policy1000EN6thrust24THRUST_300001_SM_1000_NS6detail15normal_iteratorINSD_10device_ptrIdEEEEyS9_dNS7_10__identityEEEvT0_PT3_T1_NS0_13GridEvenShareISN_EET2_T4_E12temp_storage+32];
	add.f64 	%fd297, %fd295, %fd296;
	ld.shared.f64 	%fd298, [_ZZN3cub18CUB_300001_SM_10006detail6reduce18DeviceReduceKernelINS2_10policy_hubIdyN4cuda3std3__44plusIdEEE10Policy1000EN6thrust24THRUST_300001_SM_1000_NS6detail15normal_iteratorINSD_10device_ptrIdEEEEyS9_dNS7_10__identityEEEvT0_PT3_T1_NS0_13GridEvenShareISN_EET2_T4_E12temp_storage+40];
	add.f64 	%fd299, %fd297, %fd298;
	ld.shared.f64 	%fd300, [_ZZN3cub18CUB_300001_SM_10006detail6reduce18DeviceReduceKernelINS2_10policy_hubIdyN4cuda3std3__44plusIdEEE10Policy1000EN6thrust24THRUST_300001_SM_1000_NS6detail15normal_iteratorINSD_10device_ptrIdEEEEyS9_dNS7_10__identityEEEvT0_PT3_T1_NS0_13GridEvenShareISN_EET2_T4_E12temp_storage+48];
	add.f64 	%fd301, %fd299, %fd300;
	ld.shared.f64 	%fd302, [_ZZN3cub18CUB_300001_SM_10006detail6reduce18DeviceReduceKernelINS2_10policy_hubIdyN4cuda3std3__44plusIdEEE10Policy1000EN6thrust24THRUST_300001_SM_1000_NS6detail15normal_iteratorINSD_10device_ptrIdEEEEyS9_dNS7_10__identityEEEvT0_PT3_T1_NS0_13GridEvenShareISN_EET2_T4_E12temp_storage+56];
	add.f64 	%fd303, %fd301, %fd302;
	ld.shared.f64 	%fd304, [_ZZN3cub18CUB_300001_SM_10006detail6reduce18DeviceReduceKernelINS2_10policy_hubIdyN4cuda3std3__44plusIdEEE10Policy1000EN6thrust24THRUST_300001_SM_1000_NS6detail15normal_iteratorINSD_10device_ptrIdEEEEyS9_dNS7_10__identityEEEvT0_PT3_T1_NS0_13GridEvenShareISN_EET2_T4_E12temp_storage+64];
	add.f64 	%fd305, %fd303, %fd304;
	ld.shared.f64 	%fd306, [_ZZN3cub18CUB_300001_SM_10006detail6reduce18DeviceReduceKernelINS2_10policy_hubIdyN4cuda3std3__44plusIdEEE10Policy1000EN6thrust24THRUST_300001_SM_1000_NS6detail15normal_iteratorINSD_10device_ptrIdEEEEyS9_dNS7_10__identityEEEvT0_PT3_T1_NS0_13GridEvenShareISN_EET2_T4_E12temp_storage+72];
	add.f64 	%fd307, %fd305, %fd306;
	ld.shared.f64 	%fd308, [_ZZN3cub18CUB_300001_SM_10006detail6reduce18DeviceReduceKernelINS2_10policy_hubIdyN4cuda3std3__44plusIdEEE10Policy1000EN6thrust24THRUST_300001_SM_1000_NS6detail15normal_iteratorINSD_10device_ptrIdEEEEyS9_dNS7_10__identityEEEvT0_PT3_T1_NS0_13GridEvenShareISN_EET2_T4_E12temp_storage+80];
	add.f64 	%fd309, %fd307, %fd308;
	ld.shared.f64 	%fd310, [_ZZN3cub18CUB_300001_SM_10006detail6reduce18DeviceReduceKernelINS2_10policy_hubIdyN4cuda3std3__44plusIdEEE10Policy1000EN6thrust24THRUST_300001_SM_1000_NS6detail15normal_iteratorINSD_10device_ptrIdEEEEyS9_dNS7_10__identityEEEvT0_PT3_T1_NS0_13GridEvenShareISN_EET2_T4_E12temp_storage+88];
	add.f64 	%fd311, %fd309, %fd310;
	ld.shared.f64 	%fd312, [_ZZN3cub18CUB_300001_SM_10006detail6reduce18DeviceReduceKernelINS2_10policy_hubIdyN4cuda3std3__44plusIdEEE10Policy1000EN6thrust24THRUST_300001_SM_1000_NS6detail15normal_iteratorINSD_10device_ptrIdEEEEyS9_dNS7_10__identityEEEvT0_PT3_T1_NS0_13GridEvenShareISN_EET2_T4_E12temp_storage+96];
	add.f64 	%fd313, %fd311, %fd312;
	ld.shared.f64 	%fd314, [_ZZN3cub18CUB_300001_SM_10006detail6reduce18DeviceReduceKernelINS2_10policy_hubIdyN4cuda3std3__44plusIdEEE10Policy1000EN6thrust24THRUST_300001_SM_1000_NS6detail15normal_iteratorINSD_10device_ptrIdEEEEyS9_dNS7_10__identityEEEvT0_PT3_T1_NS0_13GridEvenShareISN_EET2_T4_E12temp_storage+104];
	add.f64 	%fd315, %fd313, %fd314;
	ld.shared.f64 	%fd316, [_ZZN3cub18CUB_300001_SM_10006detail6reduce18DeviceReduceKernelINS2_10policy_hubIdyN4cuda3std3__44plusIdEEE10Policy1000EN6thrust24THRUST_300001_SM_1000_NS6detail15normal_iteratorINSD_10device_ptrIdEEEEyS9_dNS7_10__identityEEEvT0_PT3_T1_NS0_13GridEvenShareISN_EET2_T4_E12temp_storage+112];
	add.f64 	%fd317, %fd315, %fd316;
	ld.shared.f64 	%fd318, [_ZZN3cub18CUB_300001_SM_10006detail6reduce18DeviceReduceKernelINS2_10policy_hubIdyN4cuda3std3__44plusIdEEE10Policy1000EN6thrust24THRUST_300001_SM_1000_NS6detail15normal_iteratorINSD_10device_ptrIdEEEEyS9_dNS7_10__identityEEEvT0_PT3_T1_NS0_13GridEvenShareISN_EET2_T4_E12temp_storage+120];
	add.f64 	%fd319, %fd317, %fd318;
	ld.shared.f64 	%fd320, [_ZZN3cub18CUB_300001_SM_10006detail6reduce18DeviceReduceKernelINS2_10policy_hubIdyN4cuda3std3__44plusIdEEE10Policy1000EN6thrust24THRUST_300001_SM_1000_NS6detail15normal_iteratorINSD_10device_ptrIdEEEEyS9_dNS7_10__identityEEEvT0_PT3_T1_NS0_13GridEvenShareISN_EET2_T4_E12temp_storage+128];
	add.f64 	%fd321, %fd319, %fd320;
	ld.shared.f64 	%fd322, [_ZZN3cub18CUB_300001_SM_10006detail6reduce18DeviceReduceKernelINS2_10policy_hubIdyN4cuda3std3__44plusIdEEE10Policy1000EN6thrust24THRUST_300001_SM_1000_NS6detail15normal_iteratorINSD_10device_ptrIdEEEEyS9_dNS7_10__identityEEEvT0_PT3_T1_NS0_13GridEvenShareISN_EET2_T4_E12temp_storage+136];
	add.f64 	%fd343, %fd321, %fd322;
	bra.uni 	$L__BB8_46;
$L__BB8_21:
	// begin inline asm
	mov.u32 %r145, %laneid;
	// end inline asm
	and.b32  	%r196, %r5, 992;
	add.s32 	%r197, %r196, 32;
	setp.gt.s32 	%p34, %r197, %r4;
	not.b32 	%r198, %r196;
	add.s32 	%r199, %r4, %r198;
	selp.b32 	%r194, %r199, 31, %p34;
	mov.b64 	%rd77, %fd332;
	mov.b64 	{%r147, %r152}, %rd77;
	mov.b32 	%r153, 1;
	mov.b32 	%r195, -1;
	// begin inline asm
	shfl.sync.down.b32 %r146, %r147, %r153, %r194, %r195;
	// end inline asm
	// begin inline asm
	shfl.sync.down.b32 %r151, %r152, %r153, %r194, %r195;
	// end inline asm
	mov.b64 	%rd78, {%r146, %r151};
	mov.b64 	%fd223, %rd78;
	setp.lt.s32 	%p35, %r145, %r194;
	add.f64 	%fd224, %fd332, %fd223;
	selp.f64 	%fd225, %fd224, %fd332, %p35;
	mov.b64 	%rd79, %fd225;
	mov.b64 	{%r157, %r162}, %rd79;
	mov.b32 	%r163, 2;
	// begin inline asm
	shfl.sync.down.b32 %r156, %r157, %r163, %r194, %r195;
	// end inline asm
	// begin inline asm
	shfl.sync.down.b32 %r161, %r162, %r163, %r194, %r195;
	// end inline asm
	mov.b64 	%rd80, {%r156, %r161};
	mov.b64 	%fd226, %rd80;
	add.s32 	%r200, %r145, 2;
	setp.gt.s32 	%p36, %r200, %r194;
	add.f64 	%fd227, %fd225, %fd226;
	selp.f64 	%fd228, %fd225, %fd227, %p36;
	mov.b64 	%rd81, %fd228;
	mov.b64 	{%r167, %r172}, %rd81;
	mov.b32 	%r173, 4;
	// begin inline asm
	shfl.sync.down.b32 %r166, %r167, %r173, %r194, %r195;
	// end inline asm
	// begin inline asm
	shfl.sync.down.b32 %r171, %r172, %r173, %r194, %r195;
	// end inline asm
	mov.b64 	%rd82, {%r166, %r171};
	mov.b64 	%fd229, %rd82;
	add.s32 	%r201, %r145, 4;
	setp.gt.s32 	%p37, %r201, %r194;
	add.f64 	%fd230, %fd228, %fd229;
	selp.f64 	%fd231, %fd228, %fd230, %p37;
	mov.b64 	%rd83, %fd231;
	mov.b64 	{%r177, %r182}, %rd83;
	mov.b32 	%r183, 8;
	// begin inline asm
	shfl.sync.down.b32 %r176, %r177, %r183, %r194, %r195;
	// end inline asm
	// begin inline asm
	shfl.sync.down.b32 %r181, %r182, %r183, %r194, %r195;
	// end inline asm
	mov.b64 	%rd84, {%r176, %r181};
	mov.b64 	%fd232, %rd84;
	add.s32 	%r202, %r145, 8;
	setp.gt.s32 	%p38, %r202, %r194;
	add.f64 	%fd233, %fd231, %fd232;
	selp.f64 	%fd234, %fd231, %fd233, %p38;
	mov.b64 	%rd85, %fd234;
	mov.b64 	{%r187, %r192}, %rd85;
	mov.b32 	%r193, 16;
	// begin inline asm
	shfl.sync.down.b32 %r186, %r187, %r193, %r194, %r195;
	// end inline asm
	// begin inline asm
	shfl.sync.down.b32 %r191, %r192, %r193, %r194, %r195;
	// end inline asm
	mov.b64 	%rd86, {%r186, %r191};
	mov.b64 	%fd235, %rd86;
	add.s32 	%r203, %r145, 16;
	setp.gt.s32 	%p39, %r203, %r194;
	add.f64 	%fd236, %fd234, %fd235;
	selp.f64 	%fd343, %fd234, %fd236, %p39;
	setp.ne.s32 	%p40, %r145, 0;
	@%p40 bra 	$L__BB8_23;
	shr.u32 	%r204, %r5, 2;
	and.b32  	%r205, %r204, 248;
	mov.u32 	%r206, _ZZN3cub18CUB_300001_SM_10006detail6reduce18DeviceReduceKernelINS2_10policy_hubIdyN4cuda3std3__44plusIdEEE10Policy1000EN6thrust24THRUST_300001_SM_1000_NS6detail15normal_iteratorINSD_10device_ptrIdEEEEyS9_dNS7_10__identityEEEvT0_PT3_T1_NS0_13GridEvenShareISN_EET2_T4_E12temp_storage;
	add.s32 	%r207, %r206, %r205;
	st.shared.f64 	[%r207+16], %fd343;
$L__BB8_23:
	bar.sync 	0;
	setp.ne.s32 	%p41, %r5, 0;
	@%p41 bra 	$L__BB8_46;
	setp.gt.s32 	%p42, %r4, 32;
	ld.shared.f64 	%fd237, [_ZZN3cub18CUB_300001_SM_10006detail6reduce18DeviceReduceKernelINS2_10policy_hubIdyN4cuda3std3__44plusIdEEE10Policy1000EN6thrust24THRUST_300001_SM_1000_NS6detail15normal_iteratorINSD_10device_ptrIdEEEEyS9_dNS7_10__identityEEEvT0_PT3_T1_NS0_13GridEvenShareISN_EET2_T4_E12temp_storage+24];
	add.f64 	%fd238, %fd343, %fd237;
	selp.f64 	%fd239, %fd238, %fd343, %p42;
	setp.gt.s32 	%p43, %r4, 64;
	ld.shared.f64 	%fd240, [_ZZN3cub18CUB_300001_SM_10006detail6reduce18DeviceReduceKernelINS2_10policy_hubIdyN4cuda3std3__44plusIdEEE10Policy1000EN6thrust24THRUST_300001_SM_1000_NS6detail15normal_iteratorINSD_10device_ptrIdEEEEyS9_dNS7_10__identityEEEvT0_PT3_T1_NS0_13GridEvenShareISN_EET2_T4_E12temp_storage+32];
	add.f64 	%fd241, %fd240, %fd239;
	selp.f64 	%fd242, %fd241, %fd239, %p43;
	setp.gt.s32 	%p44, %r4, 96;
	ld.shared.f64 	%fd243, [_ZZN3cub18CUB_300001_SM_10006detail6reduce18DeviceReduceKernelINS2_10policy_hubIdyN4cuda3std3__44plusIdEEE10Policy1000EN6thrust24THRUST_300001_SM_1000_NS6detail15normal_iteratorINSD_10device_ptrIdEEEEyS9_dNS7_10__identityEEEvT0_PT3_T1_NS0_13GridEvenShareISN_EET2_T4_E12temp_storage+40];
	add.f64 	%fd244, %fd243, %fd242;
	selp.f64 	%fd245, %fd244, %fd242, %p44;
	setp.gt.s32 	%p45, %r4, 128;
	ld.shared.f64 	%fd246, [_ZZN3cub18CUB_300001_SM_10006detail6reduce18DeviceReduceKernelINS2_10policy_hubIdyN4cuda3std3__44plusIdEEE10Policy1000EN6thrust24THRUST_300001_SM_1000_NS6detail15normal_iteratorINSD_10device_ptrIdEEEEyS9_dNS7_10__identityEEEvT0_PT3_T1_NS0_13GridEvenShareISN_EET2_T4_E12temp_storage+48];
	add.f64 	%fd247, %fd246, %fd245;
	selp.f64 	%fd248, %fd247, %fd245, %p45;
	setp.gt.s32 	%p46, %r4, 160;
	ld.shared.f64 	%fd249, [_ZZN3cub18CUB_300001_SM_10006detail6reduce18DeviceReduceKernelINS2_10policy_hubIdyN4cuda3std3__44plusIdEEE10Policy1000EN6thrust24THRUST_300001_SM_1000_NS6detail15normal_iteratorINSD_10device_ptrIdEEEEyS9_dNS7_10__identityEEEvT0_PT3_T1_NS0_13GridEvenShareISN_EET2_T4_E12temp_storage+56];
	add.f64 	%fd250, %fd249, %fd248;
	selp.f64 	%fd251, %fd250, %fd248, %p46;
	setp.gt.s32 	%p47, %r4, 192;
	ld.shared.f64 	%fd252, [_ZZN3cub18CUB_300001_SM_10006detail6reduce18DeviceReduceKernelINS2_10policy_hubIdyN4cuda3std3__44plusIdEEE10Policy1000EN6thrust24THRUST_300001_SM_1000_NS6detail15normal_iteratorINSD_10device_ptrIdEEEEyS9_dNS7_10__identityEEEvT0_PT3_T1_NS0_13GridEvenShareISN_EET2_T4_E12temp_storage+64];
	add.f64 	%fd253, %fd252, %fd251;
	selp.f64 	%fd254, %fd253, %fd251, %p47;
	setp.gt.s32 	%p48, %r4, 224;
	ld.shared.f64 	%fd255, [_ZZN3cub18CUB_300001_SM_10006detail6reduce18DeviceReduceKernelINS2_10policy_hubIdyN4cuda3std3__44plusIdEEE10Policy1000EN6thrust24THRUST_300001_SM_1000_NS6detail15normal_iteratorINSD_10device_ptrIdEEEEyS9_dNS7_10__identityEEEvT0_PT3_T1_NS0_13GridEvenShareISN_EET2_T4_E12temp_storage+72];
	add.f64 	%fd256, %fd255, %fd254;
	selp.f64 	%fd257, %fd256, %fd254, %p48;
	setp.gt.s32 	%p49, %r4, 256;
	ld.shared.f64 	%fd258, [_ZZN3cub18CUB_300001_SM_10006detail6reduce18DeviceReduceKernelINS2_10policy_hubIdyN4cuda3std3__44plusIdEEE10Policy1000EN6thrust24THRUST_300001_SM_1000_NS6detail15normal_iteratorINSD_10device_ptrIdEEEEyS9_dNS7_10__identityEEEvT0_PT3_T1_NS0_13GridEvenShareISN_EET2_T4_E12temp_storage+80];
	add.f64 	%fd259, %fd258, %fd257;
	selp.f64 	%fd260, %fd259, %fd257, %p49;
	setp.gt.s32 	%p50, %r4, 288;
	ld.shared.f64 	%fd261, [_ZZN3cub18CUB_300001_SM_10006detail6reduce18DeviceReduceKernelINS2_10policy_hubIdyN4cuda3std3__44plusIdEEE10Policy1000EN6thrust24THRUST_300001_SM_1000_NS6detail15normal_iteratorINSD_10device_ptrIdEEEEyS9_dNS7_10__identityEEEvT0_PT3_T1_NS0_13GridEvenShareISN_EET2_T4_E12temp_storage+88];
	add.f64 	%fd262, %fd261, %fd260;
	selp.f64 	%fd263, %fd262, %fd260, %p50;
	setp.gt.s32 	%p51, %r4, 320;
	ld.shared.f64 	%fd264, [_ZZN3cub18CUB_300001_SM_10006detail6reduce18DeviceReduceKernelINS2_10policy_hubIdyN4cuda3std3__44plusIdEEE10Policy1000EN6thrust24THRUST_300001_SM_1000_NS6detail15normal_iteratorINSD_10device_ptrIdEEEEyS9_dNS7_10__identityEEEvT0_PT3_T1_NS0_13GridEvenShareISN_EET2_T4_E12temp_storage+96];
	add.f64 	%fd265, %fd264, %fd263;
	selp.f64 	%fd266, %fd265, %fd263, %p51;
	setp.gt.s32 	%p52, %r4, 352;
	ld.shared.f64 	%fd267, [_ZZN3cub18CUB_300001_SM_10006detail6reduce18DeviceReduceKernelINS2_10policy_hubIdyN4cuda3std3__44plusIdEEE10Policy1000EN6thrust24THRUST_300001_SM_1000_NS6detail15normal_iteratorINSD_10device_ptrIdEEEEyS9_dNS7_10__identityEEEvT0_PT3_T1_NS0_13GridEvenShareISN_EET2_T4_E12temp_storage+104];
	add.f64 	%fd268, %fd267, %fd266;
	selp.f64 	%fd269, %fd268, %fd266, %p52;
	setp.gt.s32 	%p53, %r4, 384;
	ld.shared.f64 	%fd270, [_ZZN3cub18CUB_300001_SM_10006detail6reduce18DeviceReduceKernelINS2_10policy_hubIdyN4cuda3std3__44plusIdEEE10Policy1000EN6thrust24THRUST_300001_SM_1000_NS6detail15normal_iteratorINSD_10device_ptrIdEEEEyS9_dNS7_10__identityEEEvT0_PT3_T1_NS0_13GridEvenShareISN_EET2_T4_E12temp_storage+112];
	add.f64 	%fd271, %fd270, %fd269;
	selp.f64 	%fd272, %fd271, %fd269, %p53;
	setp.gt.s32 	%p54, %r4, 416;
	ld.shared.f64 	%fd273, [_ZZN3cub18CUB_300001_SM_10006detail6reduce18DeviceReduceKernelINS2_10policy_hubIdyN4cuda3std3__44plusIdEEE10Policy1000EN6thrust24THRUST_300001_SM_1000_NS6detail15normal_iteratorINSD_10device_ptrIdEEEEyS9_dNS7_10__identityEEEvT0_PT3_T1_NS0_13GridEvenShareISN_EET2_T4_E12temp_storage+120];
	add.f64 	%fd274, %fd273, %fd272;
	selp.f64 	%fd275, %fd274, %fd272, %p54;
	setp.gt.s32 	%p55, %r4, 448;
	ld.shared.f64 	%fd276, [_ZZN3cub18CUB_300001_SM_10006detail6reduce18DeviceReduceKernelINS2_10policy_hubIdyN4cuda3std3__44plusIdEEE10Policy1000EN6thrust24THRUST_300001_SM_1000_NS6detail15normal_iteratorINSD_10device_ptrIdEEEEyS9_dNS7_10__identityEEEvT0_PT3_T1_NS0_13GridEvenShareISN_EET2_T4_E12temp_storage+128];
	add.f64 	%fd277, %fd276, %fd275;
	selp.f64 	%fd278, %fd277, %fd275, %p55;
	setp.gt.s32 	%p56, %r4, 480;
	ld.shared.f64 	%fd279, [_ZZN3cub18CUB_300001_SM_10006detail6reduce18DeviceReduceKernelINS2_10policy_hubIdyN4cuda3std3__44plusIdEEE10Policy1000EN6thrust24THRUST_300001_SM_1000_NS6detail15normal_iteratorINSD_10device_ptrIdEEEEyS9_dNS7_10__identityEEEvT0_PT3_T1_NS0_13GridEvenShareISN_EET2_T4_E12temp_storage+136];
	add.f64 	%fd280, %fd279, %fd278;
	selp.f64 	%fd343, %fd280, %fd278, %p56;
	bra.uni 	$L__BB8_46;
$L__BB8_25:
	cvt.u32.u64 	%r52, %rd4;
	mov.u32 	%r27, %tid.x;
	add.s32 	%r53, %r52, %r27;
	mul.wide.u32 	%rd27, %r53, 8;
	add.s64 	%rd28, %rd2, %rd27;
	ld.global.f64 	%fd41, [%rd28];
	ld.global.f64 	%fd42, [%rd28+4096];
	ld.global.f64 	%fd43, [%rd28+8192];
	ld.global.f64 	%fd44, [%rd28+12288];
	ld.global.f64 	%fd45, [%rd28+16384];
	ld.global.f64 	%fd46, [%rd28+20480];
	ld.global.f64 	%fd47, [%rd28+24576];
	add.f64 	%fd48, %fd41, %fd42;
	add.f64 	%fd49, %fd48, %fd43;
	add.f64 	%fd50, %fd49, %fd44;
	add.f64 	%fd51, %fd50, %fd45;
	add.f64 	%fd52, %fd51, %fd46;
	add.f64 	%fd342, %fd52, %fd47;
	setp.lt.u64 	%p2, %rd5, %rd3;
	@%p2 bra 	$L__BB8_42;
	cvt.u32.u64 	%r55, %rd3;
	cvt.u64.u32 	%rd10, %r27;
	add.s64 	%rd103, %rd4, %rd3;
	cvt.u32.u64 	%r28, %rd1;
	not.b32 	%r57, %r27;
	add.s32 	%r58, %r57, %r28;
	sub.s32 	%r59, %r58, %r55;
	sub.s32 	%r272, %r59, %r52;
	add.s64 	%rd29, %rd103, %rd10;
	shl.b64 	%rd30, %rd29, 3;
	add.s64 	%rd31, %rd30, %rd2;
	add.s64 	%rd102, %rd31, 32768;
	mov.b32 	%r273, 0;
	mov.u64 	%rd104, %rd4;
$L__BB8_27:
	cvt.s64.s32 	%rd16, %r50;
	add.s64 	%rd104, %rd104, %rd16;
	add.s64 	%rd32, %rd1, -3584;
	setp.gt.u64 	%p3, %rd104, %rd32;
	@%p3 bra 	$L__BB8_29;
	mul.lo.s32 	%r61, %r1, 3584;
	cvt.s64.s32 	%rd33, %r61;
	add.s64 	%rd34, %rd104, %rd10;
	shl.b64 	%rd35, %rd34, 3;
	add.s64 	%rd36, %rd2, %rd35;
	ld.global.f64 	%fd53, [%rd36];
	ld.global.f64 	%fd54, [%rd36+4096];
	ld.global.f64 	%fd55, [%rd36+8192];
	ld.global.f64 	%fd56, [%rd36+12288];
	ld.global.f64 	%fd57, [%rd36+16384];
	ld.global.f64 	%fd58, [%rd36+20480];
	ld.global.f64 	%fd59, [%rd36+24576];
	add.f64 	%fd60, %fd342, %fd53;
	add.f64 	%fd61, %fd60, %fd54;
	add.f64 	%fd62, %fd61, %fd55;
	add.f64 	%fd63, %fd62, %fd56;
	add.f64 	%fd64, %fd63, %fd57;
	add.f64 	%fd65, %fd64, %fd58;
	add.f64 	%fd342, %fd65, %fd59;
	sub.s64 	%rd37, %rd1, %rd104;
	setp.lt.u64 	%p4, %rd37, %rd33;
	add.s32 	%r273, %r273, 1;
	add.s64 	%rd103, %rd103, %rd33;
	sub.s32 	%r272, %r272, %r61;
	mul.wide.s32 	%rd38, %r61, 8;
	add.s64 	%rd102, %rd102, %rd38;
	@%p4 bra 	$L__BB8_42;
	bra.uni 	$L__BB8_27;
$L__BB8_29:
	setp.le.u64 	%p5, %rd1, %rd104;
	cvt.u32.u64 	%r62, %rd104;
	cvt.u32.u64 	%r63, %rd1;
	sub.s32 	%r64, %r63, %r62;
	setp.ge.s32 	%p6, %r27, %r64;
	or.pred  	%p7, %p5, %p6;
	@%p7 bra 	$L__BB8_42;
	cvt.u32.u64 	%r66, %rd16;
	cvt.u32.u64 	%r67, %rd4;
	not.b32 	%r68, %r27;
	add.s32 	%r69, %r68, %r28;
	add.s32 	%r70, %r66, %r67;
	sub.s32 	%r71, %r69, %r70;
	mul.lo.s32 	%r72, %r1, %r273;
	mad.lo.s32 	%r73, %r72, -3584, %r71;
	shr.u32 	%r74, %r73, 9;
	add.s32 	%r34, %r74, 1;
	and.b32  	%r35, %r34, 15;
	setp.lt.u32 	%p8, %r73, 7680;
	mov.u32 	%r276, %r27;
	@%p8 bra 	$L__BB8_33;
	shr.u32 	%r75, %r272, 9;
	add.s32 	%r76, %r75, 1;
	and.b32  	%r77, %r76, 16777200;
	neg.s32 	%r274, %r77;
	mov.u32 	%r276, %r27;
$L__BB8_32:
	.pragma "nounroll";
	ld.global.f64 	%fd67, [%rd102+-32768];
	add.f64 	%fd68, %fd342, %fd67;
	ld.global.f64 	%fd69, [%rd102+-28672];
	add.f64 	%fd70, %fd68, %fd69;
	ld.global.f64 	%fd71, [%rd102+-24576];
	add.f64 	%fd72, %fd70, %fd71;
	ld.global.f64 	%fd73, [%rd102+-20480];
	add.f64 	%fd74, %fd72, %fd73;
	ld.global.f64 	%fd75, [%rd102+-16384];
	add.f64 	%fd76, %fd74, %fd75;
	ld.global.f64 	%fd77, [%rd102+-12288];
	add.f64 	%fd78, %fd76, %fd77;
	ld.global.f64 	%fd79, [%rd102+-8192];
	add.f64 	%fd80, %fd78, %fd79;
	ld.global.f64 	%fd81, [%rd102+-4096];
	add.f64 	%fd82, %fd80, %fd81;
	ld.global.f64 	%fd83, [%rd102];
	add.f64 	%fd84, %fd82, %fd83;
	ld.global.f64 	%fd85, [%rd102+4096];
	add.f64 	%fd86, %fd84, %fd85;
	ld.global.f64 	%fd87, [%rd102+8192];
	add.f64 	%fd88, %fd86, %fd87;
	ld.global.f64 	%fd89, [%rd102+12288];
	add.f64 	%fd90, %fd88, %fd89;
	ld.global.f64 	%fd91, [%rd102+16384];
	add.f64 	%fd92, %fd90, %fd91;
	ld.global.f64 	%fd93, [%rd102+20480];
	add.f64 	%fd94, %fd92, %fd93;
	ld.global.f64 	%fd95, [%rd102+24576];
	add.f64 	%fd96, %fd94, %fd95;
	ld.global.f64 	%fd97, [%rd102+28672];
	add.f64 	%fd342, %fd96, %fd97;
	add.s32 	%r276, %r276, 8192;
	add.s32 	%r274, %r274, 16;
	add.s64 	%rd102, %rd102, 65536;
	setp.ne.s32 	%p9, %r274, 0;
	@%p9 bra 	$L__BB8_32;
$L__BB8_33:
	setp.eq.s32 	%p10, %r35, 0;
	@%p10 bra 	$L__BB8_42;
	and.b32  	%r42, %r34, 7;
	setp.lt.u32 	%p11, %r35, 8;
	@%p11 bra 	$L__BB8_36;
	cvt.u64.u32 	%rd39, %r276;
	add.s64 	%rd40, %rd104, %rd39;
	shl.b64 	%rd41, %rd40, 3;
	add.s64 	%rd42, %rd2, %rd41;
	ld.global.f64 	%fd99, [%rd42];
	add.f64 	%fd100, %fd342, %fd99;
	ld.global.f64 	%fd101, [%rd42+4096];
	add.f64 	%fd102, %fd100, %fd101;
	ld.global.f64 	%fd103, [%rd42+8192];
	add.f64 	%fd104, %fd102, %fd103;
	ld.global.f64 	%fd105, [%rd42+12288];
	add.f64 	%fd106, %fd104, %fd105;
	ld.global.f64 	%fd107, [%rd42+16384];
	add.f64 	%fd108, %fd106, %fd107;
	ld.global.f64 	%fd109, [%rd42+20480];
	add.f64 	%fd110, %fd108, %fd109;
	ld.global.f64 	%fd111, [%rd42+24576];
	add.f64 	%fd112, %fd110, %fd111;
	ld.global.f64 	%fd113, [%rd42+28672];
	add.f64 	%fd342, %fd112, %fd113;
	add.s32 	%r276, %r276, 4096;
$L__BB8_36:
	setp.eq.s32 	%p12, %r42, 0;
	@%p12 bra 	$L__BB8_42;
	setp.lt.u32 	%p13, %r42, 4;
	@%p13 bra 	$L__BB8_39;
	cvt.u64.u32 	%rd43, %r276;
	add.s64 	%rd44, %rd104, %rd43;
	shl.b64 	%rd45, %rd44, 3;
	add.s64 	%rd46, %rd2, %rd45;
	ld.global.f64 	%fd115, [%rd46];
	add.f64 	%fd116, %fd342, %fd115;
	ld.global.f64 	%fd117, [%rd46+4096];
	add.f64 	%fd118, %fd116, %fd117;
	ld.global.f64 	%fd119, [%rd46+8192];
	add.f64 	%fd120, %fd118, %fd119;
	ld.global.f64 	%fd121, [%rd46+12288];
	add.f64 	%fd342, %fd120, %fd121;
	add.s32 	%r276, %r276, 2048;
$L__BB8_39:
	and.b32  	%r78, %r34, 3;
	setp.eq.s32 	%p14, %r78, 0;
	@%p14 bra 	$L__BB8_42;
	cvt.u64.u32 	%rd47, %r276;
	add.s64 	%rd48, %rd47, %rd103;
	shl.b64 	%rd49, %rd48, 3;
	add.s64 	%rd106, %rd2, %rd49;
	cvt.u16.u32 	%rs1, %r272;
	shr.u16 	%rs2, %rs1, 9;
	add.s16 	%rs3, %rs2, 1;
	cvt.u32.u16 	%r79, %rs3;
	and.b32  	%r80, %r79, 3;
	neg.s32 	%r279, %r80;
$L__BB8_41:
	.pragma "nounroll";
	ld.global.f64 	%fd122, [%rd106];
	add.f64 	%fd342, %fd342, %fd122;
	add.s64 	%rd106, %rd106, 4096;
	add.s32 	%r279, %r279, 1;
	setp.ne.s32 	%p15, %r279, 0;
	@%p15 bra 	$L__BB8_41;
$L__BB8_42:
	// begin inline asm
	mov.u32 %r81, %laneid;
	// end inline asm
	mov.b64 	%rd50, %fd342;
	mov.b64 	{%r83, %r88}, %rd50;
	mov.b32 	%r89, 1;
	mov.b32 	%r130, 31;
	mov.b32 	%r131, -1;
	// begin inline asm
	shfl.sync.down.b32 %r82, %r83, %r89, %r130, %r131;
	// end inline asm
	// begin inline asm
	shfl.sync.down.b32 %r87, %r88, %r89, %r130, %r131;
	// end inline asm
	mov.b64 	%rd51, {%r82, %r87};
	mov.b64 	%fd123, %rd51;
	setp.gt.s32 	%p16, %r81, 30;
	add.f64 	%fd124, %fd342, %fd123;
	selp.f64 	%fd125, %fd342, %fd124, %p16;
	mov.b64 	%rd52, %fd125;
	mov.b64 	{%r93, %r98}, %rd52;
	mov.b32 	%r99, 2;
	// begin inline asm
	shfl.sync.down.b32 %r92, %r93, %r99, %r130, %r131;
	// end inline asm
	// begin inline asm
	shfl.sync.down.b32 %r97, %r98, %r99, %r130, %r131;
	// end inline asm
	mov.b64 	%rd53, {%r92, %r97};
	mov.b64 	%fd126, %rd53;
	setp.gt.s32 	%p17, %r81, 29;
	add.f64 	%fd127, %fd125, %fd126;
	selp.f64 	%fd128, %fd125, %fd127, %p17;
	mov.b64 	%rd54, %fd128;
	mov.b64 	{%r103, %r108}, %rd54;
	mov.b32 	%r109, 4;
	// begin inline asm
	shfl.sync.down.b32 %r102, %r103, %r109, %r130, %r131;
	// end inline asm
	// begin inline asm
	shfl.sync.down.b32 %r107, %r108, %r109, %r130, %r131;
	// end inline asm
	mov.b64 	%rd55, {%r102, %r107};
	mov.b64 	%fd129, %rd55;
	setp.gt.s32 	%p18, %r81, 27;
	add.f64 	%fd130, %fd128, %fd129;
	selp.f64 	%fd131, %fd128, %fd130, %p18;
	mov.b64 	%rd56, %fd131;
	mov.b64 	{%r113, %r118}, %rd56;
	mov.b32 	%r119, 8;
	// begin inline asm
	shfl.sync.down.b32 %r112, %r113, %r119, %r130, %r131;
	// end inline asm
	// begin inline asm
	shfl.sync.down.b32 %r117, %r118, %r119, %r130, %r131;
	// end inline asm
	mov.b64 	%rd57, {%r112, %r117};
	mov.b64 	%fd132, %rd57;
	setp.gt.s32 	%p19, %r81, 23;
	add.f64 	%fd133, %fd131, %fd132;
	selp.f64 	%fd134, %fd131, %fd133, %p19;
	mov.b64 	%rd58, %fd134;
	mov.b64 	{%r123, %r128}, %rd58;
	mov.b32 	%r129, 16;
	// begin inline asm
	shfl.sync.down.b32 %r122, %r123, %r129, %r130, %r131;
	// end inline asm
	// begin inline asm
	shfl.sync.down.b32 %r127, %r128, %r129, %r130, %r131;
	// end inline asm
	mov.b64 	%rd59, {%r122, %r127};
	mov.b64 	%fd135, %rd59;
	setp.gt.s32 	%p20, %r81, 15;
	add.f64 	%fd37, %fd134, %fd135;
	selp.f64 	%fd343, %fd134, %fd37, %p20;
	setp.ne.s32 	%p21, %r81, 0;
	@%p21 bra 	$L__BB8_44;
	shr.u32 	%r132, %r27, 2;
	and.b32  	%r133, %r132, 248;
	mov.u32 	%r134, _ZZN3cub18CUB_300001_SM_10006detail6reduce18DeviceReduceKernelINS2_10policy_hubIdyN4cuda3std3__44plusIdEEE10Policy1000EN6thrust24THRUST_300001_SM_1000_NS6detail15normal_iteratorINSD_10device_ptrIdEEEEyS9_dNS7_10__identityEEEvT0_PT3_T1_NS0_13GridEvenShareISN_EET2_T4_E12temp_storage;
	add.s32 	%r135, %r134, %r133;
	st.shared.f64 	[%r135+16], %fd37;
$L__BB8_44:
	bar.sync 	0;
	setp.ne.s32 	%p22, %r27, 0;
	@%p22 bra 	$L__BB8_46;
	ld.shared.f64 	%fd136, [_ZZN3cub18CUB_300001_SM_10006detail6reduce18DeviceReduceKernelINS2_10policy_hubIdyN4cuda3std3__44plusIdEEE10Policy1000EN6thrust24THRUST_300001_SM_1000_NS6detail15normal_iteratorINSD_10device_ptrIdEEEEyS9_dNS7_10__identityEEEvT0_PT3_T1_NS0_13GridEvenShareISN_EET2_T4_E12temp_storage+24];
	add.f64 	%fd137, %fd343, %fd136;
	ld.shared.f64 	%fd138, [_ZZN3cub18CUB_300001_SM_10006detail6reduce18DeviceReduceKernelINS2_10policy_hubIdyN4cuda3std3__44plusIdEEE10Policy1000EN6thrust24THRUST_300001_SM_1000_NS6detail15normal_iteratorINSD_10device_ptrIdEEEEyS9_dNS7_10__identityEEEvT0_PT3_T1_NS0_13GridEvenShareISN_EET2_T4_E12temp_storage+32];
	add.f64 	%fd139, %fd137, %fd138;
	ld.shared.f64 	%fd140, [_ZZN3cub18CUB_300001_SM_10006detail6reduce18DeviceReduceKernelINS2_10policy_hubIdyN4cuda3std3__44plusIdEEE10Policy1000EN6thrust24THRUST_300001_SM_1000_NS6detail15normal_iteratorINSD_10device_ptrIdEEEEyS9_dNS7_10__identityEEEvT0_PT3_T1_NS0_13GridEvenShareISN_EET2_T4_E12temp_storage+40];
	add.f64 	%fd141, %fd139, %fd140;
	ld.shared.f64 	%fd142, [_ZZN3cub18CUB_300001_SM_10006detail6reduce18DeviceReduceKernelINS2_10policy_hubIdyN4cuda3std3__44plusIdEEE10Policy1000EN6thrust24THRUST_300001_SM_1000_NS6detail15normal_iteratorINSD_10device_ptrIdEEEEyS9_dNS7_10__identityEEEvT0_PT3_T1_NS0_13GridEvenShareISN_EET2_T4_E12temp_storage+48];
	add.f64 	%fd143, %fd141, %fd142;
	ld.shared.f64 	%fd144, [_ZZN3cub18CUB_300001_SM_10006detail6reduce18DeviceReduceKernelINS2_10policy_hubIdyN4cuda3std3__44plusIdEEE10Policy1000EN6thrust24THRUST_300001_SM_1000_NS6detail15normal_iteratorINSD_10device_ptrIdEEEEyS9_dNS7_10__identityEEEvT0_PT3_T1_NS0_13GridEvenShareISN_EET2_T4_E12temp_storage+56];
	add.f64 	%fd145, %fd143, %fd144;
	ld.shared.f64 	%fd146, [_ZZN3cub18CUB_300001_SM_10006detail6reduce18DeviceReduceKernelINS2_10policy_hubIdyN4cuda3std3__44plusIdEEE10Policy1000EN6thrust24THRUST_300001_SM_1000_NS6detail15normal_iteratorINSD_10device_ptrIdEEEEyS9_dNS7_10__identityEEEvT0_PT3_T1_NS0_13GridEvenShareISN_EET2_T4_E12temp_storage+64];
	add.f64 	%fd147, %fd145, %fd146;
	ld.shared.f64 	%fd148, [_ZZN3cub18CUB_300001_SM_10006detail6reduce18DeviceReduceKernelINS2_10policy_hubIdyN4cuda3std3__44plusIdEEE10Policy1000EN6thrust24THRUST_300001_SM_1000_NS6detail15normal_iteratorINSD_10device_ptrIdEEEEyS9_dNS7_10__identityEEEvT0_PT3_T1_NS0_13GridEvenShareISN_EET2_T4_E12temp_storage+72];
	add.f64 	%fd149, %fd147, %fd148;
	ld.shared.f64 	%fd150, [_ZZN3cub18CUB_300001_SM_10006detail6reduce18DeviceReduceKernelINS2_10policy_hubIdyN4cuda3std3__44plusIdEEE10Policy1000EN6thrust24THRUST_300001_SM_1000_NS6detail15normal_iteratorINSD_10device_ptrIdEEEEyS9_dNS7_10__identityEEEvT0_PT3_T1_NS0_13GridEvenShareISN_EET2_T4_E12temp_storage+80];
	add.f64 	%fd151, %fd149, %fd150;
	ld.shared.f64 	%fd152, [_ZZN3cub18CUB_300001_SM_10006detail6reduce18DeviceReduceKernelINS2_10policy_hubIdyN4cuda3std3__44plusIdEEE10Policy1000EN6thrust24THRUST_300001_SM_1000_NS6detail15normal_iteratorINSD_10device_ptrIdEEEEyS9_dNS7_10__identityEEEvT0_PT3_T1_NS0_13GridEvenShareISN_EET2_T4_E12temp_storage+88];
	add.f64 	%fd153, %fd151, %fd152;
	ld.shared.f64 	%fd154, [_ZZN3cub18CUB_300001_SM_10006detail6reduce18DeviceReduceKernelINS2_10policy_hubIdyN4cuda3std3__44plusIdEEE10Policy1000EN6thrust24THRUST_300001_SM_1000_NS6detail15normal_iteratorINSD_10device_ptrIdEEEEyS9_dNS7_10__identityEEEvT0_PT3_T1_NS0_13GridEvenShareISN_EET2_T4_E12temp_storage+96];
	add.f64 	%fd155, %fd153, %fd154;
	ld.shared.f64 	%fd156, [_ZZN3cub18CUB_300001_SM_10006detail6reduce18DeviceReduceKernelINS2_10policy_hubIdyN4cuda3std3__44plusIdEEE10Policy1000EN6thrust24THRUST_300001_SM_1000_NS6detail15normal_iteratorINSD_10device_ptrIdEEEEyS9_dNS7_10__identityEEEvT0_PT3_T1_NS0_13GridEvenShareISN_EET2_T4_E12temp_storage+104];
	add.f64 	%fd157, %fd155, %fd156;
	ld.shared.f64 	%fd158, [_ZZN3cub18CUB_300001_SM_10006detail6reduce18DeviceReduceKernelINS2_10policy_hubIdyN4cuda3std3__44plusIdEEE10Policy1000EN6thrust24THRUST_300001_SM_1000_NS6detail15normal_iteratorINSD_10device_ptrIdEEEEyS9_dNS7_10__identityEEEvT0_PT3_T1_NS0_13GridEvenShareISN_EET2_T4_E12temp_storage+112];
	add.f64 	%fd159, %fd157, %fd158;
	ld.shared.f64 	%fd160, [_ZZN3cub18CUB_300001_SM_10006detail6reduce18DeviceReduceKernelINS2_10policy_hubIdyN4cuda3std3__44plusIdEEE10Policy1000EN6thrust24THRUST_300001_SM_1000_NS6detail15normal_iteratorINSD_10device_ptrIdEEEEyS9_dNS7_10__identityEEEvT0_PT3_T1_NS0_13GridEvenShareISN_EET2_T4_E12temp_storage+120];
	add.f64 	%fd161, %fd159, %fd160;
	ld.shared.f64 	%fd162, [_ZZN3cub18CUB_300001_SM_10006detail6reduce18DeviceReduceKernelINS2_10policy_hubIdyN4cuda3std3__44plusIdEEE10Policy1000EN6thrust24THRUST_300001_SM_1000_NS6detail15normal_iteratorINSD_10device_ptrIdEEEEyS9_dNS7_10__identityEEEvT0_PT3_T1_NS0_13GridEvenShareISN_EET2_T4_E12temp_storage+128];
	add.f64 	%fd163, %fd161, %fd162;
	ld.shared.f64 	%fd164, [_ZZN3cub18CUB_300001_SM_10006detail6reduce18DeviceReduceKernelINS2_10policy_hubIdyN4cuda3std3__44plusIdEEE10Policy1000EN6thrust24THRUST_300001_SM_1000_NS6detail15normal_iteratorINSD_10device_ptrIdEEEEyS9_dNS7_10__identityEEEvT0_PT3_T1_NS0_13GridEvenShareISN_EET2_T4_E12temp_storage+136];
	add.f64 	%fd343, %fd163, %fd164;
$L__BB8_46:
	mov.u32 	%r263, %tid.x;
	setp.ne.s32 	%p64, %r263, 0;
	@%p64 bra 	$L__BB8_48;
	ld.param.u64 	%rd100, [_ZN3cub18CUB_300001_SM_10006detail6reduce18DeviceReduceKernelINS2_10policy_hubIdyN4cuda3std3__44plusIdEEE10Policy1000EN6thrust24THRUST_300001_SM_1000_NS6detail15normal_iteratorINSD_10device_ptrIdEEEEyS9_dNS7_10__identityEEEvT0_PT3_T1_NS0_13GridEvenShareISN_EET2_T4__param_1];
	cvta.to.global.u64 	%rd97, %rd100;
	mul.wide.u32 	%rd98, %r2, 8;
	add.s64 	%rd99, %rd97, %rd98;
	st.global.f64 	[%rd99], %fd343;
$L__BB8_48:
	ret;

}
	// .globl	_ZN3cub18CUB_300001_SM_10006detail6reduce28DeviceReduceSingleTileKernelINS2_10policy_hubIdyN4cuda3std3__44plusIdEEE10Policy1000EPdSC_iS9_ddNS7_10__identityEEEvT0_T1_T2_T3_T4_T6_
.visible .entry _ZN3cub18CUB_300001_SM_10006detail6reduce28DeviceReduceSingleTileKernelINS2_10policy_hubIdyN4cuda3std3__44plusIdEEE10Policy1000EPdSC_iS9_ddNS7_10__identityEEEvT0_T1_T2_T3_T4_T6_(
	.param .u64 .ptr .align 1 _ZN3cub18CUB_300001_SM_10006detail6reduce28DeviceReduceSingleTileKernelINS2_10policy_hubIdyN4cuda3std3__44plusIdEEE10Policy1000EPdSC_iS9_ddNS7_10__identityEEEvT0_T1_T2_T3_T4_T6__param_0,
	.param .u64 .ptr .align 1 _ZN3cub18CUB_300001_SM_10006detail6reduce28DeviceReduceSingleTileKernelINS2_10policy_hubIdyN4cuda3std3__44plusIdEEE10Policy1000EPdSC_iS9_ddNS7_10__identityEEEvT0_T1_T2_T3_T4_T6__param_1,
	.param .u32 _ZN3cub18CUB_300001_SM_10006detail6reduce28DeviceReduceSingleTileKernelINS2_10policy_hubIdyN4cuda3std3__44plusIdEEE10Policy1000EPdSC_iS9_ddNS7_10__identityEEEvT0_T1_T2_T3_T4_T6__param_2,
	.param .align 1 .b8 _ZN3cub18CUB_300001_SM_10006detail6reduce28DeviceReduceSingleTileKernelINS2_10policy_hubIdyN4cuda3std3__44plusIdEEE10Policy1000EPdSC_iS9_ddNS7_10__identityEEEvT0_T1_T2_T3_T4_T6__param_3[1],
	.param .f64 _ZN3cub18CUB_300001_SM_10006detail6reduce28DeviceReduceSingleTileKernelINS2_10policy_hubIdyN4cuda3std3__44plusIdEEE10Policy1000EPdSC_iS9_ddNS7_10__identityEEEvT0_T1_T2_T3_T4_T6__param_4,
	.param .align 1 .b8 _ZN3cub18CUB_300001_SM_10006detail6reduce28DeviceReduceSingleTileKernelINS2_10policy_hubIdyN4cuda3std3__44plusIdEEE10Policy1000EPdSC_iS9_ddNS7_10__identityEEEvT0_T1_T2_T3_T4_T6__param_5[1]
)
.maxntid 512
.minnctapersm 1
{
	.reg .pred 	%p<58>;
	.reg .b32 	%r<238>;
	.reg .b64 	%rd<104>;
	.reg .b64 	%fd<232>;
	// demoted variable
	.shared .align 8 .b8 _ZZN3cub18CUB_300001_SM_10006detail6reduce28DeviceReduceSingleTileKernelINS2_10policy_hubIdyN4cuda3std3__44plusIdEEE10Policy1000EPdSC_iS9_ddNS7_10__identityEEEvT0_T1_T2_T3_T4_T6_E12temp_storage[152];
	ld.param.u64 	%rd8, [_ZN3cub18CUB_300001_SM_10006detail6reduce28DeviceReduceSingleTileKernelINS2_10policy_hubIdyN4cuda3std3__44plusIdEEE10Policy1000EPdSC_iS9_ddNS7_10__identityEEEvT0_T1_T2_T3_T4_T6__param_0];
	ld.param.u64 	%rd9, [_ZN3cub18CUB_300001_SM_10006detail6reduce28DeviceReduceSingleTileKernelINS2_10policy_hubIdyN4cuda3std3__44plusIdEEE10Policy1000EPdSC_iS9_ddNS7_10__identityEEEvT0_T1_T2_T3_T4_T6__param_1];
	ld.param.u32 	%r34, [_ZN3cub18CUB_300001_SM_10006detail6reduce28DeviceReduceSingleTileKernelINS2_10policy_hubIdyN4cuda3std3__44plusIdEEE10Policy1000EPdSC_iS9_ddNS7_10__identityEEEvT0_T1_T2_T3_T4_T6__param_2];
	ld.param.f64 	%fd30, [_ZN3cub18CUB_300001_SM_10006detail6reduce28DeviceReduceSingleTileKernelINS2_10policy_hubIdyN4cuda3std3__44plusIdEEE10Policy1000EPdSC_iS9_ddNS7_10__identityEEEvT0_T1_T2_T3_T4_T6__param_4];
	cvta.to.global.u64 	%rd1, %rd9;
	setp.ne.s32 	%p1, %r34, 0;
	@%p1 bra 	$L__BB9_3;
	mov.u32 	%r224, %tid.x;
	setp.ne.s32 	%p57, %r224, 0;
	@%p57 bra 	$L__BB9_39;
	st.global.f64 	[%rd1], %fd30;
	bra.uni 	$L__BB9_39;
$L__BB9_3:
	setp.gt.s32 	%p2, %r34, 3583;
	@%p2 bra 	$L__BB9_21;
	mov.u32 	%r1, %tid.x;
	setp.ge.s32 	%p19, %r1, %r34;
	mov.f64 	%fd223, 0d0000000000000000;
	mov.u32 	%r228, %r1;
	@%p19 bra 	$L__BB9_6;
	mul.wide.u32 	%rd69, %r1, 8;
	add.s64 	%rd68, %rd8, %rd69;
	// begin inline asm
	ld.global.nc.u64 %rd67, [%rd68];
	// end inline asm
	mov.b64 	%fd223, %rd67;
	add.s32 	%r228, %r1, 512;
$L__BB9_6:
	setp.ge.s32 	%p20, %r228, %r34;
	@%p20 bra 	$L__BB9_12;
	not.b32 	%r100, %r228;
	add.s32 	%r4, %r34, %r100;
	and.b32  	%r101, %r4, 1536;
	setp.eq.s32 	%p21, %r101, 1536;
	@%p21 bra 	$L__BB9_10;
	mul.wide.u32 	%rd70, %r228, 8;
	add.s64 	%rd102, %rd8, %rd70;
	shr.u32 	%r102, %r4, 9;
	add.s32 	%r103, %r102, 1;
	and.b32  	%r104, %r103, 3;
	neg.s32 	%r226, %r104;
$L__BB9_9:
	.pragma "nounroll";
	// begin inline asm
	ld.global.nc.u64 %rd71, [%rd102];
	// end inline asm
	mov.b64 	%fd109, %rd71;
	add.f64 	%fd223, %fd223, %fd109;
	add.s32 	%r228, %r228, 512;
	add.s64 	%rd102, %rd102, 4096;
	add.s32 	%r226, %r226, 1;
	setp.ne.s32 	%p22, %r226, 0;
	@%p22 bra 	$L__BB9_9;
$L__BB9_10:
	setp.lt.u32 	%p23, %r4, 1536;
	@%p23 bra 	$L__BB9_12;
$L__BB9_11:
	mul.wide.s32 	%rd81, %r228, 8;
	add.s64 	%rd74, %rd8, %rd81;
	// begin inline asm
	ld.global.nc.u64 %rd73, [%rd74];
	// end inline asm
	mov.b64 	%fd110, %rd73;
	add.f64 	%fd111, %fd223, %fd110;
	add.s64 	%rd76, %rd74, 4096;
	// begin inline asm
	ld.global.nc.u64 %rd75, [%rd76];
	// end inline asm
	mov.b64 	%fd112, %rd75;
	add.f64 	%fd113, %fd111, %fd112;
	add.s64 	%rd78, %rd74, 8192;
	// begin inline asm
	ld.global.nc.u64 %rd77, [%rd78];
	// end inline asm
	mov.b64 	%fd114, %rd77;
	add.f64 	%fd115, %fd113, %fd114;
	add.s64 	%rd80, %rd74, 12288;
	// begin inline asm
	ld.global.nc.u64 %rd79, [%rd80];
	// end inline asm
	mov.b64 	%fd116, %rd79;
	add.f64 	%fd223, %fd115, %fd116;
	add.s32 	%r228, %r228, 2048;
	setp.lt.s32 	%p24, %r228, %r34;
	@%p24 bra 	$L__BB9_11;
$L__BB9_12:
	setp.lt.s32 	%p25, %r34, 512;
	@%p25 bra 	$L__BB9_17;
	// begin inline asm
	mov.u32 %r168, %laneid;
	// end inline asm
	mov.b64 	%rd92, %fd223;
	mov.b64 	{%r170, %r175}, %rd92;
	mov.b32 	%r176, 1;
	mov.b32 	%r217, 31;
	mov.b32 	%r218, -1;
	// begin inline asm
	shfl.sync.down.b32 %r169, %r170, %r176, %r217, %r218;
	// end inline asm
	// begin inline asm
	shfl.sync.down.b32 %r174, %r175, %r176, %r217, %r218;
	// end inline asm
	mov.b64 	%rd93, {%r169, %r174};
	mov.b64 	%fd175, %rd93;
	setp.gt.s32 	%p49, %r168, 30;
	add.f64 	%fd176, %fd223, %fd175;
	selp.f64 	%fd177, %fd223, %fd176, %p49;
	mov.b64 	%rd94, %fd177;
	mov.b64 	{%r180, %r185}, %rd94;
	mov.b32 	%r186, 2;
	// begin inline asm
	shfl.sync.down.b32 %r179, %r180, %r186, %r217, %r218;
	// end inline asm
	// begin inline asm
	shfl.sync.down.b32 %r184, %r185, %r186, %r217, %r218;
	// end inline asm
	mov.b64 	%rd95, {%r179, %r184};
	mov.b64 	%fd178, %rd95;
	setp.gt.s32 	%p50, %r168, 29;
	add.f64 	%fd179, %fd177, %fd178;
	selp.f64 	%fd180, %fd177, %fd179, %p50;
	mov.b64 	%rd96, %fd180;
	mov.b64 	{%r190, %r195}, %rd96;
	mov.b32 	%r196, 4;
	// begin inline asm
	shfl.sync.down.b32 %r189, %r190, %r196, %r217, %r218;
	// end inline asm
	// begin inline asm
	shfl.sync.down.b32 %r194, %r195, %r196, %r217, %r218;
	// end inline asm
	mov.b64 	%rd97, {%r189, %r194};
	mov.b64 	%fd181, %rd97;
	setp.gt.s32 	%p51, %r168, 27;
	add.f64 	%fd182, %fd180, %fd181;
	selp.f64 	%fd183, %fd180, %fd182, %p51;
	mov.b64 	%rd98, %fd183;
	mov.b64 	{%r200, %r205}, %rd98;
	mov.b32 	%r206, 8;
	// begin inline asm
	shfl.sync.down.b32 %r199, %r200, %r206, %r217, %r218;
	// end inline asm
	// begin inline asm
	shfl.sync.down.b32 %r204, %r205, %r206, %r217, %r218;
	// end inline asm
	mov.b64 	%rd99, {%r199, %r204};
	mov.b64 	%fd184, %rd99;
	setp.gt.s32 	%p52, %r168, 23;
	add.f64 	%fd185, %fd183, %fd184;
	selp.f64 	%fd186, %fd183, %fd185, %p52;
	mov.b64 	%rd100, %fd186;
	mov.b64 	{%r210, %r215}, %rd100;
	mov.b32 	%r216, 16;
	// begin inline asm
	shfl.sync.down.b32 %r209, %r210, %r216, %r217, %r218;
	// end inline asm
	// begin inline asm
	shfl.sync.down.b32 %r214, %r215, %r216, %r217, %r218;
	// end inline asm
	mov.b64 	%rd101, {%r209, %r214};
	mov.b64 	%fd187, %rd101;
	setp.gt.s32 	%p53, %r168, 15;
	add.f64 	%fd10, %fd186, %fd187;
	selp.f64 	%fd231, %fd186, %fd10, %p53;
	setp.ne.s32 	%p54, %r168, 0;
	@%p54 bra 	$L__BB9_15;
	shr.u32 	%r219, %r1, 2;
	and.b32  	%r220, %r219, 248;
	mov.u32 	%r221, _ZZN3cub18CUB_300001_SM_10006detail6reduce28DeviceReduceSingleTileKernelINS2_10policy_hubIdyN4cuda3std3__44plusIdEEE10Policy1000EPdSC_iS9_ddNS7_10__identityEEEvT0_T1_T2_T3_T4_T6_E12temp_storage;
	add.s32 	%r222, %r221, %r220;
	st.shared.f64 	[%r222+16], %fd10;
$L__BB9_15:
	bar.sync 	0;
	setp.ne.s32 	%p55, %r1, 0;
	@%p55 bra 	$L__BB9_37;
	ld.shared.f64 	%fd188, [_ZZN3cub18CUB_300001_SM_10006detail6reduce28DeviceReduceSingleTileKernelINS2_10policy_hubIdyN4cuda3std3__44plusIdEEE10Policy1000EPdSC_iS9_ddNS7_10__identityEEEvT0_T1_T2_T3_T4_T6_E12temp_storage+24];
	add.f64 	%fd189, %fd231, %fd188;
	ld.shared.f64 	%fd190, [_ZZN3cub18CUB_300001_SM_10006detail6reduce28DeviceReduceSingleTileKernelINS2_10policy_hubIdyN4cuda3std3__44plusIdEEE10Policy1000EPdSC_iS9_ddNS7_10__identityEEEvT0_T1_T2_T3_T4_T6_E12temp_storage+32];
	add.f64 	%fd191, %fd189, %fd190;
	ld.shared.f64 	%fd192, [_ZZN3cub18CUB_300001_SM_10006detail6reduce28DeviceReduceSingleTileKernelINS2_10policy_hubIdyN4cuda3std3__44plusIdEEE10Policy1000EPdSC_iS9_ddNS7_10__identityEEEvT0_T1_T2_T3_T4_T6_E12temp_storage+40];
	add.f64 	%fd193, %fd191, %fd192;
	ld.shared.f64 	%fd194, [_ZZN3cub18CUB_300001_SM_10006detail6reduce28DeviceReduceSingleTileKernelINS2_10policy_hubIdyN4cuda3std3__44plusIdEEE10Policy1000EPdSC_iS9_ddNS7_10__identityEEEvT0_T1_T2_T3_T4_T6_E12temp_storage+48];
	add.f64 	%fd195, %fd193, %fd194;
	ld.shared.f64 	%fd196, [_ZZN3cub18CUB_300001_SM_10006detail6reduce28DeviceReduceSingleTileKernelINS2_10policy_hubIdyN4cuda3std3__44plusIdEEE10Policy1000EPdSC_iS9_ddNS7_10__identityEEEvT0_T1_T2_T3_T4_T6_E12temp_storage+56];
	add.f64 	%fd197, %fd195, %fd196;
	ld.shared.f64 	%fd198, [_ZZN3cub18CUB_300001_SM_10006detail6reduce28DeviceReduceSingleTileKernelINS2_10policy_hubIdyN4cuda3std3__44plusIdEEE10Policy1000EPdSC_iS9_ddNS7_10__identityEEEvT0_T1_T2_T3_T4_T6_E12temp_storage+64];
	add.f64 	%fd199, %fd197, %fd198;
	ld.shared.f64 	%fd200, [_ZZN3cub18CUB_300001_SM_10006detail6reduce28DeviceReduceSingleTileKernelINS2_10policy_hubIdyN4cuda3std3__44plusIdEEE10Policy1000EPdSC_iS9_ddNS7_10__identityEEEvT0_T1_T2_T3_T4_T6_E12temp_storage+72];
	add.f64 	%fd201, %fd199, %fd200;
	ld.shared.f64 	%fd202, [_ZZN3cub18CUB_300001_SM_10006detail6reduce28DeviceReduceSingleTileKernelINS2_10policy_hubIdyN4cuda3std3__44plusIdEEE10Policy1000EPdSC_iS9_ddNS7_10__identityEEEvT0_T1_T2_T3_T4_T6_E12temp_storage+80];
	add.f64 	%fd203, %fd201, %fd202;
	ld.shared.f64 	%fd204, [_ZZN3cub18CUB_300001_SM_10006detail6reduce28DeviceReduceSingleTileKernelINS2_10policy_hubIdyN4cuda3std3__44plusIdEEE10Policy1000EPdSC_iS9_ddNS7_10__identityEEEvT0_T1_T2_T3_T4_T6_E12temp_storage+88];
	add.f64 	%fd205, %fd203, %fd204;
	ld.shared.f64 	%fd206, [_ZZN3cub18CUB_300001_SM_10006detail6reduce28DeviceReduceSingleTileKernelINS2_10policy_hubIdyN4cuda3std3__44plusIdEEE10Policy1000EPdSC_iS9_ddNS7_10__identityEEEvT0_T1_T2_T3_T4_T6_E12temp_storage+96];
	add.f64 	%fd207, %fd205, %fd206;
	ld.shared.f64 	%fd208, [_ZZN3cub18CUB_300001_SM_10006detail6reduce28DeviceReduceSingleTileKernelINS2_10policy_hubIdyN4cuda3std3__44plusIdEEE10Policy1000EPdSC_iS9_ddNS7_10__identityEEEvT0_T1_T2_T3_T4_T6_E12temp_storage+104];
	add.f64 	%fd209, %fd207, %fd208;
	ld.shared.f64 	%fd210, [_ZZN3cub18CUB_300001_SM_10006detail6reduce28DeviceReduceSingleTileKernelINS2_10policy_hubIdyN4cuda3std3__44plusIdEEE10Policy1000EPdSC_iS9_ddNS7_10__identityEEEvT0_T1_T2_T3_T4_T6_E12temp_storage+112];
	add.f64 	%fd211, %fd209, %fd210;
	ld.shared.f64 	%fd212, [_ZZN3cub18CUB_300001_SM_10006detail6reduce28DeviceReduceSingleTileKernelINS2_10policy_hubIdyN4cuda3std3__44plusIdEEE10Policy1000EPdSC_iS9_ddNS7_10__identityEEEvT0_T1_T2_T3_T4_T6_E12temp_storage+120];
	add.f64 	%fd213, %fd211, %fd212;
	ld.shared.f64 	%fd214, [_ZZN3cub18CUB_300001_SM_10006detail6reduce28DeviceReduceSingleTileKernelINS2_10policy_hubIdyN4cuda3std3__44plusIdEEE10Policy1000EPdSC_iS9_ddNS7_10__identityEEEvT0_T1_T2_T3_T4_T6_E12temp_storage+128];
	add.f64 	%fd215, %fd213, %fd214;
	ld.shared.f64 	%fd216, [_ZZN3cub18CUB_300001_SM_10006detail6reduce28DeviceReduceSingleTileKernelINS2_10policy_hubIdyN4cuda3std3__44plusIdEEE10Policy1000EPdSC_iS9_ddNS7_10__identityEEEvT0_T1_T2_T3_T4_T6_E12temp_storage+136];
	add.f64 	%fd231, %fd215, %fd216;
	bra.uni 	$L__BB9_37;
$L__BB9_17:
	// begin inline asm
	mov.u32 %r105, %laneid;
	// end inline asm
	and.b32  	%r156, %r1, 992;
	add.s32 	%r157, %r156, 32;
	setp.gt.s32 	%p26, %r157, %r34;
	not.b32 	%r158, %r156;
	add.s32 	%r159, %r34, %r158;
	selp.b32 	%r154, %r159, 31, %p26;
	mov.b64 	%rd82, %fd223;
	mov.b64 	{%r107, %r112}, %rd82;
	mov.b32 	%r113, 1;
	mov.b32 	%r155, -1;
	// begin inline asm
	shfl.sync.down.b32 %r106, %r107, %r113, %r154, %r155;
	// end inline asm
	// begin inline asm
	shfl.sync.down.b32 %r111, %r112, %r113, %r154, %r155;
	// end inline asm
	mov.b64 	%rd83, {%r106, %r111};
	mov.b64 	%fd117, %rd83;
	setp.lt.s32 	%p27, %r105, %r154;
	add.f64 	%fd118, %fd223, %fd117;
	selp.f64 	%fd119, %fd118, %fd223, %p27;
	mov.b64 	%rd84, %fd119;
	mov.b64 	{%r117, %r122}, %rd84;
	mov.b32 	%r123, 2;
	// begin inline asm
	shfl.sync.down.b32 %r116, %r117, %r123, %r154, %r155;
	// end inline asm
	// begin inline asm
	shfl.sync.down.b32 %r121, %r122, %r123, %r154, %r155;
	// end inline asm
	mov.b64 	%rd85, {%r116, %r121};
	mov.b64 	%fd120, %rd85;
	add.s32 	%r160, %r105, 2;
	setp.gt.s32 	%p28, %r160, %r154;
	add.f64 	%fd121, %fd119, %fd120;
	selp.f64 	%fd122, %fd119, %fd121, %p28;
	mov.b64 	%rd86, %fd122;
	mov.b64 	{%r127, %r132}, %rd86;
	mov.b32 	%r133, 4;
	// begin inline asm
	shfl.sync.down.b32 %r126, %r127, %r133, %r154, %r155;
	// end inline asm
	// begin inline asm
	shfl.sync.down.b32 %r131, %r132, %r133, %r154, %r155;
	// end inline asm
	mov.b64 	%rd87, {%r126, %r131};
	mov.b64 	%fd123, %rd87;
	add.s32 	%r161, %r105, 4;
	setp.gt.s32 	%p29, %r161, %r154;
	add.f64 	%fd124, %fd122, %fd123;
	selp.f64 	%fd125, %fd122, %fd124, %p29;
	mov.b64 	%rd88, %fd125;
	mov.b64 	{%r137, %r142}, %rd88;
	mov.b32 	%r143, 8;
	// begin inline asm
	shfl.sync.down.b32 %r136, %r137, %r143, %r154, %r155;
	// end inline asm
	// begin inline asm
	shfl.sync.down.b32 %r141, %r142, %r143, %r154, %r155;
	// end inline asm
	mov.b64 	%rd89, {%r136, %r141};
	mov.b64 	%fd126, %rd89;
	add.s32 	%r162, %r105, 8;
	setp.gt.s32 	%p30, %r162, %r154;
	add.f64 	%fd127, %fd125, %fd126;
	selp.f64 	%fd128, %fd125, %fd127, %p30;
	mov.b64 	%rd90, %fd128;
	mov.b64 	{%r147, %r152}, %rd90;
	mov.b32 	%r153, 16;
	// begin inline asm
	shfl.sync.down.b32 %r146, %r147, %r153, %r154, %r155;
	// end inline asm
	// begin inline asm
	shfl.sync.down.b32 %r151, %r152, %r153, %r154, %r155;
	// end inline asm
	mov.b64 	%rd91, {%r146, %r151};
	mov.b64 	%fd129, %rd91;
	add.s32 	%r163, %r105, 16;
	setp.gt.s32 	%p31, %r163, %r154;
	add.f64 	%fd130, %fd128, %fd129;
	selp.f64 	%fd231, %fd128, %fd130, %p31;
	setp.ne.s32 	%p32, %r105, 0;
	@%p32 bra 	$L__BB9_19;
	shr.u32 	%r164, %r1, 2;
	and.b32  	%r165, %r164, 248;
	mov.u32 	%r166, _ZZN3cub18CUB_300001_SM_10006detail6reduce28DeviceReduceSingleTileKernelINS2_10policy_hubIdyN4cuda3std3__44plusIdEEE10Policy1000EPdSC_iS9_ddNS7_10__identityEEEvT0_T1_T2_T3_T4_T6_E12temp_storage;
	add.s32 	%r167, %r166, %r165;
	st.shared.f64 	[%r167+16], %fd231;
$L__BB9_19:
	bar.sync 	0;
	setp.ne.s32 	%p33, %r1, 0;
	@%p33 bra 	$L__BB9_37;
	setp.gt.s32 	%p34, %r34, 32;
	ld.shared.f64 	%fd131, [_ZZN3cub18CUB_300001_SM_10006detail6reduce28DeviceReduceSingleTileKernelINS2_10policy_hubIdyN4cuda3std3__44plusIdEEE10Policy1000EPdSC_iS9_ddNS7_10__identityEEEvT0_T1_T2_T3_T4_T6_E12temp_storage+24];
	add.f64 	%fd132, %fd231, %fd131;
	selp.f64 	%fd133, %fd132, %fd231, %p34;
	setp.gt.s32 	%p35, %r34, 64;
	ld.shared.f64 	%fd134, [_ZZN3cub18CUB_300001_SM_10006detail6reduce28DeviceReduceSingleTileKernelINS2_10policy_hubIdyN4cuda3std3__44plusIdEEE10Policy1000EPdSC_iS9_ddNS7_10__identityEEEvT0_T1_T2_T3_T4_T6_E12temp_storage+32];
	add.f64 	%fd135, %fd134, %fd133;
	selp.f64 	%fd136, %fd135, %fd133, %p35;
	setp.gt.s32 	%p36, %r34, 96;
	ld.shared.f64 	%fd137, [_ZZN3cub18CUB_300001_SM_10006detail6reduce28DeviceReduceSingleTileKernelINS2_10policy_hubIdyN4cuda3std3__44plusIdEEE10Policy1000EPdSC_iS9_ddNS7_10__identityEEEvT0_T1_T2_T3_T4_T6_E12temp_storage+40];
	add.f64 	%fd138, %fd137, %fd136;
	selp.f64 	%fd139, %fd138, %fd136, %p36;
	setp.gt.s32 	%p37, %r34, 128;
	ld.shared.f64 	%fd140, [_ZZN3cub18CUB_300001_SM_10006detail6reduce28DeviceReduceSingleTileKernelINS2_10policy_hubIdyN4cuda3std3__44plusIdEEE10Policy1000EPdSC_iS9_ddNS7_10__identityEEEvT0_T1_T2_T3_T4_T6_E12temp_storage+48];
	add.f64 	%fd141, %fd140, %fd139;
	selp.f64 	%fd142, %fd141, %fd139, %p37;
	setp.gt.s32 	%p38, %r34, 160;
	ld.shared.f64 	%fd143, [_ZZN3cub18CUB_300001_SM_10006detail6reduce28DeviceReduceSingleTileKernelINS2_10policy_hubIdyN4cuda3std3__44plusIdEEE10Policy1000EPdSC_iS9_ddNS7_10__identityEEEvT0_T1_T2_T3_T4_T6_E12temp_storage+56];
	add.f64 	%fd144, %fd143, %fd142;
	selp.f64 	%fd145, %fd144, %fd142, %p38;
	setp.gt.s32 	%p39, %r34, 192;
	ld.shared.f64 	%fd146, [_ZZN3cub18CUB_300001_SM_10006detail6reduce28DeviceReduceSingleTileKernelINS2_10policy_hubIdyN4cuda3std3__44plusIdEEE10Policy1000EPdSC_iS9_ddNS7_10__identityEEEvT0_T1_T2_T3_T4_T6_E12temp_storage+64];
	add.f64 	%fd147, %fd146, %fd145;
	selp.f64 	%fd148, %fd147, %fd145, %p39;
	setp.gt.s32 	%p40, %r34, 224;
	ld.shared.f64 	%fd149, [_ZZN3cub18CUB_300001_SM_10006detail6reduce28DeviceReduceSingleTileKernelINS2_10policy_hubIdyN4cuda3std3__44plusIdEEE10Policy1000EPdSC_iS9_ddNS7_10__identityEEEvT0_T1_T2_T3_T4_T6_E12temp_storage+72];
	add.f64 	%fd150, %fd149, %fd148;
	selp.f64 	%fd151, %fd150, %fd148, %p40;
	setp.gt.s32 	%p41, %r34, 256;
	ld.shared.f64 	%fd152, [_ZZN3cub18CUB_300001_SM_10006detail6reduce28DeviceReduceSingleTileKernelINS2_10policy_hubIdyN4cuda3std3__44plusIdEEE10Policy1000EPdSC_iS9_ddNS7_10__identityEEEvT0_T1_T2_T3_T4_T6_E12temp_storage+80];
	add.f64 	%fd153, %fd152, %fd151;
	selp.f64 	%fd154, %fd153, %fd151, %p41;
	setp.gt.s32 	%p42, %r34, 288;
	ld.shared.f64 	%fd155, [_ZZN3cub18CUB_300001_SM_10006detail6reduce28DeviceReduceSingleTileKernelINS2_10policy_hubIdyN4cuda3std3__44plusIdEEE10Policy1000EPdSC_iS9_ddNS7_10__identityEEEvT0_T1_T2_T3_T4_T6_E12temp_storage+88];
	add.f64 	%fd156, %fd155, %fd154;
	selp.f64 	%fd157, %fd156, %fd154, %p42;
	setp.gt.s32 	%p43, %r34, 320;
	ld.shared.f64 	%fd158, [_ZZN3cub18CUB_300001_SM_10006detail6reduce28DeviceReduceSingleTileKernelINS2_10policy_hubIdyN4cuda3std3__44plusIdEEE10Policy1000EPdSC_iS9_ddNS7_10__identityEEEvT0_T1_T2_T3_T4_T6_E12temp_storage+96];
	add.f64 	%fd159, %fd158, %fd157;
	selp.f64 	%fd160, %fd159, %fd157, %p43;
	setp.gt.s32 	%p44, %r34, 352;
	ld.shared.f64 	%fd161, [_ZZN3cub18CUB_300001_SM_10006detail6reduce28DeviceReduceSingleTileKernelINS2_10policy_hubIdyN4cuda3std3__44plusIdEEE10Policy1000EPdSC_iS9_ddNS7_10__identityEEEvT0_T1_T2_T3_T4_T6_E12temp_storage+104];
	add.f64 	%fd162, %fd161, %fd160;
	selp.f64 	%fd163, %fd162, %fd160, %p44;
	setp.gt.s32 	%p45, %r34, 384;
	ld.shared.f64 	%fd164, [_ZZN3cub18CUB_300001_SM_10006detail6reduce28DeviceReduceSingleTileKernelINS2_10policy_hubIdyN4cuda3std3__44plusIdEEE10Policy1000EPdSC_iS9_ddNS7_10__identityEEEvT0_T1_T2_T3_T4_T6_E12temp_storage+112];
	add.f64 	%fd165, %fd164, %fd163;
	selp.f64 	%fd166, %fd165, %fd163, %p45;
	setp.gt.s32 	%p46, %r34, 416;
	ld.shared.f64 	%fd167, [_ZZN3cub18CUB_300001_SM_10006detail6reduce28DeviceReduceSingleTileKernelINS2_10policy_hubIdyN4cuda3std3__44plusIdEEE10Policy1000EPdSC_iS9_ddNS7_10__identityEEEvT0_T1_T2_T3_T4_T6_E12temp_storage+120];
	add.f64 	%fd168, %fd167, %fd166;
	selp.f64 	%fd169, %fd168, %fd166, %p46;
	setp.gt.s32 	%p47, %r34, 448;
	ld.shared.f64 	%fd170, [_ZZN3cub18CUB_300001_SM_10006detail6reduce28DeviceReduceSingleTileKernelINS2_10policy_hubIdyN4cuda3std3__44plusIdEEE10Policy1000EPdSC_iS9_ddNS7_10__identityEEEvT0_T1_T2_T3_T4_T6_E12temp_storage+128];
	add.f64 	%fd171, %fd170, %fd169;
	selp.f64 	%fd172, %fd171, %fd169, %p47;
	setp.gt.s32 	%p48, %r34, 480;
	ld.shared.f64 	%fd173, [_ZZN3cub18CUB_300001_SM_10006detail6reduce28DeviceReduceSingleTileKernelINS2_10policy_hubIdyN4cuda3std3__44plusIdEEE10Policy1000EPdSC_iS9_ddNS7_10__identityEEEvT0_T1_T2_T3_T4_T6_E12temp_storage+136];
	add.f64 	%fd174, %fd173, %fd172;
	selp.f64 	%fd231, %fd174, %fd172, %p48;
	bra.uni 	$L__BB9_37;
$L__BB9_21:
	mov.u32 	%r13, %tid.x;
	mul.wide.u32 	%rd24, %r13, 8;
	add.s64 	%rd11, %rd8, %rd24;
	// begin inline asm
	ld.global.nc.u64 %rd10, [%rd11];
	// end inline asm
	mov.b64 	%fd31, %rd10;
	add.s64 	%rd13, %rd11, 4096;
	// begin inline asm
	ld.global.nc.u64 %rd12, [%rd13];
	// end inline asm
	mov.b64 	%fd32, %rd12;
	add.s64 	%rd15, %rd11, 8192;
	// begin inline asm
	ld.global.nc.u64 %rd14, [%rd15];
	// end inline asm
	mov.b64 	%fd33, %rd14;
	add.s64 	%rd17, %rd11, 12288;
	// begin inline asm
	ld.global.nc.u64 %rd16, [%rd17];
	// end inline asm
	mov.b64 	%fd34, %rd16;
	add.s64 	%rd19, %rd11, 16384;
	// begin inline asm
	ld.global.nc.u64 %rd18, [%rd19];
	// end inline asm
	mov.b64 	%fd35, %rd18;
	add.s64 	%rd21, %rd11, 20480;
	// begin inline asm
	ld.global.nc.u64 %rd20, [%rd21];
	// end inline asm
	mov.b64 	%fd36, %rd20;
	add.s64 	%rd23, %rd11, 24576;
	// begin inline asm
	ld.global.nc.u64 %rd22, [%rd23];
	// end inline asm
	mov.b64 	%fd37, %rd22;
	add.f64 	%fd38, %fd31, %fd32;
	add.f64 	%fd39, %fd38, %fd33;
	add.f64 	%fd40, %fd39, %fd34;
	add.f64 	%fd41, %fd40, %fd35;
	add.f64 	%fd42, %fd41, %fd36;
	add.f64 	%fd230, %fd42, %fd37;
	setp.lt.u32 	%p3, %r34, 7168;
	mov.b32 	%r231, 3584;
	@%p3 bra 	$L__BB9_25;
	add.s32 	%r14, %r34, -3584;
	mov.b32 	%r231, 3584;
$L__BB9_23:
	add.s32 	%r37, %r231, %r13;
	mul.wide.u32 	%rd39, %r37, 8;
	add.s64 	%rd26, %rd8, %rd39;
	// begin inline asm
	ld.global.nc.u64 %rd25, [%rd26];
	// end inline asm
	mov.b64 	%fd43, %rd25;
	add.s64 	%rd28, %rd26, 4096;
	// begin inline asm
	ld.global.nc.u64 %rd27, [%rd28];
	// end inline asm
	mov.b64 	%fd44, %rd27;
	add.s64 	%rd30, %rd26, 8192;
	// begin inline asm
	ld.global.nc.u64 %rd29, [%rd30];
	// end inline asm
	mov.b64 	%fd45, %rd29;
	add.s64 	%rd32, %rd26, 12288;
	// begin inline asm
	ld.global.nc.u64 %rd31, [%rd32];
	// end inline asm
	mov.b64 	%fd46, %rd31;
	add.s64 	%rd34, %rd26, 16384;
	// begin inline asm
	ld.global.nc.u64 %rd33, [%rd34];
	// end inline asm
	mov.b64 	%fd47, %rd33;
	add.s64 	%rd36, %rd26, 20480;
	// begin inline asm
	ld.global.nc.u64 %rd35, [%rd36];
	// end inline asm
	mov.b64 	%fd48, %rd35;
	add.s64 	%rd38, %rd26, 24576;
	// begin inline asm
	ld.global.nc.u64 %rd37, [%rd38];
	// end inline asm
	mov.b64 	%fd49, %rd37;
	add.f64 	%fd50, %fd230, %fd43;
	add.f64 	%fd51, %fd50, %fd44;
	add.f64 	%fd52, %fd51, %fd45;
	add.f64 	%fd53, %fd52, %fd46;
	add.f64 	%fd54, %fd53, %fd47;
	add.f64 	%fd55, %fd54, %fd48;
	add.f64 	%fd230, %fd55, %fd49;
	sub.s32 	%r38, %r34, %r231;
	setp.lt.s32 	%p4, %r38, 3584;
	@%p4 bra 	$L__BB9_33;
	add.s32 	%r231, %r231, 3584;
	setp.le.s32 	%p5, %r231, %r14;
	@%p5 bra 	$L__BB9_23;
$L__BB9_25:
	setp.le.s32 	%p6, %r34, %r231;
	@%p6 bra 	$L__BB9_33;
	sub.s32 	%r18, %r34, %r231;
	setp.ge.s32 	%p7, %r13, %r18;
	@%p7 bra 	$L__BB9_33;
	not.b32 	%r39, %r13;
	add.s32 	%r40, %r34, %r39;
	sub.s32 	%r19, %r40, %r231;
	and.b32  	%r41, %r19, 1536;
	setp.eq.s32 	%p8, %r41, 1536;
	mov.u32 	%r235, %r13;
	@%p8 bra 	$L__BB9_30;
	add.s32 	%r233, %r13, %r231;
	shr.u32 	%r42, %r19, 9;
	add.s32 	%r43, %r42, 1;
	and.b32  	%r44, %r43, 3;
	neg.s32 	%r232, %r44;
	mov.u32 	%r235, %r13;
$L__BB9_29:
	.pragma "nounroll";
	mul.wide.u32 	%rd42, %r233, 8;
	add.s64 	%rd41, %rd8, %rd42;
	// begin inline asm
	ld.global.nc.u64 %rd40, [%rd41];
	// end inline asm
	mov.b64 	%fd57, %rd40;
	add.f64 	%fd230, %fd230, %fd57;
	add.s32 	%r235, %r235, 512;
	add.s32 	%r233, %r233, 512;
	add.s32 	%r232, %r232, 1;
	setp.ne.s32 	%p9, %r232, 0;
	@%p9 bra 	$L__BB9_29;
$L__BB9_30:
	setp.lt.u32 	%p10, %r19, 1536;
	@%p10 bra 	$L__BB9_33;
	cvt.u64.u32 	%rd43, %r235;
	cvt.u64.u32 	%rd44, %r231;
	add.s64 	%rd45, %rd43, %rd44;
	shl.b64 	%rd46, %rd45, 3;
	add.s64 	%rd47, %rd46, %rd8;
	add.s64 	%rd103, %rd47, 8192;
	add.s32 	%r236, %r235, %r231;
$L__BB9_32:
	mul.wide.u32 	%rd56, %r236, 8;
	add.s64 	%rd49, %rd8, %rd56;
	// begin inline asm
	ld.global.nc.u64 %rd48, [%rd49];
	// end inline asm
	mov.b64 	%fd58, %rd48;
	add.f64 	%fd59, %fd230, %fd58;
	add.s64 	%rd51, %rd103, -4096;
	// begin inline asm
	ld.global.nc.u64 %rd50, [%rd51];
	// end inline asm
	mov.b64 	%fd60, %rd50;
	add.f64 	%fd61, %fd59, %fd60;
	// begin inline asm
	ld.global.nc.u64 %rd52, [%rd103];
	// end inline asm
	mov.b64 	%fd62, %rd52;
	add.f64 	%fd63, %fd61, %fd62;
	add.s64 	%rd55, %rd103, 4096;
	// begin inline asm
	ld.global.nc.u64 %rd54, [%rd55];
	// end inline asm
	mov.b64 	%fd64, %rd54;
	add.f64 	%fd230, %fd63, %fd64;
	add.s32 	%r235, %r235, 2048;
	add.s64 	%rd103, %rd103, 16384;
	add.s32 	%r236, %r236, 2048;
	setp.lt.s32 	%p11, %r235, %r18;
	@%p11 bra 	$L__BB9_32;
$L__BB9_33:
	// begin inline asm
	mov.u32 %r45, %laneid;
	// end inline asm
	mov.b64 	%rd57, %fd230;
	mov.b64 	{%r47, %r52}, %rd57;
	mov.b32 	%r53, 1;
	mov.b32 	%r94, 31;
	mov.b32 	%r95, -1;
	// begin inline asm
	shfl.sync.down.b32 %r46, %r47, %r53, %r94, %r95;
	// end inline asm
	// begin inline asm
	shfl.sync.down.b32 %r51, %r52, %r53, %r94, %r95;
	// end inline asm
	mov.b64 	%rd58, {%r46, %r51};
	mov.b64 	%fd65, %rd58;
	setp.gt.s32 	%p12, %r45, 30;
	add.f64 	%fd66, %fd230, %fd65;
	selp.f64 	%fd67, %fd230, %fd66, %p12;
	mov.b64 	%rd59, %fd67;
	mov.b64 	{%r57, %r62}, %rd59;
	mov.b32 	%r63, 2;
	// begin inline asm
	shfl.sync.down.b32 %r56, %r57, %r63, %r94, %r95;
	// end inline asm
	// begin inline asm
	shfl.sync.down.b32 %r61, %r62, %r63, %r94, %r95;
	// end inline asm
	mov.b64 	%rd60, {%r56, %r61};
	mov.b64 	%fd68, %rd60;
	setp.gt.s32 	%p13, %r45, 29;
	add.f64 	%fd69, %fd67, %fd68;
	selp.f64 	%fd70, %fd67, %fd69, %p13;
	mov.b64 	%rd61, %fd70;
	mov.b64 	{%r67, %r72}, %rd61;
	mov.b32 	%r73, 4;
	// begin inline asm
	shfl.sync.down.b32 %r66, %r67, %r73, %r94, %r95;
	// end inline asm
	// begin inline asm
	shfl.sync.down.b32 %r71, %r72, %r73, %r94, %r95;
	// end inline asm
	mov.b64 	%rd62, {%r66, %r71};
	mov.b64 	%fd71, %rd62;
	setp.gt.s32 	%p14, %r45, 27;
	add.f64 	%fd72, %fd70, %fd71;
	selp.f64 	%fd73, %fd70, %fd72, %p14;
	mov.b64 	%rd63, %fd73;
	mov.b64 	{%r77, %r82}, %rd63;
	mov.b32 	%r83, 8;
	// begin inline asm
	shfl.sync.down.b32 %r76, %r77, %r83, %r94, %r95;
	// end inline asm
	// begin inline asm
	shfl.sync.down.b32 %r81, %r82, %r83, %r94, %r95;
	// end inline asm
	mov.b64 	%rd64, {%r76, %r81};
	mov.b64 	%fd74, %rd64;
	setp.gt.s32 	%p15, %r45, 23;
	add.f64 	%fd75, %fd73, %fd74;
	selp.f64 	%fd76, %fd73, %fd75, %p15;
	mov.b64 	%rd65, %fd76;
	mov.b64 	{%r87, %r92}, %rd65;
	mov.b32 	%r93, 16;
	// begin inline asm
	shfl.sync.down.b32 %r86, %r87, %r93, %r94, %r95;
	// end inline asm
	// begin inline asm
	shfl.sync.down.b32 %r91, %r92, %r93, %r94, %r95;
	// end inline asm
	mov.b64 	%rd66, {%r86, %r91};
	mov.b64 	%fd77, %rd66;
	setp.gt.s32 	%p16, %r45, 15;
	add.f64 	%fd26, %fd76, %fd77;
	selp.f64 	%fd231, %fd76, %fd26, %p16;
	setp.ne.s32 	%p17, %r45, 0;
	@%p17 bra 	$L__BB9_35;
	shr.u32 	%r96, %r13, 2;
	and.b32  	%r97, %r96, 248;
	mov.u32 	%r98, _ZZN3cub18CUB_300001_SM_10006detail6reduce28DeviceReduceSingleTileKernelINS2_10policy_hubIdyN4cuda3std3__44plusIdEEE10Policy1000EPdSC_iS9_ddNS7_10__identityEEEvT0_T1_T2_T3_T4_T6_E12temp_storage;
	add.s32 	%r99, %r98, %r97;
	st.shared.f64 	[%r99+16], %fd26;
$L__BB9_35:
	bar.sync 	0;
	setp.ne.s32 	%p18, %r13, 0;
	@%p18 bra 	$L__BB9_37;
	ld.shared.f64 	%fd78, [_ZZN3cub18CUB_300001_SM_10006detail6reduce28DeviceReduceSingleTileKernelINS2_10policy_hubIdyN4cuda3std3__44plusIdEEE10Policy1000EPdSC_iS9_ddNS7_10__identityEEEvT0_T1_T2_T3_T4_T6_E12temp_storage+24];
	add.f64 	%fd79, %fd231, %fd78;
	ld.shared.f64 	%fd80, [_ZZN3cub18CUB_300001_SM_10006detail6reduce28DeviceReduceSingleTileKernelINS2_10policy_hubIdyN4cuda3std3__44plusIdEEE10Policy1000EPdSC_iS9_ddNS7_10__identityEEEvT0_T1_T2_T3_T4_T6_E12temp_storage+32];
	add.f64 	%fd81, %fd79, %fd80;
	ld.shared.f64 	%fd82, [_ZZN3cub18CUB_300001_SM_10006detail6reduce28DeviceReduceSingleTileKernelINS2_10policy_hubIdyN4cuda3std3__44plusIdEEE10Policy1000EPdSC_iS9_ddNS7_10__identityEEEvT0_T1_T2_T3_T4_T6_E12temp_storage+40];
	add.f64 	%fd83, %fd81, %fd82;
	ld.shared.f64 	%fd84, [_ZZN3cub18CUB_300001_SM_10006detail6reduce28DeviceReduceSingleTileKernelINS2_10policy_hubIdyN4cuda3std3__44plusIdEEE10Policy1000EPdSC_iS9_ddNS7_10__identityEEEvT0_T1_T2_T3_T4_T6_E12temp_storage+48];
	add.f64 	%fd85, %fd83, %fd84;
	ld.shared.f64 	%fd86, [_ZZN3cub18CUB_300001_SM_10006detail6reduce28DeviceReduceSingleTileKernelINS2_10policy_hubIdyN4cuda3std3__44plusIdEEE10Policy1000EPdSC_iS9_ddNS7_10__identityEEEvT0_T1_T2_T3_T4_T6_E12temp_storage+56];
	add.f64 	%fd87, %fd85, %fd86;
	ld.shared.f64 	%fd88, [_ZZN3cub18CUB_300001_SM_10006detail6reduce28DeviceReduceSingleTileKernelINS2_10policy_hubIdyN4cuda3std3__44plusIdEEE10Policy1000EPdSC_iS9_ddNS7_10__identityEEEvT0_T1_T2_T3_T4_T6_E12temp_storage+64];
	add.f64 	%fd89, %fd87, %fd88;
	ld.shared.f64 	%fd90, [_ZZN3cub18CUB_300001_SM_10006detail6reduce28DeviceReduceSingleTileKernelINS2_10policy_hubIdyN4cuda3std3__44plusIdEEE10Policy1000EPdSC_iS9_ddNS7_10__identityEEEvT0_T1_T2_T3_T4_T6_E12temp_storage+72];
	add.f64 	%fd91, %fd89, %fd90;
	ld.shared.f64 	%fd92, [_ZZN3cub18CUB_300001_SM_10006detail6reduce28DeviceReduceSingleTileKernelINS2_10policy_hubIdyN4cuda3std3__44plusIdEEE10Policy1000EPdSC_iS9_ddNS7_10__identityEEEvT0_T1_T2_T3_T4_T6_E12temp_storage+80];
	add.f64 	%fd93, %fd91, %fd92;
	ld.shared.f64 	%fd94, [_ZZN3cub18CUB_300001_SM_10006detail6reduce28DeviceReduceSingleTileKernelINS2_10policy_hubIdyN4cuda3std3__44plusIdEEE10Policy1000EPdSC_iS9_ddNS7_10__identityEEEvT0_T1_T2_T3_T4_T6_E12temp_storage+88];
	add.f64 	%fd95, %fd93, %fd94;
	ld.shared.f64 	%fd96, [_ZZN3cub18CUB_300001_SM_10006detail6reduce28DeviceReduceSingleTileKernelINS2_10policy_hubIdyN4cuda3std3__44plusIdEEE10Policy1000EPdSC_iS9_ddNS7_10__identityEEEvT0_T1_T2_T3_T4_T6_E12temp_storage+96];
	add.f64 	%fd97, %fd95, %fd96;
	ld.shared.f64 	%fd98, [_ZZN3cub18CUB_300001_SM_10006detail6reduce28DeviceReduceSingleTileKernelINS2_10policy_hubIdyN4cuda3std3__44plusIdEEE10Policy1000EPdSC_iS9_ddNS7_10__identityEEEvT0_T1_T2_T3_T4_T6_E12temp_storage+104];
	add.f64 	%fd99, %fd97, %fd98;
	ld.shared.f64 	%fd100, [_ZZN3cub18CUB_300001_SM_10006detail6reduce28DeviceReduceSingleTileKernelINS2_10policy_hubIdyN4cuda3std3__44plusIdEEE10Policy1000EPdSC_iS9_ddNS7_10__identityEEEvT0_T1_T2_T3_T4_T6_E12temp_storage+112];
	add.f64 	%fd101, %fd99, %fd100;
	ld.shared.f64 	%fd102, [_ZZN3cub18CUB_300001_SM_10006detail6reduce28DeviceReduceSingleTileKernelINS2_10policy_hubIdyN4cuda3std3__44plusIdEEE10Policy1000EPdSC_iS9_ddNS7_10__identityEEEvT0_T1_T2_T3_T4_T6_E12temp_storage+120];
	add.f64 	%fd103, %fd101, %fd102;
	ld.shared.f64 	%fd104, [_ZZN3cub18CUB_300001_SM_10006detail6reduce28DeviceReduceSingleTileKernelINS2_10policy_hubIdyN4cuda3std3__44plusIdEEE10Policy1000EPdSC_iS9_ddNS7_10__identityEEEvT0_T1_T2_T3_T4_T6_E12temp_storage+128];
	add.f64 	%fd105, %fd103, %fd104;
	ld.shared.f64 	%fd106, [_ZZN3cub18CUB_300001_SM_10006detail6reduce28DeviceReduceSingleTileKernelINS2_10policy_hubIdyN4cuda3std3__44plusIdEEE10Policy1000EPdSC_iS9_ddNS7_10__identityEEEvT0_T1_T2_T3_T4_T6_E12temp_storage+136];
	add.f64 	%fd231, %fd105, %fd106;
$L__BB9_37:
	mov.u32 	%r223, %tid.x;
	setp.ne.s32 	%p56, %r223, 0;
	@%p56 bra 	$L__BB9_39;
	add.f64 	%fd217, %fd30, %fd231;
	st.global.f64 	[%rd1], %fd217;
$L__BB9_39:
	ret;

}


// ===== COMPILED SASS (sm_100) =====

	.target	sm_100

	.elftype	@"ET_EXEC"


//--------------------- .note.nv.tkinfo           --------------------------
	.section	.note.nv.tkinfo,"",@"SHT_NOTE"
	.sectionflags	@"SHF_NOTE_NV_TKINFO"
	.tkinfo
        /*0018*/ 	.word	0x00000002
        /*0030*/ 	.string	""
        /*0030*/ 	.string	"ptxas"
        /*0030*/ 	.string	"Cuda compilation tools, release 13.0, V13.0.88"
        /*0030*/ 	.string	"Build cuda_13.0.r13.0/compiler.36424714_0"
        /*0030*/ 	.string	"-arch sm_100 -m 64 "



//--------------------- .note.nv.cuinfo           --------------------------
	.section	.note.nv.cuinfo,"",@"SHT_NOTE"
	.sectionflags	@"SHF_NOTE_NV_CUINFO"
        /*0018*/ 	.short	0x0002
        /*001a*/ 	.short	0x0064
        /*001c*/ 	.short	0x0082
	.zero		2


//--------------------- .nv.info                  --------------------------
	.section	.nv.info,"",@"SHT_CUDA_INFO"
	.align	4


	//----- nvinfo : EIATTR_REGCOUNT
	.align		4
        /*0000*/ 	.byte	0x04, 0x2f
        /*0002*/ 	.short	(.L_44 - .L_43)
	.align		4
.L_43:
        /*0004*/ 	.word	index@(_Z10GPU_JacobiPdS_S_S_S_)
        /*0008*/ 	.word	0x00000019


	//----- nvinfo : EIATTR_FRAME_SIZE
	.align		4
.L_44:
        /*000c*/ 	.byte	0x04, 0x11
        /*000e*/ 	.short	(.L_46 - .L_45)
	.align		4
.L_45:
        /*0010*/ 	.word	index@(_Z10GPU_JacobiPdS_S_S_S_)
        /*0014*/ 	.word	0x00000000


	//----- nvinfo : EIATTR_REGCOUNT
	.align		4
.L_46:
        /*0018*/ 	.byte	0x04, 0x2f
        /*001a*/ 	.short	(.L_48 - .L_47)
	.align		4
.L_47:
        /*001c*/ 	.word	index@(_Z19GPU_Residual_HelperPdS_S_S_)
        /*0020*/ 	.word	0x00000012


	//----- nvinfo : EIATTR_FRAME_SIZE
	.align		4
.L_48:
        /*0024*/ 	.byte	0x04, 0x11
        /*0026*/ 	.short	(.L_50 - .L_49)
	.align		4
.L_49:
        /*0028*/ 	.word	index@(_Z19GPU_Residual_HelperPdS_S_S_)
        /*002c*/ 	.word	0x00000000


	//----- nvinfo : EIATTR_REGCOUNT
	.align		4
.L_50:
        /*0030*/ 	.byte	0x04, 0x2f
        /*0032*/ 	.short	(.L_52 - .L_51)
	.align		4
.L_51:
        /*0034*/ 	.word	index@(_ZN3cub18CUB_300001_SM_10006detail11EmptyKernelIvEEvv)
        /*0038*/ 	.word	0x00000004


	//----- nvinfo : EIATTR_FRAME_SIZE
	.align		4
.L_52:
        /*003c*/ 	.byte	0x04, 0x11
        /*003e*/ 	.short	(.L_54 - .L_53)
	.align		4
.L_53:
        /*0040*/ 	.word	index@(_ZN3cub18CUB_300001_SM_10006detail11EmptyKernelIvEEvv)
        /*0044*/ 	.word	0x00000000


	//----- nvinfo : EIATTR_REGCOUNT
	.align		4
.L_54:
        /*0048*/ 	.byte	0x04, 0x2f
        /*004a*/ 	.short	(.L_56 - .L_55)
	.align		4
.L_55:
        /*004c*/ 	.word	index@(_ZN3cub18CUB_300001_SM_10006detail8for_each13static_kernelINS2_12policy_hub_t12policy_500_tEmN6thrust24THRUST_300001_SM_1000_NS8cuda_cub20__uninitialized_fill7functorINS7_10device_ptrIdEEdEEEEvT0_T1_)
        /*0050*/ 	.word	0x00000009


	//----- nvinfo : EIATTR_FRAME_SIZE
	.align		4
.L_56:
        /*0054*/ 	.byte	0x04, 0x11
        /*0056*/ 	.short	(.L_58 - .L_57)
	.align		4
.L_57:
        /*0058*/ 	.word	index@(_ZN3cub18CUB_300001_SM_10006detail8for_each13static_kernelINS2_12policy_hub_t12policy_500_tEmN6thrust24THRUST_300001_SM_1000_NS8cuda_cub20__uninitialized_fill7functorINS7_10device_ptrIdEEdEEEEvT0_T1_)
        /*005c*/ 	.word	0x00000000


	//----- nvinfo : EIATTR_REGCOUNT
	.align		4
.L_58:
        /*0060*/ 	.byte	0x04, 0x2f
        /*0062*/ 	.short	(.L_60 - .L_59)
	.align		4
.L_59:
        /*0064*/ 	.word	index@(_ZN3cub18CUB_300001_SM_10006detail6reduce28DeviceReduceSingleTileKernelINS2_10policy_hubIdjN4cuda3std3__44plusIdEEE10Policy1000EN6thrust24THRUST_300001_SM_1000_NS6detail15normal_iteratorINSD_10device_ptrIdEEEEPdjS9_ddNS7_10__identityEEEvT0_T1_T2_T3_T4_T6_)
        /*0068*/ 	.word	0x0000002d


	//----- nvinfo : EIATTR_FRAME_SIZE
	.align		4
.L_60:
        /*006c*/ 	.byte	0x04, 0x11
        /*006e*/ 	.short	(.L_62 - .L_61)
	.align		4
.L_61:
        /*0070*/ 	.word	index@(_ZN3cub18CUB_300001_SM_10006detail6reduce28DeviceReduceSingleTileKernelINS2_10policy_hubIdjN4cuda3std3__44plusIdEEE10Policy1000EN6thrust24THRUST_300001_SM_1000_NS6detail15normal_iteratorINSD_10device_ptrIdEEEEPdjS9_ddNS7_10__identityEEEvT0_T1_T2_T3_T4_T6_)
        /*0074*/ 	.word	0x00000000


	//----- nvinfo : EIATTR_REGCOUNT
	.align		4
.L_62:
        /*0078*/ 	.byte	0x04, 0x2f
        /*007a*/ 	.short	(.L_64 - .L_63)
	.align		4
.L_63:
        /*007c*/ 	.word	index@(_ZN3cub18CUB_300001_SM_10006detail6reduce18DeviceReduceKernelINS2_10policy_hubIdjN4cuda3std3__44plusIdEEE10Policy1000EN6thrust24THRUST_300001_SM_1000_NS6detail15normal_iteratorINSD_10device_ptrIdEEEEjS9_dNS7_10__identityEEEvT0_PT3_T1_NS0_13GridEvenShareISN_EET2_T4_)
        /*0080*/ 	.word	0x00000020


	//----- nvinfo : EIATTR_FRAME_SIZE
	.align		4
.L_64:
        /*0084*/ 	.byte	0x04, 0x11
        /*0086*/ 	.short	(.L_66 - .L_65)
	.align		4
.L_65:
        /*0088*/ 	.word	index@(_ZN3cub18CUB_300001_SM_10006detail6reduce18DeviceReduceKernelINS2_10policy_hubIdjN4cuda3std3__44plusIdEEE10Policy1000EN6thrust24THRUST_300001_SM_1000_NS6detail15normal_iteratorINSD_10device_ptrIdEEEEjS9_dNS7_10__identityEEEvT0_PT3_T1_NS0_13GridEvenShareISN_EET2_T4_)
        /*008c*/ 	.word	0x00000000


	//----- nvinfo : EIATTR_REGCOUNT
	.align		4
.L_66:
        /*0090*/ 	.byte	0x04, 0x2f
        /*0092*/ 	.short	(.L_68 - .L_67)
	.align		4
.L_67:
        /*0094*/ 	.word	index@(_ZN3cub18CUB_300001_SM_10006detail6reduce28DeviceReduceSingleTileKernelINS2_10policy_hubIdjN4cuda3std3__44plusIdEEE10Policy1000EPdSC_iS9_ddNS7_10__identityEEEvT0_T1_T2_T3_T4_T6_)
        /*0098*/ 	.word	0x00000030


	//----- nvinfo : EIATTR_FRAME_SIZE
	.align		4
.L_68:
        /*009c*/ 	.byte	0x04, 0x11
        /*009e*/ 	.short	(.L_70 - .L_69)
	.align		4
.L_69:
        /*00a0*/ 	.word	index@(_ZN3cub18CUB_300001_SM_10006detail6reduce28DeviceReduceSingleTileKernelINS2_10policy_hubIdjN4cuda3std3__44plusIdEEE10Policy1000EPdSC_iS9_ddNS7_10__identityEEEvT0_T1_T2_T3_T4_T6_)
        /*00a4*/ 	.word	0x00000000


	//----- nvinfo : EIATTR_REGCOUNT
	.align		4
.L_70:
        /*00a8*/ 	.byte	0x04, 0x2f
        /*00aa*/ 	.short	(.L_72 - .L_71)
	.align		4
.L_71:
        /*00ac*/ 	.word	index@(_ZN3cub18CUB_300001_SM_10006detail6reduce28DeviceReduceSingleTileKernelINS2_10policy_hubIdyN4cuda3std3__44plusIdEEE10Policy1000EN6thrust24THRUST_300001_SM_1000_NS6detail15normal_iteratorINSD_10device_ptrIdEEEEPdyS9_ddNS7_10__identityEEEvT0_T1_T2_T3_T4_T6_)
        /*00b0*/ 	.word	0x0000002e


	//----- nvinfo : EIATTR_FRAME_SIZE
	.align		4
.L_72:
        /*00b4*/ 	.byte	0x04, 0x11
        /*00b6*/ 	.short	(.L_74 - .L_73)
	.align		4
.L_73:
        /*00b8*/ 	.word	index@(_ZN3cub18CUB_300001_SM_10006detail6reduce28DeviceReduceSingleTileKernelINS2_10policy_hubIdyN4cuda3std3__44plusIdEEE10Policy1000EN6thrust24THRUST_300001_SM_1000_NS6detail15normal_iteratorINSD_10device_ptrIdEEEEPdyS9_ddNS7_10__identityEEEvT0_T1_T2_T3_T4_T6_)
        /*00bc*/ 	.word	0x00000000


	//----- nvinfo : EIATTR_REGCOUNT
	.align		4
.L_74:
        /*00c0*/ 	.byte	0x04, 0x2f
        /*00c2*/ 	.short	(.L_76 - .L_75)
	.align		4
.L_75:
        /*00c4*/ 	.word	index@(_ZN3cub18CUB_300001_SM_10006detail6reduce18DeviceReduceKernelINS2_10policy_hubIdyN4cuda3std3__44plusIdEEE10Policy1000EN6thrust24THRUST_300001_SM_1000_NS6detail15normal_iteratorINSD_10device_ptrIdEEEEyS9_dNS7_10__identityEEEvT0_PT3_T1_NS0_13GridEvenShareISN_EET2_T4_)
        /*00c8*/ 	.word	0x0000001d


	//----- nvinfo : EIATTR_FRAME_SIZE
	.align		4
.L_76:
        /*00cc*/ 	.byte	0x04, 0x11
        /*00ce*/ 	.short	(.L_78 - .L_77)
	.align		4
.L_77:
        /*00d0*/ 	.word	index@(_ZN3cub18CUB_300001_SM_10006detail6reduce18DeviceReduceKernelINS2_10policy_hubIdyN4cuda3std3__44plusIdEEE10Policy1000EN6thrust24THRUST_300001_SM_1000_NS6detail15normal_iteratorINSD_10device_ptrIdEEEEyS9_dNS7_10__identityEEEvT0_PT3_T1_NS0_13GridEvenShareISN_EET2_T4_)
        /*00d4*/ 	.word	0x00000000


	//----- nvinfo : EIATTR_REGCOUNT
	.align		4
.L_78:
        /*00d8*/ 	.byte	0x04, 0x2f
        /*00da*/ 	.short	(.L_80 - .L_79)
	.align		4
.L_79:
        /*00dc*/ 	.word	index@(_ZN3cub18CUB_300001_SM_10006detail6reduce28DeviceReduceSingleTileKernelINS2_10policy_hubIdyN4cuda3std3__44plusIdEEE10Policy1000EPdSC_iS9_ddNS7_10__identityEEEvT0_T1_T2_T3_T4_T6_)
        /*00e0*/ 	.word	0x00000030


	//----- nvinfo : EIATTR_FRAME_SIZE
	.align		4
.L_80:
        /*00e4*/ 	.byte	0x04, 0x11
        /*00e6*/ 	.short	(.L_82 - .L_81)
	.align		4
.L_81:
        /*00e8*/ 	.word	index@(_ZN3cub18CUB_300001_SM_10006detail6reduce28DeviceReduceSingleTileKernelINS2_10policy_hubIdyN4cuda3std3__44plusIdEEE10Policy1000EPdSC_iS9_ddNS7_10__identityEEEvT0_T1_T2_T3_T4_T6_)
        /*00ec*/ 	.word	0x00000000


	//----- nvinfo : EIATTR_MIN_STACK_SIZE
	.align		4
.L_82:
        /*00f0*/ 	.byte	0x04, 0x12
        /*00f2*/ 	.short	(.L_84 - .L_83)
	.align		4
.L_83:
        /*00f4*/ 	.word	index@(_ZN3cub18CUB_300001_SM_10006detail6reduce28DeviceReduceSingleTileKernelINS2_10policy_hubIdyN4cuda3std3__44plusIdEEE10Policy1000EPdSC_iS9_ddNS7_10__identityEEEvT0_T1_T2_T3_T4_T6_)
        /*00f8*/ 	.word	0x00000000


	//----- nvinfo : EIATTR_MIN_STACK_SIZE
	.align		4
.L_84:
        /*00fc*/ 	.byte	0x04, 0x12
        /*00fe*/ 	.short	(.L_86 - .L_85)
	.align		4
.L_85:
        /*0100*/ 	.word	index@(_ZN3cub18CUB_300001_SM_10006detail6reduce18DeviceReduceKernelINS2_10policy_hubIdyN4cuda3std3__44plusIdEEE10Policy1000EN6thrust24THRUST_300001_SM_1000_NS6detail15normal_iteratorINSD_10device_ptrIdEEEEyS9_dNS7_10__identityEEEvT0_PT3_T1_NS0_13GridEvenShareISN_EET2_T4_)
        /*0104*/ 	.word	0x00000000


	//----- nvinfo : EIATTR_MIN_STACK_SIZE
	.align		4
.L_86:
        /*0108*/ 	.byte	0x04, 0x12
        /*010a*/ 	.short	(.L_88 - .L_87)
	.align		4
.L_87:
        /*010c*/ 	.word	index@(_ZN3cub18CUB_300001_SM_10006detail6reduce28DeviceReduceSingleTileKernelINS2_10policy_hubIdyN4cuda3std3__44plusIdEEE10Policy1000EN6thrust24THRUST_300001_SM_1000_NS6detail15normal_iteratorINSD_10device_ptrIdEEEEPdyS9_ddNS7_10__identityEEEvT0_T1_T2_T3_T4_T6_)
        /*0110*/ 	.word	0x00000000


	//----- nvinfo : EIATTR_MIN_STACK_SIZE
	.align		4
.L_88:
        /*0114*/ 	.byte	0x04, 0x12
        /*0116*/ 	.short	(.L_90 - .L_89)
	.align		4
.L_89:
        /*0118*/ 	.word	index@(_ZN3cub18CUB_300001_SM_10006detail6reduce28DeviceReduceSingleTileKernelINS2_10policy_hubIdjN4cuda3std3__44plusIdEEE10Policy1000EPdSC_iS9_ddNS7_10__identityEEEvT0_T1_T2_T3_T4_T6_)
        /*011c*/ 	.word	0x00000000


	//----- nvinfo : EIATTR_MIN_STACK_SIZE
	.align		4
.L_90:
        /*0120*/ 	.byte	0x04, 0x12
        /*0122*/ 	.short	(.L_92 - .L_91)
	.align		4
.L_91:
        /*0124*/ 	.word	index@(_ZN3cub18CUB_300001_SM_10006detail6reduce18DeviceReduceKernelINS2_10policy_hubIdjN4cuda3std3__44plusIdEEE10Policy1000EN6thrust24THRUST_300001_SM_1000_NS6detail15normal_iteratorINSD_10device_ptrIdEEEEjS9_dNS7_10__identityEEEvT0_PT3_T1_NS0_13GridEvenShareISN_EET2_T4_)
        /*0128*/ 	.word	0x00000000


	//----- nvinfo : EIATTR_MIN_STACK_SIZE
	.align		4
.L_92:
        /*012c*/ 	.byte	0x04, 0x12
        /*012e*/ 	.short	(.L_94 - .L_93)
	.align		4
.L_93:
        /*0130*/ 	.word	index@(_ZN3cub18CUB_300001_SM_10006detail6reduce28DeviceReduceSingleTileKernelINS2_10policy_hubIdjN4cuda3std3__44plusIdEEE10Policy1000EN6thrust24THRUST_300001_SM_1000_NS6detail15normal_iteratorINSD_10device_ptrIdEEEEPdjS9_ddNS7_10__identityEEEvT0_T1_T2_T3_T4_T6_)
        /*0134*/ 	.word	0x00000000


	//----- nvinfo : EIATTR_MIN_STACK_SIZE
	.align		4
.L_94:
        /*0138*/ 	.byte	0x04, 0x12
        /*013a*/ 	.short	(.L_96 - .L_95)
	.align		4
.L_95:
        /*013c*/ 	.word	index@(_ZN3cub18CUB_300001_SM_10006detail8for_each13static_kernelINS2_12policy_hub_t12policy_500_tEmN6thrust24THRUST_300001_SM_1000_NS8cuda_cub20__uninitialized_fill7functorINS7_10device_ptrIdEEdEEEEvT0_T1_)
        /*0140*/ 	.word	0x00000000


	//----- nvinfo : EIATTR_MIN_STACK_SIZE
	.align		4
.L_96:
        /*0144*/ 	.byte	0x04, 0x12
        /*0146*/ 	.short	(.L_98 - .L_97)
	.align		4
.L_97:
        /*0148*/ 	.word	index@(_ZN3cub18CUB_300001_SM_10006detail11EmptyKernelIvEEvv)
        /*014c*/ 	.word	0x00000000


	//----- nvinfo : EIATTR_MIN_STACK_SIZE
	.align		4
.L_98:
        /*0150*/ 	.byte	0x04, 0x12
        /*0152*/ 	.short	(.L_100 - .L_99)
	.align		4
.L_99:
        /*0154*/ 	.word	index@(_Z19GPU_Residual_HelperPdS_S_S_)
        /*0158*/ 	.word	0x00000000


	//----- nvinfo : EIATTR_MIN_STACK_SIZE
	.align		4
.L_100:
        /*015c*/ 	.byte	0x04, 0x12
        /*015e*/ 	.short	(.L_102 - .L_101)
	.align		4
.L_101:
        /*0160*/ 	.word	index@(_Z10GPU_JacobiPdS_S_S_S_)
        /*0164*/ 	.word	0x00000000
.L_102:


//--------------------- .nv.compat                --------------------------
	.section	.nv.compat,"",@"SHT_CUDA_COMPAT_INFO"
	.align	4
        /*0000*/ 	.byte	0x02, 0x09, 0x00, 0x00, 0x02, 0x02, 0x01, 0x00, 0x02, 0x05, 0x05, 0x00, 0x03, 0x07, 0x01, 0x01
        /*0010*/ 	.byte	0x02, 0x03, 0x00, 0x00, 0x02, 0x06, 0x01, 0x00, 0x04, 0x0b, 0x08, 0x00, 0x01, 0x00, 0x00, 0x00
        /*0020*/ 	.byte	0x00, 0x00, 0x00, 0x00


//--------------------- .nv.info._ZN3cub18CUB_300001_SM_10006detail6reduce28DeviceReduceSingleTileKernelINS2_10policy_hubIdyN4cuda3std3__44plusIdEEE10Policy1000EPdSC_iS9_ddNS7_10__identityEEEvT0_T1_T2_T3_T4_T6_ --------------------------
	.section	.nv.info._ZN3cub18CUB_300001_SM_10006detail6reduce28DeviceReduceSingleTileKernelINS2_10policy_hubIdyN4cuda3std3__44plusIdEEE10Policy1000EPdSC_iS9_ddNS7_10__identityEEEvT0_T1_T2_T3_T4_T6_,"",@"SHT_CUDA_INFO"
	.sectionflags	@""
	.align	4


	//----- nvinfo : EIATTR_CUDA_API_VERSION
	.align		4
        /*0000*/ 	.byte	0x04, 0x37
        /*0002*/ 	.short	(.L_104 - .L_103)
.L_103:
        /*0004*/ 	.word	0x00000082


	//----- nvinfo : EIATTR_KPARAM_INFO
	.align		4
.L_104:
        /*0008*/ 	.byte	0x04, 0x17
        /*000a*/ 	.short	(.L_106 - .L_105)
.L_105:
        /*000c*/ 	.word	0x00000000
        /*0010*/ 	.short	0x0005
        /*0012*/ 	.short	0x0020
        /*0014*/ 	.byte	0x00, 0xf0, 0x05, 0x00


	//----- nvinfo : EIATTR_KPARAM_INFO
	.align		4
.L_106:
        /*0018*/ 	.byte	0x04, 0x17
        /*001a*/ 	.short	(.L_108 - .L_107)
.L_107:
        /*001c*/ 	.word	0x00000000
        /*0020*/ 	.short	0x0004
        /*0022*/ 	.short	0x0018
        /*0024*/ 	.byte	0x00, 0xf0, 0x21, 0x00


	//----- nvinfo : EIATTR_KPARAM_INFO
	.align		4
.L_108:
        /*0028*/ 	.byte	0x04, 0x17
        /*002a*/ 	.short	(.L_110 - .L_109)
.L_109:
        /*002c*/ 	.word	0x00000000
        /*0030*/ 	.short	0x0003
        /*0032*/ 	.short	0x0014
        /*0034*/ 	.byte	0x00, 0xf0, 0x05, 0x00


	//----- nvinfo : EIATTR_KPARAM_INFO
	.align		4
.L_110:
        /*0038*/ 	.byte	0x04, 0x17
        /*003a*/ 	.short	(.L_112 - .L_111)
.L_111:
        /*003c*/ 	.word	0x00000000
        /*0040*/ 	.short	0x0002
        /*0042*/ 	.short	0x0010
        /*0044*/ 	.byte	0x00, 0xf0, 0x11, 0x00


	//----- nvinfo : EIATTR_KPARAM_INFO
	.align		4
.L_112:
        /*0048*/ 	.byte	0x04, 0x17
        /*004a*/ 	.short	(.L_114 - .L_113)
.L_113:
        /*004c*/ 	.word	0x00000000
        /*0050*/ 	.short	0x0001
        /*0052*/ 	.short	0x0008
        /*0054*/ 	.byte	0x00, 0xf5, 0x21, 0x00


	//----- nvinfo : EIATTR_KPARAM_INFO
	.align		4
.L_114:
        /*0058*/ 	.byte	0x04, 0x17
        /*005a*/ 	.short	(.L_116 - .L_115)
.L_115:
        /*005c*/ 	.word	0x00000000
        /*0060*/ 	.short	0x0000
        /*0062*/ 	.short	0x0000
        /*0064*/ 	.byte	0x00, 0xf5, 0x21, 0x00


	//----- nvinfo : EIATTR_SPARSE_MMA_MASK
	.align		4
.L_116:
        /*0068*/ 	.byte	0x03, 0x50
        /*006a*/ 	.short	0x0000


	//----- nvinfo : EIATTR_MAXREG_COUNT
	.align		4
        /*006c*/ 	.byte	0x03, 0x1b
        /*006e*/ 	.short	0x0080


	//----- nvinfo : EIATTR_NUM_BARRIERS
	.align		4
        /*0070*/ 	.byte	0x02, 0x4c
        /*0072*/ 	.byte	0x01
	.zero		1


	//----- nvinfo : EIATTR_MERCURY_ISA_VERSION
	.align		4
        /*0074*/ 	.byte	0x03, 0x5f
        /*0076*/ 	.short	0x0101


	//----- nvinfo : EIATTR_COOP_GROUP_MASK_REGIDS
	.align		4
        /*0078*/ 	.byte	0x04, 0x29
        /*007a*/ 	.short	(.L_118 - .L_117)


	//   ....[0]....
.L_117:
        /*007c*/ 	.word	0xffffffff


	//   ....[1]....
        /*0080*/ 	.word	0xffffffff


	//   ....[2]....
        /*0084*/ 	.word	0xffffffff


	//   ....[3]....
        /*0088*/ 	.word	0xffffffff


	//   ....[4]....
        /*008c*/ 	.word	0xffffffff


	//   ....[5]....
        /*0090*/ 	.word	0xffffffff


	//   ....[6]....
        /*0094*/ 	.word	0xffffffff


	//   ....[7]....
        /*0098*/ 	.word	0xffffffff


	//   ....[8]....
        /*009c*/ 	.word	0xffffffff


	//   ....[9]....
        /*00a0*/ 	.word	0xffffffff


	//   ....[10]....
        /*00a4*/ 	.word	0xffffffff


	//   ....[11]....
        /*00a8*/ 	.word	0xffffffff


	//   ....[12]....
        /*00ac*/ 	.word	0xffffffff


	//   ....[13]....
        /*00b0*/ 	.word	0xffffffff


	//   ....[14]....
        /*00b4*/ 	.word	0xffffffff


	//   ....[15]....
        /*00b8*/ 	.word	0xffffffff


	//   ....[16]....
        /*00bc*/ 	.word	0xffffffff


	//   ....[17]....
        /*00c0*/ 	.word	0xffffffff


	//   ....[18]....
        /*00c4*/ 	.word	0xffffffff


	//   ....[19]....
        /*00c8*/ 	.word	0xffffffff


	//   ....[20]....
        /*00cc*/ 	.word	0xffffffff


	//   ....[21]....
        /*00d0*/ 	.word	0xffffffff


	//   ....[22]....
        /*00d4*/ 	.word	0xffffffff


	//   ....[23]....
        /*00d8*/ 	.word	0xffffffff


	//   ....[24]....
        /*00dc*/ 	.word	0xffffffff


	//   ....[25]....
        /*00e0*/ 	.word	0xffffffff


	//   ....[26]....
        /*00e4*/ 	.word	0xffffffff


	//   ....[27]....
        /*00e8*/ 	.word	0xffffffff


	//   ....[28]....
        /*00ec*/ 	.word	0xffffffff


	//   ....[29]....
        /*00f0*/ 	.word	0xffffffff


	//----- nvinfo : EIATTR_COOP_GROUP_INSTR_OFFSETS
	.align		4
.L_118:
        /*00f4*/ 	.byte	0x04, 0x28
        /*00f6*/ 	.short	(.L_120 - .L_119)


	//   ....[0]....
.L_119:
        /*00f8*/ 	.word	0x00000960


	//   ....[1]....
        /*00fc*/ 	.word	0x00000970


	//   ....[2]....
        /*0100*/ 	.word	0x000009e0


	//   ....[3]....
        /*0104*/ 	.word	0x00000a10


	//   ....[4]....
        /*0108*/ 	.word	0x00000a70


	//   ....[5]....
        /*010c*/ 	.word	0x00000a80


	//   ....[6]....
        /*0110*/ 	.word	0x00000ae0


	//   ....[7]....
        /*0114*/ 	.word	0x00000af0


	//   ....[8]....
        /*0118*/ 	.word	0x00000b40


	//   ....[9]....
        /*011c*/ 	.word	0x00000b60


	//   ....[10]....
        /*0120*/ 	.word	0x00000e10


	//   ....[11]....
        /*0124*/ 	.word	0x00000e20


	//   ....[12]....
        /*0128*/ 	.word	0x00000eb0


	//   ....[13]....
        /*012c*/ 	.word	0x00000ed0


	//   ....[14]....
        /*0130*/ 	.word	0x00000f20


	//   ....[15]....
        /*0134*/ 	.word	0x00000f40


	//   ....[16]....
        /*0138*/ 	.word	0x00000f90


	//   ....[17]....
        /*013c*/ 	.word	0x00000fb0


	//   ....[18]....
        /*0140*/ 	.word	0x00001000


	//   ....[19]....
        /*0144*/ 	.word	0x00001030


	//   ....[20]....
        /*0148*/ 	.word	0x000020b0


	//   ....[21]....
        /*014c*/ 	.word	0x000020c0


	//   ....[22]....
        /*0150*/ 	.word	0x00002130


	//   ....[23]....
        /*0154*/ 	.word	0x00002140


	//   ....[24]....
        /*0158*/ 	.word	0x000021a0


	//   ....[25]....
        /*015c*/ 	.word	0x000021b0


	//   ....[26]....
        /*0160*/ 	.word	0x00002200


	//   ....[27]....
        /*0164*/ 	.word	0x00002220


	//   ....[28]....
        /*0168*/ 	.word	0x00002280


	//   ....[29]....
        /*016c*/ 	.word	0x000022b0


	//----- nvinfo : EIATTR_VRC_CTA_INIT_COUNT
	.align		4
.L_120:
        /*0170*/ 	.byte	0x02, 0x4a
	.zero		1
	.zero		1


	//----- nvinfo : EIATTR_EXIT_INSTR_OFFSETS
	.align		4
        /*0174*/ 	.byte	0x04, 0x1c
        /*0176*/ 	.short	(.L_122 - .L_121)


	//   ....[0]....
.L_121:
        /*0178*/ 	.word	0x00000080


	//   ....[1]....
        /*017c*/ 	.word	0x000000c0


	//   ....[2]....
        /*0180*/ 	.word	0x00002510


	//   ....[3]....
        /*0184*/ 	.word	0x00002560


	//----- nvinfo : EIATTR_MAX_THREADS
	.align		4
.L_122:
        /*0188*/ 	.byte	0x04, 0x05
        /*018a*/ 	.short	(.L_124 - .L_123)
.L_123:
        /*018c*/ 	.word	0x00000200
        /*0190*/ 	.word	0x00000001
        /*0194*/ 	.word	0x00000001


	//----- nvinfo : EIATTR_CRS_STACK_SIZE
	.align		4
.L_124:
        /*0198*/ 	.byte	0x04, 0x1e
        /*019a*/ 	.short	(.L_126 - .L_125)
.L_125:
        /*019c*/ 	.word	0x00000000


	//----- nvinfo : EIATTR_CBANK_PARAM_SIZE
	.align		4
.L_126:
        /*01a0*/ 	.byte	0x03, 0x19
        /*01a2*/ 	.short	0x0021


	//----- nvinfo : EIATTR_PARAM_CBANK
	.align		4
        /*01a4*/ 	.byte	0x04, 0x0a
        /*01a6*/ 	.short	(.L_128 - .L_127)
	.align		4
.L_127:
        /*01a8*/ 	.word	index@(.nv.constant0._ZN3cub18CUB_300001_SM_10006detail6reduce28DeviceReduceSingleTileKernelINS2_10policy_hubIdyN4cuda3std3__44plusIdEEE10Policy1000EPdSC_iS9_ddNS7_10__identityEEEvT0_T1_T2_T3_T4_T6_)
        /*01ac*/ 	.short	0x0380
        /*01ae*/ 	.short	0x0021


	//----- nvinfo : EIATTR_SW_WAR
	.align		4
.L_128:
        /*01b0*/ 	.byte	0x04, 0x36
        /*01b2*/ 	.short	(.L_130 - .L_129)
.L_129:
        /*01b4*/ 	.word	0x00000008
.L_130:


//--------------------- .nv.info._ZN3cub18CUB_300001_SM_10006detail6reduce18DeviceReduceKernelINS2_10policy_hubIdyN4cuda3std3__44plusIdEEE10Policy1000EN6thrust24THRUST_300001_SM_1000_NS6detail15normal_iteratorINSD_10device_ptrIdEEEEyS9_dNS7_10__identityEEEvT0_PT3_T1_NS0_13GridEvenShareISN_EET2_T4_ --------------------------
	.section	.nv.info._ZN3cub18CUB_300001_SM_10006detail6reduce18DeviceReduceKernelINS2_10policy_hubIdyN4cuda3std3__44plusIdEEE10Policy1000EN6thrust24THRUST_300001_SM_1000_NS6detail15normal_iteratorINSD_10device_ptrIdEEEEyS9_dNS7_10__identityEEEvT0_PT3_T1_NS0_13GridEvenShareISN_EET2_T4_,"",@"SHT_CUDA_INFO"
	.sectionflags	@""
	.align	4


	//----- nvinfo : EIATTR_CUDA_API_VERSION
	.align		4
        /*0000*/ 	.byte	0x04, 0x37
        /*0002*/ 	.short	(.L_132 - .L_131)
.L_131:
        /*0004*/ 	.word	0x00000082


	//----- nvinfo : EIATTR_KPARAM_INFO
	.align		4
.L_132:
        /*0008*/ 	.byte	0x04, 0x17
        /*000a*/ 	.short	(.L_134 - .L_133)
.L_133:
        /*000c*/ 	.word	0x00000000
        /*0010*/ 	.short	0x0005
        /*0012*/ 	.short	0x0061
        /*0014*/ 	.byte	0x00, 0xf0, 0x05, 0x00


	//----- nvinfo : EIATTR_KPARAM_INFO
	.align		4
.L_134:
        /*0018*/ 	.byte	0x04, 0x17
        /*001a*/ 	.short	(.L_136 - .L_135)
.L_135:
        /*001c*/ 	.word	0x00000000
        /*0020*/ 	.short	0x0004
        /*0022*/ 	.short	0x0060
        /*0024*/ 	.byte	0x00, 0xf0, 0x05, 0x00


	//----- nvinfo : EIATTR_KPARAM_INFO
	.align		4
.L_136:
        /*0028*/ 	.byte	0x04, 0x17
        /*002a*/ 	.short	(.L_138 - .L_137)
.L_137:
        /*002c*/ 	.word	0x00000000
        /*0030*/ 	.short	0x0003
        /*0032*/ 	.short	0x0018
        /*0034*/ 	.byte	0x00, 0xf0, 0x21, 0x01


	//----- nvinfo : EIATTR_KPARAM_INFO
	.align		4
.L_138:
        /*0038*/ 	.byte	0x04, 0x17
        /*003a*/ 	.short	(.L_140 - .L_139)
.L_139:
        /*003c*/ 	.word	0x00000000
        /*0040*/ 	.short	0x0002
        /*0042*/ 	.short	0x0010
        /*0044*/ 	.byte	0x00, 0xf0, 0x21, 0x00


	//----- nvinfo : EIATTR_KPARAM_INFO
	.align		4
.L_140:
        /*0048*/ 	.byte	0x04, 0x17
        /*004a*/ 	.short	(.L_142 - .L_141)
.L_141:
        /*004c*/ 	.word	0x00000000
        /*0050*/ 	.short	0x0001
        /*0052*/ 	.short	0x0008
        /*0054*/ 	.byte	0x00, 0xf5, 0x21, 0x00


	//----- nvinfo : EIATTR_KPARAM_INFO
	.align		4
.L_142:
        /*0058*/ 	.byte	0x04, 0x17
        /*005a*/ 	.short	(.L_144 - .L_143)
.L_143:
        /*005c*/ 	.word	0x00000000
        /*0060*/ 	.short	0x0000
        /*0062*/ 	.short	0x0000
        /*0064*/ 	.byte	0x00, 0xf0, 0x21, 0x00


	//----- nvinfo : EIATTR_SPARSE_MMA_MASK
	.align		4
.L_144:
        /*0068*/ 	.byte	0x03, 0x50
        /*006a*/ 	.short	0x0000


	//----- nvinfo : EIATTR_MAXREG_COUNT
	.align		4
        /*006c*/ 	.byte	0x03, 0x1b
        /*006e*/ 	.short	0x0080


	//----- nvinfo : EIATTR_NUM_BARRIERS
	.align		4
        /*0070*/ 	.byte	0x02, 0x4c
        /*0072*/ 	.byte	0x01
	.zero		1


	//----- nvinfo : EIATTR_MERCURY_ISA_VERSION
	.align		4
        /*0074*/ 	.byte	0x03, 0x5f
        /*0076*/ 	.short	0x0101


	//----- nvinfo : EIATTR_COOP_GROUP_MASK_REGIDS
	.align		4
        /*0078*/ 	.byte	0x04, 0x29
        /*007a*/ 	.short	(.L_146 - .L_145)


	//   ....[0]....
.L_145:
        /*007c*/ 	.word	0xffffffff


	//   ....[1]....
        /*0080*/ 	.word	0xffffffff


	//   ....[2]....
        /*0084*/ 	.word	0xffffffff


	//   ....[3]....
        /*0088*/ 	.word	0xffffffff


	//   ....[4]....
        /*008c*/ 	.word	0xffffffff


	//   ....[5]....
        /*0090*/ 	.word	0xffffffff


	//   ....[6]....
        /*0094*/ 	.word	0xffffffff


	//   ....[7]....
        /*0098*/ 	.word	0xffffffff


	//   ....[8]....
        /*009c*/ 	.word	0xffffffff


	//   ....[9]....
        /*00a0*/ 	.word	0xffffffff


	//   ....[10]....
        /*00a4*/ 	.word	0xffffffff


	//   ....[11]....
        /*00a8*/ 	.word	0xffffffff


	//   ....[12]....
        /*00ac*/ 	.word	0xffffffff


	//   ....[13]....
        /*00b0*/ 	.word	0xffffffff


	//   ....[14]....
        /*00b4*/ 	.word	0xffffffff


	//   ....[15]....
        /*00b8*/ 	.word	0xffffffff


	//   ....[16]....
        /*00bc*/ 	.word	0xffffffff


	//   ....[17]....
        /*00c0*/ 	.word	0xffffffff


	//   ....[18]....
        /*00c4*/ 	.word	0xffffffff


	//   ....[19]....
        /*00c8*/ 	.word	0xffffffff


	//   ....[20]....
        /*00cc*/ 	.word	0xffffffff


	//   ....[21]....
        /*00d0*/ 	.word	0xffffffff


	//   ....[22]....
        /*00d4*/ 	.word	0xffffffff


	//   ....[23]....
        /*00d8*/ 	.word	0xffffffff


	//   ....[24]....
        /*00dc*/ 	.word	0xffffffff


	//   ....[25]....
        /*00e0*/ 	.word	0xffffffff


	//   ....[26]....
        /*00e4*/ 	.word	0xffffffff


	//   ....[27]....
        /*00e8*/ 	.word	0xffffffff


	//   ....[28]....
        /*00ec*/ 	.word	0xffffffff


	//   ....[29]....
        /*00f0*/ 	.word	0xffffffff


	//----- nvinfo : EIATTR_COOP_GROUP_INSTR_OFFSETS
	.align		4
.L_146:
        /*00f4*/ 	.byte	0x04, 0x28
        /*00f6*/ 	.short	(.L_148 - .L_147)


	//   ....[0]....
.L_147:
        /*00f8*/ 	.word	0x000009a0


	//   ....[1]....
        /*00fc*/ 	.word	0x000009b0


	//   ....[2]....
        /*0100*/ 	.word	0x00000a20


	//   ....[3]....
        /*0104*/ 	.word	0x00000a40


	//   ....[4]....
        /*0108*/ 	.word	0x00000ab0


	//   ....[5]....
        /*010c*/ 	.word	0x00000ac0


	//   ....[6]....
        /*0110*/ 	.word	0x00000b10


	//   ....[7]....
        /*0114*/ 	.word	0x00000b30


	//   ....[8]....
        /*0118*/ 	.word	0x00000ba0


	//   ....[9]....
        /*011c*/ 	.word	0x00000bb0


	//   ....[10]....
        /*0120*/ 	.word	0x00000e50


	//   ....[11]....
        /*0124*/ 	.word	0x00000e60


	//   ....[12]....
        /*0128*/ 	.word	0x00000ee0


	//   ....[13]....
        /*012c*/ 	.word	0x00000f00


	//   ....[14]....
        /*0130*/ 	.word	0x00000f50


	//   ....[15]....
        /*0134*/ 	.word	0x00000f80


	//   ....[16]....
        /*0138*/ 	.word	0x00000fd0


	//   ....[17]....
        /*013c*/ 	.word	0x00000ff0


	//   ....[18]....
        /*0140*/ 	.word	0x00001060


	//   ....[19]....
        /*0144*/ 	.word	0x00001090


	//   ....[20]....
        /*0148*/ 	.word	0x00002360


	//   ....[21]....
        /*014c*/ 	.word	0x00002370


	//   ....[22]....
        /*0150*/ 	.word	0x000023f0


	//   ....[23]....
        /*0154*/ 	.word	0x00002400


	//   ....[24]....
        /*0158*/ 	.word	0x00002460


	//   ....[25]....
        /*015c*/ 	.word	0x00002470


	//   ....[26]....
        /*0160*/ 	.word	0x000024c0


	//   ....[27]....
        /*0164*/ 	.word	0x000024f0


	//   ....[28]....
        /*0168*/ 	.word	0x00002570


	//   ....[29]....
        /*016c*/ 	.word	0x00002580


	//----- nvinfo : EIATTR_VRC_CTA_INIT_COUNT
	.align		4
.L_148:
        /*0170*/ 	.byte	0x02, 0x4a
	.zero		1
	.zero		1


	//----- nvinfo : EIATTR_EXIT_INSTR_OFFSETS
	.align		4
        /*0174*/ 	.byte	0x04, 0x1c
        /*0176*/ 	.short	(.L_150 - .L_149)


	//   ....[0]....
.L_149:
        /*0178*/ 	.word	0x000027b0


	//   ....[1]....
        /*017c*/ 	.word	0x00002810


	//----- nvinfo : EIATTR_MAX_THREADS
	.align		4
.L_150:
        /*0180*/ 	.byte	0x04, 0x05
        /*0182*/ 	.short	(.L_152 - .L_151)
.L_151:
        /*0184*/ 	.word	0x00000200
        /*0188*/ 	.word	0x00000001
        /*018c*/ 	.word	0x00000001


	//----- nvinfo : EIATTR_CRS_STACK_SIZE
	.align		4
.L_152:
        /*0190*/ 	.byte	0x04, 0x1e
        /*0192*/ 	.short	(.L_154 - .L_153)
.L_153:
        /*0194*/ 	.word	0x00000000


	//----- nvinfo : EIATTR_CBANK_PARAM_SIZE
	.align		4
.L_154:
        /*0198*/ 	.byte	0x03, 0x19
        /*019a*/ 	.short	0x0062


	//----- nvinfo : EIATTR_PARAM_CBANK
	.align		4
        /*019c*/ 	.byte	0x04, 0x0a
        /*019e*/ 	.short	(.L_156 - .L_155)
	.align		4
.L_155:
        /*01a0*/ 	.word	index@(.nv.constant0._ZN3cub18CUB_300001_SM_10006detail6reduce18DeviceReduceKernelINS2_10policy_hubIdyN4cuda3std3__44plusIdEEE10Policy1000EN6thrust24THRUST_300001_SM_1000_NS6detail15normal_iteratorINSD_10device_ptrIdEEEEyS9_dNS7_10__identityEEEvT0_PT3_T1_NS0_13GridEvenShareISN_EET2_T4_)
        /*01a4*/ 	.short	0x0380
        /*01a6*/ 	.short	0x0062


	//----- nvinfo : EIATTR_SW_WAR
	.align		4
.L_156:
        /*01a8*/ 	.byte	0x04, 0x36
        /*01aa*/ 	.short	(.L_158 - .L_157)
.L_157:
        /*01ac*/ 	.word	0x00000008
.L_158:


//--------------------- .nv.info._ZN3cub18CUB_300001_SM_10006detail6reduce28DeviceReduceSingleTileKernelINS2_10policy_hubIdyN4cuda3std3__44plusIdEEE10Policy1000EN6thrust24THRUST_300001_SM_1000_NS6detail15normal_iteratorINSD_10device_ptrIdEEEEPdyS9_ddNS7_10__identityEEEvT0_T1_T2_T3_T4_T6_ --------------------------
	.section	.nv.info._ZN3cub18CUB_300001_SM_10006detail6reduce28DeviceReduceSingleTileKernelINS2_10policy_hubIdyN4cuda3std3__44plusIdEEE10Policy1000EN6thrust24THRUST_300001_SM_1000_NS6detail15normal_iteratorINSD_10device_ptrIdEEEEPdyS9_ddNS7_10__identityEEEvT0_T1_T2_T3_T4_T6_,"",@"SHT_CUDA_INFO"
	.sectionflags	@""
	.align	4


	//----- nvinfo : EIATTR_CUDA_API_VERSION
	.align		4
        /*0000*/ 	.byte	0x04, 0x37
        /*0002*/ 	.short	(.L_160 - .L_159)
.L_159:
        /*0004*/ 	.word	0x00000082


	//----- nvinfo : EIATTR_KPARAM_INFO
	.align		4
.L_160:
        /*0008*/ 	.byte	0x04, 0x17
        /*000a*/ 	.short	(.L_162 - .L_161)
.L_161:
        /*000c*/ 	.word	0x00000000
        /*0010*/ 	.short	0x0005
        /*0012*/ 	.short	0x0028
        /*0014*/ 	.byte	0x00, 0xf0, 0x05, 0x00


	//----- nvinfo : EIATTR_KPARAM_INFO
	.align		4
.L_162:
        /*0018*/ 	.byte	0x04, 0x17
        /*001a*/ 	.short	(.L_164 - .L_163)
.L_163:
        /*001c*/ 	.word	0x00000000
        /*0020*/ 	.short	0x0004
        /*0022*/ 	.short	0x0020
        /*0024*/ 	.byte	0x00, 0xf0, 0x21, 0x00


	//----- nvinfo : EIATTR_KPARAM_INFO
	.align		4
.L_164:
        /*0028*/ 	.byte	0x04, 0x17
        /*002a*/ 	.short	(.L_166 - .L_165)
.L_165:
        /*002c*/ 	.word	0x00000000
        /*0030*/ 	.short	0x0003
        /*0032*/ 	.short	0x0018
        /*0034*/ 	.byte	0x00, 0xf0, 0x05, 0x00


	//----- nvinfo : EIATTR_KPARAM_INFO
	.align		4
.L_166:
        /*0038*/ 	.byte	0x04, 0x17
        /*003a*/ 	.short	(.L_168 - .L_167)
.L_167:
        /*003c*/ 	.word	0x00000000
        /*0040*/ 	.short	0x0002
        /*0042*/ 	.short	0x0010
        /*0044*/ 	.byte	0x00, 0xf0, 0x21, 0x00


	//----- nvinfo : EIATTR_KPARAM_INFO
	.align		4
.L_168:
        /*0048*/ 	.byte	0x04, 0x17
        /*004a*/ 	.short	(.L_170 - .L_169)
.L_169:
        /*004c*/ 	.word	0x00000000
        /*0050*/ 	.short	0x0001
        /*0052*/ 	.short	0x0008
        /*0054*/ 	.byte	0x00, 0xf5, 0x21, 0x00


	//----- nvinfo : EIATTR_KPARAM_INFO
	.align		4
.L_170:
        /*0058*/ 	.byte	0x04, 0x17
        /*005a*/ 	.short	(.L_172 - .L_171)
.L_171:
        /*005c*/ 	.word	0x00000000
        /*0060*/ 	.short	0x0000
        /*0062*/ 	.short	0x0000
        /*0064*/ 	.byte	0x00, 0xf0, 0x21, 0x00


	//----- nvinfo : EIATTR_SPARSE_MMA_MASK
	.align		4
.L_172:
        /*0068*/ 	.byte	0x03, 0x50
        /*006a*/ 	.short	0x0000


	//----- nvinfo : EIATTR_MAXREG_COUNT
	.align		4
        /*006c*/ 	.byte	0x03, 0x1b
        /*006e*/ 	.short	0x0080


	//----- nvinfo : EIATTR_NUM_BARRIERS
	.align		4
        /*0070*/ 	.byte	0x02, 0x4c
        /*0072*/ 	.byte	0x01
	.zero		1


	//----- nvinfo : EIATTR_MERCURY_ISA_VERSION
	.align		4
        /*0074*/ 	.byte	0x03, 0x5f
        /*0076*/ 	.short	0x0101


	//----- nvinfo : EIATTR_COOP_GROUP_MASK_REGIDS
	.align		4
        /*0078*/ 	.byte	0x04, 0x29
        /*007a*/ 	.short	(.L_174 - .L_173)


	//   ....[0]....
.L_173:
        /*007c*/ 	.word	0xffffffff


	//   ....[1]....
        /*0080*/ 	.word	0xffffffff


	//   ....[2]....
        /*0084*/ 	.word	0xffffffff


	//   ....[3]....
        /*0088*/ 	.word	0xffffffff


	//   ....[4]....
        /*008c*/ 	.word	0xffffffff


	//   ....[5]....
        /*0090*/ 	.word	0xffffffff


	//   ....[6]....
        /*0094*/ 	.word	0xffffffff


	//   ....[7]....
        /*0098*/ 	.word	0xffffffff


	//   ....[8]....
        /*009c*/ 	.word	0xffffffff


	//   ....[9]....
        /*00a0*/ 	.word	0xffffffff


	//   ....[10]....
        /*00a4*/ 	.word	0xffffffff


	//   ....[11]....
        /*00a8*/ 	.word	0xffffffff


	//   ....[12]....
        /*00ac*/ 	.word	0xffffffff


	//   ....[13]....
        /*00b0*/ 	.word	0xffffffff


	//   ....[14]....
        /*00b4*/ 	.word	0xffffffff


	//   ....[15]....
        /*00b8*/ 	.word	0xffffffff


	//   ....[16]....
        /*00bc*/ 	.word	0xffffffff


	//   ....[17]....
        /*00c0*/ 	.word	0xffffffff


	//   ....[18]....
        /*00c4*/ 	.word	0xffffffff


	//   ....[19]....
        /*00c8*/ 	.word	0xffffffff


	//   ....[20]....
        /*00cc*/ 	.word	0xffffffff


	//   ....[21]....
        /*00d0*/ 	.word	0xffffffff


	//   ....[22]....
        /*00d4*/ 	.word	0xffffffff


	//   ....[23]....
        /*00d8*/ 	.word	0xffffffff


	//   ....[24]....
        /*00dc*/ 	.word	0xffffffff


	//   ....[25]....
        /*00e0*/ 	.word	0xffffffff


	//   ....[26]....
        /*00e4*/ 	.word	0xffffffff


	//   ....[27]....
        /*00e8*/ 	.word	0xffffffff


	//   ....[28]....
        /*00ec*/ 	.word	0xffffffff


	//   ....[29]....
        /*00f0*/ 	.word	0xffffffff


	//----- nvinfo : EIATTR_COOP_GROUP_INSTR_OFFSETS
	.align		4
.L_174:
        /*00f4*/ 	.byte	0x04, 0x28
        /*00f6*/ 	.short	(.L_176 - .L_175)


	//   ....[0]....
.L_175:
        /*00f8*/ 	.word	0x00000910


	//   ....[1]....
        /*00fc*/ 	.word	0x00000920


	//   ....[2]....
        /*0100*/ 	.word	0x00000990


	//   ....[3]....
        /*0104*/ 	.word	0x000009a0


	//   ....[4]....
        /*0108*/ 	.word	0x00000a00


	//   ....[5]....
        /*010c*/ 	.word	0x00000a10


	//   ....[6]....
        /*0110*/ 	.word	0x00000a60


	//   ....[7]....
        /*0114*/ 	.word	0x00000a80


	//   ....[8]....
        /*0118*/ 	.word	0x00000ae0


	//   ....[9]....
        /*011c*/ 	.word	0x00000b10


	//   ....[10]....
        /*0120*/ 	.word	0x00000dc0


	//   ....[11]....
        /*0124*/ 	.word	0x00000dd0


	//   ....[12]....
        /*0128*/ 	.word	0x00000e60


	//   ....[13]....
        /*012c*/ 	.word	0x00000e70


	//   ....[14]....
        /*0130*/ 	.word	0x00000ed0


	//   ....[15]....
        /*0134*/ 	.word	0x00000ee0


	//   ....[16]....
        /*0138*/ 	.word	0x00000f30


	//   ....[17]....
        /*013c*/ 	.word	0x00000f50


	//   ....[18]....
        /*0140*/ 	.word	0x00000fc0


	//   ....[19]....
        /*0144*/ 	.word	0x00000ff0


	//   ....[20]....
        /*0148*/ 	.word	0x00002180


	//   ....[21]....
        /*014c*/ 	.word	0x00002190


	//   ....[22]....
        /*0150*/ 	.word	0x00002200


	//   ....[23]....
        /*0154*/ 	.word	0x00002210


	//   ....[24]....
        /*0158*/ 	.word	0x00002270


	//   ....[25]....
        /*015c*/ 	.word	0x00002280


	//   ....[26]....
        /*0160*/ 	.word	0x000022d0


	//   ....[27]....
        /*0164*/ 	.word	0x000022f0


	//   ....[28]....
        /*0168*/ 	.word	0x00002350


	//   ....[29]....
        /*016c*/ 	.word	0x00002380


	//----- nvinfo : EIATTR_VRC_CTA_INIT_COUNT
	.align		4
.L_176:
        /*0170*/ 	.byte	0x02, 0x4a
	.zero		1
	.zero		1


	//----- nvinfo : EIATTR_EXIT_INSTR_OFFSETS
	.align		4
        /*0174*/ 	.byte	0x04, 0x1c
        /*0176*/ 	.short	(.L_178 - .L_177)


	//   ....[0]....
.L_177:
        /*0178*/ 	.word	0x000000a0


	//   ....[1]....
        /*017c*/ 	.word	0x000000e0


	//   ....[2]....
        /*0180*/ 	.word	0x000025e0


	//   ....[3]....
        /*0184*/ 	.word	0x00002630


	//----- nvinfo : EIATTR_MAX_THREADS
	.align		4
.L_178:
        /*0188*/ 	.byte	0x04, 0x05
        /*018a*/ 	.short	(.L_180 - .L_179)
.L_179:
        /*018c*/ 	.word	0x00000200
        /*0190*/ 	.word	0x00000001
        /*0194*/ 	.word	0x00000001


	//----- nvinfo : EIATTR_CRS_STACK_SIZE
	.align		4
.L_180:
        /*0198*/ 	.byte	0x04, 0x1e
        /*019a*/ 	.short	(.L_182 - .L_181)
.L_181:
        /*019c*/ 	.word	0x00000000


	//----- nvinfo : EIATTR_CBANK_PARAM_SIZE
	.align		4
.L_182:
        /*01a0*/ 	.byte	0x03, 0x19
        /*01a2*/ 	.short	0x0029


	//----- nvinfo : EIATTR_PARAM_CBANK
	.align		4
        /*01a4*/ 	.byte	0x04, 0x0a
        /*01a6*/ 	.short	(.L_184 - .L_183)
	.align		4
.L_183:
        /*01a8*/ 	.word	index@(.nv.constant0._ZN3cub18CUB_300001_SM_10006detail6reduce28DeviceReduceSingleTileKernelINS2_10policy_hubIdyN4cuda3std3__44plusIdEEE10Policy1000EN6thrust24THRUST_300001_SM_1000_NS6detail15normal_iteratorINSD_10device_ptrIdEEEEPdyS9_ddNS7_10__identityEEEvT0_T1_T2_T3_T4_T6_)
        /*01ac*/ 	.short	0x0380
        /*01ae*/ 	.short	0x0029


	//----- nvinfo : EIATTR_SW_WAR
	.align		4
.L_184:
        /*01b0*/ 	.byte	0x04, 0x36
        /*01b2*/ 	.short	(.L_186 - .L_185)
.L_185:
        /*01b4*/ 	.word	0x00000008
.L_186:


//--------------------- .nv.info._ZN3cub18CUB_300001_SM_10006detail6reduce28DeviceReduceSingleTileKernelINS2_10policy_hubIdjN4cuda3std3__44plusIdEEE10Policy1000EPdSC_iS9_ddNS7_10__identityEEEvT0_T1_T2_T3_T4_T6_ --------------------------
	.section	.nv.info._ZN3cub18CUB_300001_SM_10006detail6reduce28DeviceReduceSingleTileKernelINS2_10policy_hubIdjN4cuda3std3__44plusIdEEE10Policy1000EPdSC_iS9_ddNS7_10__identityEEEvT0_T1_T2_T3_T4_T6_,"",@"SHT_CUDA_INFO"
	.sectionflags	@""
	.align	4


	//----- nvinfo : EIATTR_CUDA_API_VERSION
	.align		4
        /*0000*/ 	.byte	0x04, 0x37
        /*0002*/ 	.short	(.L_188 - .L_187)
.L_187:
        /*0004*/ 	.word	0x00000082


	//----- nvinfo : EIATTR_KPARAM_INFO
	.align		4
.L_188:
        /*0008*/ 	.byte	0x04, 0x17
        /*000a*/ 	.short	(.L_190 - .L_189)
.L_189:
        /*000c*/ 	.word	0x00000000
        /*0010*/ 	.short	0x0005
        /*0012*/ 	.short	0x0020
        /*0014*/ 	.byte	0x00, 0xf0, 0x05, 0x00


	//----- nvinfo : EIATTR_KPARAM_INFO
	.align		4
.L_190:
        /*0018*/ 	.byte	0x04, 0x17
        /*001a*/ 	.short	(.L_192 - .L_191)
.L_191:
        /*001c*/ 	.word	0x00000000
        /*0020*/ 	.short	0x0004
        /*0022*/ 	.short	0x0018
        /*0024*/ 	.byte	0x00, 0xf0, 0x21, 0x00


	//----- nvinfo : EIATTR_KPARAM_INFO
	.align		4
.L_192:
        /*0028*/ 	.byte	0x04, 0x17
        /*002a*/ 	.short	(.L_194 - .L_193)
.L_193:
        /*002c*/ 	.word	0x00000000
        /*0030*/ 	.short	0x0003
        /*0032*/ 	.short	0x0014
        /*0034*/ 	.byte	0x00, 0xf0, 0x05, 0x00


	//----- nvinfo : EIATTR_KPARAM_INFO
	.align		4
.L_194:
        /*0038*/ 	.byte	0x04, 0x17
        /*003a*/ 	.short	(.L_196 - .L_195)
.L_195:
        /*003c*/ 	.word	0x00000000
        /*0040*/ 	.short	0x0002
        /*0042*/ 	.short	0x0010
        /*0044*/ 	.byte	0x00, 0xf0, 0x11, 0x00


	//----- nvinfo : EIATTR_KPARAM_INFO
	.align		4
.L_196:
        /*0048*/ 	.byte	0x04, 0x17
        /*004a*/ 	.short	(.L_198 - .L_197)
.L_197:
        /*004c*/ 	.word	0x00000000
        /*0050*/ 	.short	0x0001
        /*0052*/ 	.short	0x0008
        /*0054*/ 	.byte	0x00, 0xf5, 0x21, 0x00


	//----- nvinfo : EIATTR_KPARAM_INFO
	.align		4
.L_198:
        /*0058*/ 	.byte	0x04, 0x17
        /*005a*/ 	.short	(.L_200 - .L_199)
.L_199:
        /*005c*/ 	.word	0x00000000
        /*0060*/ 	.short	0x0000
        /*0062*/ 	.short	0x0000
        /*0064*/ 	.byte	0x00, 0xf5, 0x21, 0x00


	//----- nvinfo : EIATTR_SPARSE_MMA_MASK
	.align		4
.L_200:
        /*0068*/ 	.byte	0x03, 0x50
        /*006a*/ 	.short	0x0000


	//----- nvinfo : EIATTR_MAXREG_COUNT
	.align		4
        /*006c*/ 	.byte	0x03, 0x1b
        /*006e*/ 	.short	0x0060


	//----- nvinfo : EIATTR_NUM_BARRIERS
	.align		4
        /*0070*/ 	.byte	0x02, 0x4c
        /*0072*/ 	.byte	0x01
	.zero		1


	//----- nvinfo : EIATTR_MERCURY_ISA_VERSION
	.align		4
        /*0074*/ 	.byte	0x03, 0x5f
        /*0076*/ 	.short	0x0101


	//----- nvinfo : EIATTR_COOP_GROUP_MASK_REGIDS
	.align		4
        /*0078*/ 	.byte	0x04, 0x29
        /*007a*/ 	.short	(.L_202 - .L_201)


	//   ....[0]....
.L_201:
        /*007c*/ 	.word	0xffffffff


	//   ....[1]....
        /*0080*/ 	.word	0xffffffff


	//   ....[2]....
        /*0084*/ 	.word	0xffffffff


	//   ....[3]....
        /*0088*/ 	.word	0xffffffff


	//   ....[4]....
        /*008c*/ 	.word	0xffffffff


	//   ....[5]....
        /*0090*/ 	.word	0xffffffff


	//   ....[6]....
        /*0094*/ 	.word	0xffffffff


	//   ....[7]....
        /*0098*/ 	.word	0xffffffff


	//   ....[8]....
        /*009c*/ 	.word	0xffffffff


	//   ....[9]....
        /*00a0*/ 	.word	0xffffffff


	//   ....[10]....
        /*00a4*/ 	.word	0xffffffff


	//   ....[11]....
        /*00a8*/ 	.word	0xffffffff


	//   ....[12]....
        /*00ac*/ 	.word	0xffffffff


	//   ....[13]....
        /*00b0*/ 	.word	0xffffffff


	//   ....[14]....
        /*00b4*/ 	.word	0xffffffff


	//   ....[15]....
        /*00b8*/ 	.word	0xffffffff


	//   ....[16]....
        /*00bc*/ 	.word	0xffffffff


	//   ....[17]....
        /*00c0*/ 	.word	0xffffffff


	//   ....[18]....
        /*00c4*/ 	.word	0xffffffff


	//   ....[19]....
        /*00c8*/ 	.word	0xffffffff


	//   ....[20]....
        /*00cc*/ 	.word	0xffffffff


	//   ....[21]....
        /*00d0*/ 	.word	0xffffffff


	//   ....[22]....
        /*00d4*/ 	.word	0xffffffff


	//   ....[23]....
        /*00d8*/ 	.word	0xffffffff


	//   ....[24]....
        /*00dc*/ 	.word	0xffffffff


	//   ....[25]....
        /*00e0*/ 	.word	0xffffffff


	//   ....[26]....
        /*00e4*/ 	.word	0xffffffff


	//   ....[27]....
        /*00e8*/ 	.word	0xffffffff


	//   ....[28]....
        /*00ec*/ 	.word	0xffffffff


	//   ....[29]....
        /*00f0*/ 	.word	0xffffffff


	//----- nvinfo : EIATTR_COOP_GROUP_INSTR_OFFSETS
	.align		4
.L_202:
        /*00f4*/ 	.byte	0x04, 0x28
        /*00f6*/ 	.short	(.L_204 - .L_203)


	//   ....[0]....
.L_203:
        /*00f8*/ 	.word	0x00000980


	//   ....[1]....
        /*00fc*/ 	.word	0x00000990


	//   ....[2]....
        /*0100*/ 	.word	0x00000a00


	//   ....[3]....
        /*0104*/ 	.word	0x00000a30


	//   ....[4]....
        /*0108*/ 	.word	0x00000aa0


	//   ....[5]....
        /*010c*/ 	.word	0x00000ab0


	//   ....[6]....
        /*0110*/ 	.word	0x00000b00


	//   ....[7]....
        /*0114*/ 	.word	0x00000b10


	//   ....[8]....
        /*0118*/ 	.word	0x00000b60


	//   ....[9]....
        /*011c*/ 	.word	0x00000b80


	//   ....[10]....
        /*0120*/ 	.word	0x00000e90


	//   ....[11]....
        /*0124*/ 	.word	0x00000ea0


	//   ....[12]....
        /*0128*/ 	.word	0x00000f30


	//   ....[13]....
        /*012c*/ 	.word	0x00000f50


	//   ....[14]....
        /*0130*/ 	.word	0x00000fa0


	//   ....[15]....
        /*0134*/ 	.word	0x00000fc0


	//   ....[16]....
        /*0138*/ 	.word	0x00001010


	//   ....[17]....
        /*013c*/ 	.word	0x00001040


	//   ....[18]....
        /*0140*/ 	.word	0x000010a0


	//   ....[19]....
        /*0144*/ 	.word	0x000010d0


	//   ....[20]....
        /*0148*/ 	.word	0x000022b0


	//   ....[21]....
        /*014c*/ 	.word	0x000022c0


	//   ....[22]....
        /*0150*/ 	.word	0x00002330


	//   ....[23]....
        /*0154*/ 	.word	0x00002340


	//   ....[24]....
        /*0158*/ 	.word	0x000023a0


	//   ....[25]....
        /*015c*/ 	.word	0x000023d0


	//   ....[26]....
        /*0160*/ 	.word	0x00002450


	//   ....[27]....
        /*0164*/ 	.word	0x00002460


	//   ....[28]....
        /*0168*/ 	.word	0x000024b0


	//   ....[29]....
        /*016c*/ 	.word	0x000024c0


	//----- nvinfo : EIATTR_VRC_CTA_INIT_COUNT
	.align		4
.L_204:
        /*0170*/ 	.byte	0x02, 0x4a
	.zero		1
	.zero		1


	//----- nvinfo : EIATTR_EXIT_INSTR_OFFSETS
	.align		4
        /*0174*/ 	.byte	0x04, 0x1c
        /*0176*/ 	.short	(.L_206 - .L_205)


	//   ....[0]....
.L_205:
        /*0178*/ 	.word	0x00000080


	//   ....[1]....
        /*017c*/ 	.word	0x000000c0


	//   ....[2]....
        /*0180*/ 	.word	0x00002750


	//   ....[3]....
        /*0184*/ 	.word	0x000027a0


	//----- nvinfo : EIATTR_MAX_THREADS
	.align		4
.L_206:
        /*0188*/ 	.byte	0x04, 0x05
        /*018a*/ 	.short	(.L_208 - .L_207)
.L_207:
        /*018c*/ 	.word	0x00000280
        /*0190*/ 	.word	0x00000001
        /*0194*/ 	.word	0x00000001


	//----- nvinfo : EIATTR_CRS_STACK_SIZE
	.align		4
.L_208:
        /*0198*/ 	.byte	0x04, 0x1e
        /*019a*/ 	.short	(.L_210 - .L_209)
.L_209:
        /*019c*/ 	.word	0x00000000


	//----- nvinfo : EIATTR_CBANK_PARAM_SIZE
	.align		4
.L_210:
        /*01a0*/ 	.byte	0x03, 0x19
        /*01a2*/ 	.short	0x0021


	//----- nvinfo : EIATTR_PARAM_CBANK
	.align		4
        /*01a4*/ 	.byte	0x04, 0x0a
        /*01a6*/ 	.short	(.L_212 - .L_211)
	.align		4
.L_211:
        /*01a8*/ 	.word	index@(.nv.constant0._ZN3cub18CUB_300001_SM_10006detail6reduce28DeviceReduceSingleTileKernelINS2_10policy_hubIdjN4cuda3std3__44plusIdEEE10Policy1000EPdSC_iS9_ddNS7_10__identityEEEvT0_T1_T2_T3_T4_T6_)
        /*01ac*/ 	.short	0x0380
        /*01ae*/ 	.short	0x0021


	//----- nvinfo : EIATTR_SW_WAR
	.align		4
.L_212:
        /*01b0*/ 	.byte	0x04, 0x36
        /*01b2*/ 	.short	(.L_214 - .L_213)
.L_213:
        /*01b4*/ 	.word	0x00000008
.L_214:


//--------------------- .nv.info._ZN3cub18CUB_300001_SM_10006detail6reduce18DeviceReduceKernelINS2_10policy_hubIdjN4cuda3std3__44plusIdEEE10Policy1000EN6thrust24THRUST_300001_SM_1000_NS6detail15normal_iteratorINSD_10device_ptrIdEEEEjS9_dNS7_10__identityEEEvT0_PT3_T1_NS0_13GridEvenShareISN_EET2_T4_ --------------------------
	.section	.nv.info._ZN3cub18CUB_300001_SM_10006detail6reduce18DeviceReduceKernelINS2_10policy_hubIdjN4cuda3std3__44plusIdEEE10Policy1000EN6thrust24THRUST_300001_SM_1000_NS6detail15normal_iteratorINSD_10device_ptrIdEEEEjS9_dNS7_10__identityEEEvT0_PT3_T1_NS0_13GridEvenShareISN_EET2_T4_,"",@"SHT_CUDA_INFO"
	.sectionflags	@""
	.align	4


	//----- nvinfo : EIATTR_CUDA_API_VERSION
	.align		4
        /*0000*/ 	.byte	0x04, 0x37
        /*0002*/ 	.short	(.L_216 - .L_215)
.L_215:
        /*0004*/ 	.word	0x00000082


	//----- nvinfo : EIATTR_KPARAM_INFO
	.align		4
.L_216:
        /*0008*/ 	.byte	0x04, 0x17
        /*000a*/ 	.short	(.L_218 - .L_217)
.L_217:
        /*000c*/ 	.word	0x00000000
        /*0010*/ 	.short	0x0005
        /*0012*/ 	.short	0x003d
        /*0014*/ 	.byte	0x00, 0xf0, 0x05, 0x00


	//----- nvinfo : EIATTR_KPARAM_INFO
	.align		4
.L_218:
        /*0018*/ 	.byte	0x04, 0x17
        /*001a*/ 	.short	(.L_220 - .L_219)
.L_219:
        /*001c*/ 	.word	0x00000000
        /*0020*/ 	.short	0x0004
        /*0022*/ 	.short	0x003c
        /*0024*/ 	.byte	0x00, 0xf0, 0x05, 0x00


	//----- nvinfo : EIATTR_KPARAM_INFO
	.align		4
.L_220:
        /*0028*/ 	.byte	0x04, 0x17
        /*002a*/ 	.short	(.L_222 - .L_221)
.L_221:
        /*002c*/ 	.word	0x00000000
        /*0030*/ 	.short	0x0003
        /*0032*/ 	.short	0x0014
        /*0034*/ 	.byte	0x00, 0xf0, 0xa1, 0x00


	//----- nvinfo : EIATTR_KPARAM_INFO
	.align		4
.L_222:
        /*0038*/ 	.byte	0x04, 0x17
        /*003a*/ 	.short	(.L_224 - .L_223)
.L_223:
        /*003c*/ 	.word	0x00000000
        /*0040*/ 	.short	0x0002
        /*0042*/ 	.short	0x0010
        /*0044*/ 	.byte	0x00, 0xf0, 0x11, 0x00


	//----- nvinfo : EIATTR_KPARAM_INFO
	.align		4
.L_224:
        /*0048*/ 	.byte	0x04, 0x17
        /*004a*/ 	.short	(.L_226 - .L_225)
.L_225:
        /*004c*/ 	.word	0x00000000
        /*0050*/ 	.short	0x0001
        /*0052*/ 	.short	0x0008
        /*0054*/ 	.byte	0x00, 0xf5, 0x21, 0x00


	//----- nvinfo : EIATTR_KPARAM_INFO
	.align		4
.L_226:
        /*0058*/ 	.byte	0x04, 0x17
        /*005a*/ 	.short	(.L_228 - .L_227)
.L_227:
        /*005c*/ 	.word	0x00000000
        /*0060*/ 	.short	0x0000
        /*0062*/ 	.short	0x0000
        /*0064*/ 	.byte	0x00, 0xf0, 0x21, 0x00


	//----- nvinfo : EIATTR_SPARSE_MMA_MASK
	.align		4
.L_228:
        /*0068*/ 	.byte	0x03, 0x50
        /*006a*/ 	.short	0x0000


	//----- nvinfo : EIATTR_MAXREG_COUNT
	.align		4
        /*006c*/ 	.byte	0x03, 0x1b
        /*006e*/ 	.short	0x0060


	//----- nvinfo : EIATTR_NUM_BARRIERS
	.align		4
        /*0070*/ 	.byte	0x02, 0x4c
        /*0072*/ 	.byte	0x01
	.zero		1


	//----- nvinfo : EIATTR_MERCURY_ISA_VERSION
	.align		4
        /*0074*/ 	.byte	0x03, 0x5f
        /*0076*/ 	.short	0x0101


	//----- nvinfo : EIATTR_COOP_GROUP_MASK_REGIDS
	.align		4
        /*0078*/ 	.byte	0x04, 0x29
        /*007a*/ 	.short	(.L_230 - .L_229)


	//   ....[0]....
.L_229:
        /*007c*/ 	.word	0xffffffff


	//   ....[1]....
        /*0080*/ 	.word	0xffffffff


	//   ....[2]....
        /*0084*/ 	.word	0xffffffff


	//   ....[3]....
        /*0088*/ 	.word	0xffffffff


	//   ....[4]....
        /*008c*/ 	.word	0xffffffff


	//   ....[5]....
        /*0090*/ 	.word	0xffffffff


	//   ....[6]....
        /*0094*/ 	.word	0xffffffff


	//   ....[7]....
        /*0098*/ 	.word	0xffffffff


	//   ....[8]....
        /*009c*/ 	.word	0xffffffff


	//   ....[9]....
        /*00a0*/ 	.word	0xffffffff


	//   ....[10]....
        /*00a4*/ 	.word	0xffffffff


	//   ....[11]....
        /*00a8*/ 	.word	0xffffffff


	//   ....[12]....
        /*00ac*/ 	.word	0xffffffff


	//   ....[13]....
        /*00b0*/ 	.word	0xffffffff


	//   ....[14]....
        /*00b4*/ 	.word	0xffffffff


	//   ....[15]....
        /*00b8*/ 	.word	0xffffffff


	//   ....[16]....
        /*00bc*/ 	.word	0xffffffff


	//   ....[17]....
        /*00c0*/ 	.word	0xffffffff


	//   ....[18]....
        /*00c4*/ 	.word	0xffffffff


	//   ....[19]....
        /*00c8*/ 	.word	0xffffffff


	//   ....[20]....
        /*00cc*/ 	.word	0xffffffff


	//   ....[21]....
        /*00d0*/ 	.word	0xffffffff


	//   ....[22]....
        /*00d4*/ 	.word	0xffffffff


	//   ....[23]....
        /*00d8*/ 	.word	0xffffffff


	//   ....[24]....
        /*00dc*/ 	.word	0xffffffff


	//   ....[25]....
        /*00e0*/ 	.word	0xffffffff


	//   ....[26]....
        /*00e4*/ 	.word	0xffffffff


	//   ....[27]....
        /*00e8*/ 	.word	0xffffffff


	//   ....[28]....
        /*00ec*/ 	.word	0xffffffff


	//   ....[29]....
        /*00f0*/ 	.word	0xffffffff


	//----- nvinfo : EIATTR_COOP_GROUP_INSTR_OFFSETS
	.align		4
.L_230:
        /*00f4*/ 	.byte	0x04, 0x28
        /*00f6*/ 	.short	(.L_232 - .L_231)


	//   ....[0]....
.L_231:
        /*00f8*/ 	.word	0x00000c10


	//   ....[1]....
        /*00fc*/ 	.word	0x00000c20


	//   ....[2]....
        /*0100*/ 	.word	0x00000c90


	//   ....[3]....
        /*0104*/ 	.word	0x00000cb0


	//   ....[4]....
        /*0108*/ 	.word	0x00000d20


	//   ....[5]....
        /*010c*/ 	.word	0x00000d30


	//   ....[6]....
        /*0110*/ 	.word	0x00000d80


	//   ....[7]....
        /*0114*/ 	.word	0x00000da0


	//   ....[8]....
        /*0118*/ 	.word	0x00000df0


	//   ....[9]....
        /*011c*/ 	.word	0x00000e10


	//   ....[10]....
        /*0120*/ 	.word	0x00001120


	//   ....[11]....
        /*0124*/ 	.word	0x00001130


	//   ....[12]....
        /*0128*/ 	.word	0x000011a0


	//   ....[13]....
        /*012c*/ 	.word	0x000011c0


	//   ....[14]....
        /*0130*/ 	.word	0x00001210


	//   ....[15]....
        /*0134*/ 	.word	0x00001230


	//   ....[16]....
        /*0138*/ 	.word	0x00001290


	//   ....[17]....
        /*013c*/ 	.word	0x000012b0


	//   ....[18]....
        /*0140*/ 	.word	0x00001330


	//   ....[19]....
        /*0144*/ 	.word	0x00001360


	//   ....[20]....
        /*0148*/ 	.word	0x000028d0


	//   ....[21]....
        /*014c*/ 	.word	0x000028e0


	//   ....[22]....
        /*0150*/ 	.word	0x00002960


	//   ....[23]....
        /*0154*/ 	.word	0x00002970


	//   ....[24]....
        /*0158*/ 	.word	0x000029d0


	//   ....[25]....
        /*015c*/ 	.word	0x000029e0


	//   ....[26]....
        /*0160*/ 	.word	0x00002a30


	//   ....[27]....
        /*0164*/ 	.word	0x00002a60


	//   ....[28]....
        /*0168*/ 	.word	0x00002ae0


	//   ....[29]....
        /*016c*/ 	.word	0x00002af0


	//----- nvinfo : EIATTR_VRC_CTA_INIT_COUNT
	.align		4
.L_232:
        /*0170*/ 	.byte	0x02, 0x4a
	.zero		1
	.zero		1


	//----- nvinfo : EIATTR_EXIT_INSTR_OFFSETS
	.align		4
        /*0174*/ 	.byte	0x04, 0x1c
        /*0176*/ 	.short	(.L_234 - .L_233)


	//   ....[0]....
.L_233:
        /*0178*/ 	.word	0x00002d80


	//   ....[1]....
        /*017c*/ 	.word	0x00002de0


	//----- nvinfo : EIATTR_MAX_THREADS
	.align		4
.L_234:
        /*0180*/ 	.byte	0x04, 0x05
        /*0182*/ 	.short	(.L_236 - .L_235)
.L_235:
        /*0184*/ 	.word	0x00000280
        /*0188*/ 	.word	0x00000001
        /*018c*/ 	.word	0x00000001


	//----- nvinfo : EIATTR_CRS_STACK_SIZE
	.align		4
.L_236:
        /*0190*/ 	.byte	0x04, 0x1e
        /*0192*/ 	.short	(.L_238 - .L_237)
.L_237:
        /*0194*/ 	.word	0x00000000


	//----- nvinfo : EIATTR_CBANK_PARAM_SIZE
	.align		4
.L_238:
        /*0198*/ 	.byte	0x03, 0x19
        /*019a*/ 	.short	0x003e


	//----- nvinfo : EIATTR_PARAM_CBANK
	.align		4
        /*019c*/ 	.byte	0x04, 0x0a
        /*019e*/ 	.short	(.L_240 - .L_239)
	.align		4
.L_239:
        /*01a0*/ 	.word	index@(.nv.constant0._ZN3cub18CUB_300001_SM_10006detail6reduce18DeviceReduceKernelINS2_10policy_hubIdjN4cuda3std3__44plusIdEEE10Policy1000EN6thrust24THRUST_300001_SM_1000_NS6detail15normal_iteratorINSD_10device_ptrIdEEEEjS9_dNS7_10__identityEEEvT0_PT3_T1_NS0_13GridEvenShareISN_EET2_T4_)
        /*01a4*/ 	.short	0x0380
        /*01a6*/ 	.short	0x003e


	//----- nvinfo : EIATTR_SW_WAR
	.align		4
.L_240:
        /*01a8*/ 	.byte	0x04, 0x36
        /*01aa*/ 	.short	(.L_242 - .L_241)
.L_241:
        /*01ac*/ 	.word	0x00000008
.L_242:


//--------------------- .nv.info._ZN3cub18CUB_300001_SM_10006detail6reduce28DeviceReduceSingleTileKernelINS2_10policy_hubIdjN4cuda3std3__44plusIdEEE10Policy1000EN6thrust24THRUST_300001_SM_1000_NS6detail15normal_iteratorINSD_10device_ptrIdEEEEPdjS9_ddNS7_10__identityEEEvT0_T1_T2_T3_T4_T6_ --------------------------
	.section	.nv.info._ZN3cub18CUB_300001_SM_10006detail6reduce28DeviceReduceSingleTileKernelINS2_10policy_hubIdjN4cuda3std3__44plusIdEEE10Policy1000EN6thrust24THRUST_300001_SM_1000_NS6detail15normal_iteratorINSD_10device_ptrIdEEEEPdjS9_ddNS7_10__identityEEEvT0_T1_T2_T3_T4_T6_,"",@"SHT_CUDA_INFO"
	.sectionflags	@""
	.align	4


	//----- nvinfo : EIATTR_CUDA_API_VERSION
	.align		4
        /*0000*/ 	.byte	0x04, 0x37
        /*0002*/ 	.short	(.L_244 - .L_243)
.L_243:
        /*0004*/ 	.word	0x00000082


	//----- nvinfo : EIATTR_KPARAM_INFO
	.align		4
.L_244:
        /*0008*/ 	.byte	0x04, 0x17
        /*000a*/ 	.short	(.L_246 - .L_245)
.L_245:
        /*000c*/ 	.word	0x00000000
        /*0010*/ 	.short	0x0005
        /*0012*/ 	.short	0x0020
        /*0014*/ 	.byte	0x00, 0xf0, 0x05, 0x00


	//----- nvinfo : EIATTR_KPARAM_INFO
	.align		4
.L_246:
        /*0018*/ 	.byte	0x04, 0x17
        /*001a*/ 	.short	(.L_248 - .L_247)
.L_247:
        /*001c*/ 	.word	0x00000000
        /*0020*/ 	.short	0x0004
        /*0022*/ 	.short	0x0018
        /*0024*/ 	.byte	0x00, 0xf0, 0x21, 0x00


	//----- nvinfo : EIATTR_KPARAM_INFO
	.align		4
.L_248:
        /*0028*/ 	.byte	0x04, 0x17
        /*002a*/ 	.short	(.L_250 - .L_249)
.L_249:
        /*002c*/ 	.word	0x00000000
        /*0030*/ 	.short	0x0003
        /*0032*/ 	.short	0x0014
        /*0034*/ 	.byte	0x00, 0xf0, 0x05, 0x00


	//----- nvinfo : EIATTR_KPARAM_INFO
	.align		4
.L_250:
        /*0038*/ 	.byte	0x04, 0x17
        /*003a*/ 	.short	(.L_252 - .L_251)
.L_251:
        /*003c*/ 	.word	0x00000000
        /*0040*/ 	.short	0x0002
        /*0042*/ 	.short	0x0010
        /*0044*/ 	.byte	0x00, 0xf0, 0x11, 0x00


	//----- nvinfo : EIATTR_KPARAM_INFO
	.align		4
.L_252:
        /*0048*/ 	.byte	0x04, 0x17
        /*004a*/ 	.short	(.L_254 - .L_253)
.L_253:
        /*004c*/ 	.word	0x00000000
        /*0050*/ 	.short	0x0001
        /*0052*/ 	.short	0x0008
        /*0054*/ 	.byte	0x00, 0xf5, 0x21, 0x00


	//----- nvinfo : EIATTR_KPARAM_INFO
	.align		4
.L_254:
        /*0058*/ 	.byte	0x04, 0x17
        /*005a*/ 	.short	(.L_256 - .L_255)
.L_255:
        /*005c*/ 	.word	0x00000000
        /*0060*/ 	.short	0x0000
        /*0062*/ 	.short	0x0000
        /*0064*/ 	.byte	0x00, 0xf0, 0x21, 0x00


	//----- nvinfo : EIATTR_SPARSE_MMA_MASK
	.align		4
.L_256:
        /*0068*/ 	.byte	0x03, 0x50
        /*006a*/ 	.short	0x0000


	//----- nvinfo : EIATTR_MAXREG_COUNT
	.align		4
        /*006c*/ 	.byte	0x03, 0x1b
        /*006e*/ 	.short	0x0060


	//----- nvinfo : EIATTR_NUM_BARRIERS
	.align		4
        /*0070*/ 	.byte	0x02, 0x4c
        /*0072*/ 	.byte	0x01
	.zero		1


	//----- nvinfo : EIATTR_MERCURY_ISA_VERSION
	.align		4
        /*0074*/ 	.byte	0x03, 0x5f
        /*0076*/ 	.short	0x0101


	//----- nvinfo : EIATTR_COOP_GROUP_MASK_REGIDS
	.align		4
        /*0078*/ 	.byte	0x04, 0x29
        /*007a*/ 	.short	(.L_258 - .L_257)


	//   ....[0]....
.L_257:
        /*007c*/ 	.word	0xffffffff


	//   ....[1]....
        /*0080*/ 	.word	0xffffffff


	//   ....[2]....
        /*0084*/ 	.word	0xffffffff


	//   ....[3]....
        /*0088*/ 	.word	0xffffffff


	//   ....[4]....
        /*008c*/ 	.word	0xffffffff


	//   ....[5]....
        /*0090*/ 	.word	0xffffffff


	//   ....[6]....
        /*0094*/ 	.word	0xffffffff


	//   ....[7]....
        /*0098*/ 	.word	0xffffffff


	//   ....[8]....
        /*009c*/ 	.word	0xffffffff


	//   ....[9]....
        /*00a0*/ 	.word	0xffffffff


	//   ....[10]....
        /*00a4*/ 	.word	0xffffffff


	//   ....[11]....
        /*00a8*/ 	.word	0xffffffff


	//   ....[12]....
        /*00ac*/ 	.word	0xffffffff


	//   ....[13]....
        /*00b0*/ 	.word	0xffffffff


	//   ....[14]....
        /*00b4*/ 	.word	0xffffffff


	//   ....[15]....
        /*00b8*/ 	.word	0xffffffff


	//   ....[16]....
        /*00bc*/ 	.word	0xffffffff


	//   ....[17]....
        /*00c0*/ 	.word	0xffffffff


	//   ....[18]....
        /*00c4*/ 	.word	0xffffffff


	//   ....[19]....
        /*00c8*/ 	.word	0xffffffff


	//   ....[20]....
        /*00cc*/ 	.word	0xffffffff


	//   ....[21]....
        /*00d0*/ 	.word	0xffffffff


	//   ....[22]....
        /*00d4*/ 	.word	0xffffffff


	//   ....[23]....
        /*00d8*/ 	.word	0xffffffff


	//   ....[24]....
        /*00dc*/ 	.word	0xffffffff


	//   ....[25]....
        /*00e0*/ 	.word	0xffffffff


	//   ....[26]....
        /*00e4*/ 	.word	0xffffffff


	//   ....[27]....
        /*00e8*/ 	.word	0xffffffff


	//   ....[28]....
        /*00ec*/ 	.word	0xffffffff


	//   ....[29]....
        /*00f0*/ 	.word	0xffffffff


	//----- nvinfo : EIATTR_COOP_GROUP_INSTR_OFFSETS
	.align		4
.L_258:
        /*00f4*/ 	.byte	0x04, 0x28
        /*00f6*/ 	.short	(.L_260 - .L_259)


	//   ....[0]....
.L_259:
        /*00f8*/ 	.word	0x00000930


	//   ....[1]....
        /*00fc*/ 	.word	0x00000940


	//   ....[2]....
        /*0100*/ 	.word	0x000009b0


	//   ....[3]....
        /*0104*/ 	.word	0x000009e0


	//   ....[4]....
        /*0108*/ 	.word	0x00000a50


	//   ....[5]....
        /*010c*/ 	.word	0x00000a60


	//   ....[6]....
        /*0110*/ 	.word	0x00000ab0


	//   ....[7]....
        /*0114*/ 	.word	0x00000ad0


	//   ....[8]....
        /*0118*/ 	.word	0x00000b30


	//   ....[9]....
        /*011c*/ 	.word	0x00000b40


	//   ....[10]....
        /*0120*/ 	.word	0x00000e40


	//   ....[11]....
        /*0124*/ 	.word	0x00000e50


	//   ....[12]....
        /*0128*/ 	.word	0x00000ed0


	//   ....[13]....
        /*012c*/ 	.word	0x00000ef0


	//   ....[14]....
        /*0130*/ 	.word	0x00000f40


	//   ....[15]....
        /*0134*/ 	.word	0x00000f60


	//   ....[16]....
        /*0138*/ 	.word	0x00000fd0


	//   ....[17]....
        /*013c*/ 	.word	0x00000fe0


	//   ....[18]....
        /*0140*/ 	.word	0x00001030


	//   ....[19]....
        /*0144*/ 	.word	0x00001060


	//   ....[20]....
        /*0148*/ 	.word	0x00002450


	//   ....[21]....
        /*014c*/ 	.word	0x00002460


	//   ....[22]....
        /*0150*/ 	.word	0x000024d0


	//   ....[23]....
        /*0154*/ 	.word	0x000024e0


	//   ....[24]....
        /*0158*/ 	.word	0x00002540


	//   ....[25]....
        /*015c*/ 	.word	0x00002550


	//   ....[26]....
        /*0160*/ 	.word	0x000025a0


	//   ....[27]....
        /*0164*/ 	.word	0x000025d0


	//   ....[28]....
        /*0168*/ 	.word	0x00002650


	//   ....[29]....
        /*016c*/ 	.word	0x00002660


	//----- nvinfo : EIATTR_VRC_CTA_INIT_COUNT
	.align		4
.L_260:
        /*0170*/ 	.byte	0x02, 0x4a
	.zero		1
	.zero		1


	//----- nvinfo : EIATTR_EXIT_INSTR_OFFSETS
	.align		4
        /*0174*/ 	.byte	0x04, 0x1c
        /*0176*/ 	.short	(.L_262 - .L_261)


	//   ....[0]....
.L_261:
        /*0178*/ 	.word	0x00000080


	//   ....[1]....
        /*017c*/ 	.word	0x000000c0


	//   ....[2]....
        /*0180*/ 	.word	0x000028f0


	//   ....[3]....
        /*0184*/ 	.word	0x00002940


	//----- nvinfo : EIATTR_MAX_THREADS
	.align		4
.L_262:
        /*0188*/ 	.byte	0x04, 0x05
        /*018a*/ 	.short	(.L_264 - .L_263)
.L_263:
        /*018c*/ 	.word	0x00000280
        /*0190*/ 	.word	0x00000001
        /*0194*/ 	.word	0x00000001


	//----- nvinfo : EIATTR_CRS_STACK_SIZE
	.align		4
.L_264:
        /*0198*/ 	.byte	0x04, 0x1e
        /*019a*/ 	.short	(.L_266 - .L_265)
.L_265:
        /*019c*/ 	.word	0x00000000


	//----- nvinfo : EIATTR_CBANK_PARAM_SIZE
	.align		4
.L_266:
        /*01a0*/ 	.byte	0x03, 0x19
        /*01a2*/ 	.short	0x0021


	//----- nvinfo : EIATTR_PARAM_CBANK
	.align		4
        /*01a4*/ 	.byte	0x04, 0x0a
        /*01a6*/ 	.short	(.L_268 - .L_267)
	.align		4
.L_267:
        /*01a8*/ 	.word	index@(.nv.constant0._ZN3cub18CUB_300001_SM_10006detail6reduce28DeviceReduceSingleTileKernelINS2_10policy_hubIdjN4cuda3std3__44plusIdEEE10Policy1000EN6thrust24THRUST_300001_SM_1000_NS6detail15normal_iteratorINSD_10device_ptrIdEEEEPdjS9_ddNS7_10__identityEEEvT0_T1_T2_T3_T4_T6_)
        /*01ac*/ 	.short	0x0380
        /*01ae*/ 	.short	0x0021


	//----- nvinfo : EIATTR_SW_WAR
	.align		4
.L_268:
        /*01b0*/ 	.byte	0x04, 0x36
        /*01b2*/ 	.short	(.L_270 - .L_269)
.L_269:
        /*01b4*/ 	.word	0x00000008
.L_270:


//--------------------- .nv.info._ZN3cub18CUB_300001_SM_10006detail8for_each13static_kernelINS2_12policy_hub_t12policy_500_tEmN6thrust24THRUST_300001_SM_1000_NS8cuda_cub20__uninitialized_fill7functorINS7_10device_ptrIdEEdEEEEvT0_T1_ --------------------------
	.section	.nv.info._ZN3cub18CUB_300001_SM_10006detail8for_each13static_kernelINS2_12policy_hub_t12policy_500_tEmN6thrust24THRUST_300001_SM_1000_NS8cuda_cub20__uninitialized_fill7functorINS7_10device_ptrIdEEdEEEEvT0_T1_,"",@"SHT_CUDA_INFO"
	.sectionflags	@""
	.align	4


	//----- nvinfo : EIATTR_CUDA_API_VERSION
	.align		4
        /*0000*/ 	.byte	0x04, 0x37
        /*0002*/ 	.short	(.L_272 - .L_271)
.L_271:
        /*0004*/ 	.word	0x00000082


	//----- nvinfo : EIATTR_KPARAM_INFO
	.align		4
.L_272:
        /*0008*/ 	.byte	0x04, 0x17
        /*000a*/ 	.short	(.L_274 - .L_273)
.L_273:
        /*000c*/ 	.word	0x00000000
        /*0010*/ 	.short	0x0001
        /*0012*/ 	.short	0x0008
        /*0014*/ 	.byte	0x00, 0xf0, 0x41, 0x00


	//----- nvinfo : EIATTR_KPARAM_INFO
	.align		4
.L_274:
        /*0018*/ 	.byte	0x04, 0x17
        /*001a*/ 	.short	(.L_276 - .L_275)
.L_275:
        /*001c*/ 	.word	0x00000000
        /*0020*/ 	.short	0x0000
        /*0022*/ 	.short	0x0000
        /*0024*/ 	.byte	0x00, 0xf0, 0x21, 0x00


	//----- nvinfo : EIATTR_SPARSE_MMA_MASK
	.align		4
.L_276:
        /*0028*/ 	.byte	0x03, 0x50
        /*002a*/ 	.short	0x0000


	//----- nvinfo : EIATTR_MAXREG_COUNT
	.align		4
        /*002c*/ 	.byte	0x03, 0x1b
        /*002e*/ 	.short	0x00ff


	//----- nvinfo : EIATTR_MERCURY_ISA_VERSION
	.align		4
        /*0030*/ 	.byte	0x03, 0x5f
        /*0032*/ 	.short	0x0101


	//----- nvinfo : EIATTR_VRC_CTA_INIT_COUNT
	.align		4
        /*0034*/ 	.byte	0x02, 0x4a
	.zero		1
	.zero		1


	//----- nvinfo : EIATTR_EXIT_INSTR_OFFSETS
	.align		4
        /*0038*/ 	.byte	0x04, 0x1c
        /*003a*/ 	.short	(.L_278 - .L_277)


	//   ....[0]....
.L_277:
        /*003c*/ 	.word	0x00000130


	//   ....[1]....
        /*0040*/ 	.word	0x00000230


	//   ....[2]....
        /*0044*/ 	.word	0x00000260


	//----- nvinfo : EIATTR_MAX_THREADS
	.align		4
.L_278:
        /*0048*/ 	.byte	0x04, 0x05
        /*004a*/ 	.short	(.L_280 - .L_279)
.L_279:
        /*004c*/ 	.word	0x00000100
        /*0050*/ 	.word	0x00000001
        /*0054*/ 	.word	0x00000001


	//----- nvinfo : EIATTR_CBANK_PARAM_SIZE
	.align		4
.L_280:
        /*0058*/ 	.byte	0x03, 0x19
        /*005a*/ 	.short	0x0018


	//----- nvinfo : EIATTR_PARAM_CBANK
	.align		4
        /*005c*/ 	.byte	0x04, 0x0a
        /*005e*/ 	.short	(.L_282 - .L_281)
	.align		4
.L_281:
        /*0060*/ 	.word	index@(.nv.constant0._ZN3cub18CUB_300001_SM_10006detail8for_each13static_kernelINS2_12policy_hub_t12policy_500_tEmN6thrust24THRUST_300001_SM_1000_NS8cuda_cub20__uninitialized_fill7functorINS7_10device_ptrIdEEdEEEEvT0_T1_)
        /*0064*/ 	.short	0x0380
        /*0066*/ 	.short	0x0018


	//----- nvinfo : EIATTR_SW_WAR
	.align		4
.L_282:
        /*0068*/ 	.byte	0x04, 0x36
        /*006a*/ 	.short	(.L_284 - .L_283)
.L_283:
        /*006c*/ 	.word	0x00000008
.L_284:


//--------------------- .nv.info._ZN3cub18CUB_300001_SM_10006detail11EmptyKernelIvEEvv --------------------------
	.section	.nv.info._ZN3cub18CUB_300001_SM_10006detail11EmptyKernelIvEEvv,"",@"SHT_CUDA_INFO"
	.sectionflags	@""
	.align	4


	//----- nvinfo : EIATTR_CUDA_API_VERSION
	.align		4
        /*0000*/ 	.byte	0x04, 0x37
        /*0002*/ 	.short	(.L_286 - .L_285)
.L_285:
        /*0004*/ 	.word	0x00000082


	//----- nvinfo : EIATTR_SPARSE_MMA_MASK
	.align		4
.L_286:
        /*0008*/ 	.byte	0x03, 0x50
        /*000a*/ 	.short	0x0000


	//----- nvinfo : EIATTR_MAXREG_COUNT
	.align		4
        /*000c*/ 	.byte	0x03, 0x1b
        /*000e*/ 	.short	0x00ff


	//----- nvinfo : EIATTR_MERCURY_ISA_VERSION
	.align		4
        /*0010*/ 	.byte	0x03, 0x5f
        /*0012*/ 	.short	0x0101


	//----- nvinfo : EIATTR_VRC_CTA_INIT_COUNT
	.align		4
        /*0014*/ 	.byte	0x02, 0x4a
	.zero		1
	.zero		1


	//----- nvinfo : EIATTR_EXIT_INSTR_OFFSETS
	.align		4
        /*0018*/ 	.byte	0x04, 0x1c
        /*001a*/ 	.short	(.L_288 - .L_287)


	//   ....[0]....
.L_287:
        /*001c*/ 	.word	0x00000010


	//----- nvinfo : EIATTR_SW_WAR
	.align		4
.L_288:
        /*0020*/ 	.byte	0x04, 0x36
        /*0022*/ 	.short	(.L_290 - .L_289)
.L_289:
        /*0024*/ 	.word	0x00000008
.L_290:


//--------------------- .nv.info._Z19GPU_Residual_HelperPdS_S_S_ --------------------------
	.section	.nv.info._Z19GPU_Residual_HelperPdS_S_S_,"",@"SHT_CUDA_INFO"
	.sectionflags	@""
	.align	4


	//----- nvinfo : EIATTR_CUDA_API_VERSION
	.align		4
        /*0000*/ 	.byte	0x04, 0x37
        /*0002*/ 	.short	(.L_292 - .L_291)
.L_291:
        /*0004*/ 	.word	0x00000082


	//----- nvinfo : EIATTR_KPARAM_INFO
	.align		4
.L_292:
        /*0008*/ 	.byte	0x04, 0x17
        /*000a*/ 	.short	(.L_294 - .L_293)
.L_293:
        /*000c*/ 	.word	0x00000000
        /*0010*/ 	.short	0x0003
        /*0012*/ 	.short	0x0018
        /*0014*/ 	.byte	0x00, 0xf5, 0x21, 0x00


	//----- nvinfo : EIATTR_KPARAM_INFO
	.align		4
.L_294:
        /*0018*/ 	.byte	0x04, 0x17
        /*001a*/ 	.short	(.L_296 - .L_295)
.L_295:
        /*001c*/ 	.word	0x00000000
        /*0020*/ 	.short	0x0002
        /*0022*/ 	.short	0x0010
        /*0024*/ 	.byte	0x00, 0xf5, 0x21, 0x00


	//----- nvinfo : EIATTR_KPARAM_INFO
	.align		4
.L_296:
        /*0028*/ 	.byte	0x04, 0x17
        /*002a*/ 	.short	(.L_298 - .L_297)
.L_297:
        /*002c*/ 	.word	0x00000000
        /*0030*/ 	.short	0x0001
        /*0032*/ 	.short	0x0008
        /*0034*/ 	.byte	0x00, 0xf5, 0x21, 0x00


	//----- nvinfo : EIATTR_KPARAM_INFO
	.align		4
.L_298:
        /*0038*/ 	.byte	0x04, 0x17
        /*003a*/ 	.short	(.L_300 - .L_299)
.L_299:
        /*003c*/ 	.word	0x00000000
        /*0040*/ 	.short	0x0000
        /*0042*/ 	.short	0x0000
        /*0044*/ 	.byte	0x00, 0xf5, 0x21, 0x00


	//----- nvinfo : EIATTR_SPARSE_MMA_MASK
	.align		4
.L_300:
        /*0048*/ 	.byte	0x03, 0x50
        /*004a*/ 	.short	0x0000


	//----- nvinfo : EIATTR_MAXREG_COUNT
	.align		4
        /*004c*/ 	.byte	0x03, 0x1b
        /*004e*/ 	.short	0x00ff


	//----- nvinfo : EIATTR_NUM_BARRIERS
	.align		4
        /*0050*/ 	.byte	0x02, 0x4c
        /*0052*/ 	.byte	0x01
	.zero		1


	//----- nvinfo : EIATTR_MERCURY_ISA_VERSION
	.align		4
        /*0054*/ 	.byte	0x03, 0x5f
        /*0056*/ 	.short	0x0101


	//----- nvinfo : EIATTR_VRC_CTA_INIT_COUNT
	.align		4
        /*0058*/ 	.byte	0x02, 0x4a
	.zero		1
	.zero		1


	//----- nvinfo : EIATTR_EXIT_INSTR_OFFSETS
	.align		4
        /*005c*/ 	.byte	0x04, 0x1c
        /*005e*/ 	.short	(.L_302 - .L_301)


	//   ....[0]....
.L_301:
        /*0060*/ 	.word	0x00000360


	//   ....[1]....
        /*0064*/ 	.word	0x000003b0


	//----- nvinfo : EIATTR_CRS_STACK_SIZE
	.align		4
.L_302:
        /*0068*/ 	.byte	0x04, 0x1e
        /*006a*/ 	.short	(.L_304 - .L_303)
.L_303:
        /*006c*/ 	.word	0x00000000


	//----- nvinfo : EIATTR_CBANK_PARAM_SIZE
	.align		4
.L_304:
        /*0070*/ 	.byte	0x03, 0x19
        /*0072*/ 	.short	0x0020


	//----- nvinfo : EIATTR_PARAM_CBANK
	.align		4
        /*0074*/ 	.byte	0x04, 0x0a
        /*0076*/ 	.short	(.L_306 - .L_305)
	.align		4
.L_305:
        /*0078*/ 	.word	index@(.nv.constant0._Z19GPU_Residual_HelperPdS_S_S_)
        /*007c*/ 	.short	0x0380
        /*007e*/ 	.short	0x0020


	//----- nvinfo : EIATTR_SW_WAR
	.align		4
.L_306:
        /*0080*/ 	.byte	0x04, 0x36
        /*0082*/ 	.short	(.L_308 - .L_307)
.L_307:
        /*0084*/ 	.word	0x00000008
.L_308:


//--------------------- .nv.info._Z10GPU_JacobiPdS_S_S_S_ --------------------------
	.section	.nv.info._Z10GPU_JacobiPdS_S_S_S_,"",@"SHT_CUDA_INFO"
	.sectionflags	@""
	.align	4


	//----- nvinfo : EIATTR_CUDA_API_VERSION
	.align		4
        /*0000*/ 	.byte	0x04, 0x37
        /*0002*/ 	.short	(.L_310 - .L_309)
.L_309:
        /*0004*/ 	.word	0x00000082


	//----- nvinfo : EIATTR_KPARAM_INFO
	.align		4
.L_310:
        /*0008*/ 	.byte	0x04, 0x17
        /*000a*/ 	.short	(.L_312 - .L_311)
.L_311:
        /*000c*/ 	.word	0x00000000
        /*0010*/ 	.short	0x0004
        /*0012*/ 	.short	0x0020
        /*0014*/ 	.byte	0x00, 0xf5, 0x21, 0x00


	//----- nvinfo : EIATTR_KPARAM_INFO
	.align		4
.L_312:
        /*0018*/ 	.byte	0x04, 0x17
        /*001a*/ 	.short	(.L_314 - .L_313)
.L_313:
        /*001c*/ 	.word	0x00000000
        /*0020*/ 	.short	0x0003
        /*0022*/ 	.short	0x0018
        /*0024*/ 	.byte	0x00, 0xf5, 0x21, 0x00


	//----- nvinfo : EIATTR_KPARAM_INFO
	.align		4
.L_314:
        /*0028*/ 	.byte	0x04, 0x17
        /*002a*/ 	.short	(.L_316 - .L_315)
.L_315:
        /*002c*/ 	.word	0x00000000
        /*0030*/ 	.short	0x0002
        /*0032*/ 	.short	0x0010
        /*0034*/ 	.byte	0x00, 0xf5, 0x21, 0x00


	//----- nvinfo : EIATTR_KPARAM_INFO
	.align		4
.L_316:
        /*0038*/ 	.byte	0x04, 0x17
        /*003a*/ 	.short	(.L_318 - .L_317)
.L_317:
        /*003c*/ 	.word	0x00000000
        /*0040*/ 	.short	0x0001
        /*0042*/ 	.short	0x0008
        /*0044*/ 	.byte	0x00, 0xf5, 0x21, 0x00


	//----- nvinfo : EIATTR_KPARAM_INFO
	.align		4
.L_318:
        /*0048*/ 	.byte	0x04, 0x17
        /*004a*/ 	.short	(.L_320 - .L_319)
.L_319:
        /*004c*/ 	.word	0x00000000
        /*0050*/ 	.short	0x0000
        /*0052*/ 	.short	0x0000
        /*0054*/ 	.byte	0x00, 0xf5, 0x21, 0x00


	//----- nvinfo : EIATTR_SPARSE_MMA_MASK
	.align		4
.L_320:
        /*0058*/ 	.byte	0x03, 0x50
        /*005a*/ 	.short	0x0000


	//----- nvinfo : EIATTR_MAXREG_COUNT
	.align		4
        /*005c*/ 	.byte	0x03, 0x1b
        /*005e*/ 	.short	0x00ff


	//----- nvinfo : EIATTR_NUM_BARRIERS
	.align		4
        /*0060*/ 	.byte	0x02, 0x4c
        /*0062*/ 	.byte	0x01
	.zero		1


	//----- nvinfo : EIATTR_MERCURY_ISA_VERSION
	.align		4
        /*0064*/ 	.byte	0x03, 0x5f
        /*0066*/ 	.short	0x0101


	//----- nvinfo : EIATTR_VRC_CTA_INIT_COUNT
	.align		4
        /*0068*/ 	.byte	0x02, 0x4a
	.zero		1
	.zero		1


	//----- nvinfo : EIATTR_EXIT_INSTR_OFFSETS
	.align		4
        /*006c*/ 	.byte	0x04, 0x1c
        /*006e*/ 	.short	(.L_322 - .L_321)


	//   ....[0]....
.L_321:
        /*0070*/ 	.word	0x00000420


	//   ....[1]....
        /*0074*/ 	.word	0x000004c0


	//----- nvinfo : EIATTR_CRS_STACK_SIZE
	.align		4
.L_322:
        /*0078*/ 	.byte	0x04, 0x1e
        /*007a*/ 	.short	(.L_324 - .L_323)
.L_323:
        /*007c*/ 	.word	0x00000000


	//----- nvinfo : EIATTR_CBANK_PARAM_SIZE
	.align		4
.L_324:
        /*0080*/ 	.byte	0x03, 0x19
        /*0082*/ 	.short	0x0028


	//----- nvinfo : EIATTR_PARAM_CBANK
	.align		4
        /*0084*/ 	.byte	0x04, 0x0a
        /*0086*/ 	.short	(.L_326 - .L_325)
	.align		4
.L_325:
        /*0088*/ 	.word	index@(.nv.constant0._Z10GPU_JacobiPdS_S_S_S_)
        /*008c*/ 	.short	0x0380
        /*008e*/ 	.short	0x0028


	//----- nvinfo : EIATTR_SW_WAR
	.align		4
.L_326:
        /*0090*/ 	.byte	0x04, 0x36
        /*0092*/ 	.short	(.L_328 - .L_327)
.L_327:
        /*0094*/ 	.word	0x00000008
.L_328:


//--------------------- .nv.callgraph             --------------------------
	.section	.nv.callgraph,"",@"SHT_CUDA_CALLGRAPH"
	.align	4
	.sectionentsize	8
	.align		4
        /*0000*/ 	.word	0x00000000
	.align		4
        /*0004*/ 	.word	0xffffffff
	.align		4
        /*0008*/ 	.word	0x00000000
	.align		4
        /*000c*/ 	.word	0xfffffffe
	.align		4
        /*0010*/ 	.word	0x00000000
	.align		4
        /*0014*/ 	.word	0xfffffffd
	.align		4
        /*0018*/ 	.word	0x00000000
	.align		4
        /*001c*/ 	.word	0xfffffffc


//--------------------- .nv.constant4             --------------------------
	.section	.nv.constant4,"a",@progbits
	.align	8
	.align		8
.nv.constant4:
        /*0000*/ 	.dword	_ZN34_INTERNAL_5c80f48e_4_k_cu_c4f779e04cuda3std3__45__cpo5beginE
	.align		8
        /*0008*/ 	.dword	_ZN34_INTERNAL_5c80f48e_4_k_cu_c4f779e04cuda3std3__45__cpo3endE
	.align		8
        /*0010*/ 	.dword	_ZN34_INTERNAL_5c80f48e_4_k_cu_c4f779e04cuda3std3__45__cpo6cbeginE
	.align		8
        /*0018*/ 	.dword	_ZN34_INTERNAL_5c80f48e_4_k_cu_c4f779e04cuda3std3__45__cpo4cendE
	.align		8
        /*0020*/ 	.dword	_ZN34_INTERNAL_5c80f48e_4_k_cu_c4f779e04cuda3std3__45__cpo6rbeginE
	.align		8
        /*0028*/ 	.dword	_ZN34_INTERNAL_5c80f48e_4_k_cu_c4f779e04cuda3std3__45__cpo4rendE
	.align		8
        /*0030*/ 	.dword	_ZN34_INTERNAL_5c80f48e_4_k_cu_c4f779e04cuda3std3__45__cpo7crbeginE
	.align		8
        /*0038*/ 	.dword	_ZN34_INTERNAL_5c80f48e_4_k_cu_c4f779e04cuda3std3__45__cpo5crendE
	.align		8
        /*0040*/ 	.dword	_ZN34_INTERNAL_5c80f48e_4_k_cu_c4f779e04cuda3std3__436_GLOBAL__N__5c80f48e_4_k_cu_c4f779e06ignoreE
	.align		8
        /*0048*/ 	.dword	_ZN34_INTERNAL_5c80f48e_4_k_cu_c4f779e04cuda3std3__419piecewise_constructE
	.align		8
        /*0050*/ 	.dword	_ZN34_INTERNAL_5c80f48e_4_k_cu_c4f779e04cuda3std3__48in_placeE
	.align		8
        /*0058*/ 	.dword	_ZN34_INTERNAL_5c80f48e_4_k_cu_c4f779e04cuda3std3__420unreachable_sentinelE
	.align		8
        /*0060*/ 	.dword	_ZN34_INTERNAL_5c80f48e_4_k_cu_c4f779e04cuda3std3__47nulloptE
	.align		8
        /*0068*/ 	.dword	_ZN34_INTERNAL_5c80f48e_4_k_cu_c4f779e04cuda3std3__48unexpectE
	.align		8
        /*0070*/ 	.dword	_ZN34_INTERNAL_5c80f48e_4_k_cu_c4f779e04cuda3std6ranges3__45__cpo4swapE
	.align		8
        /*0078*/ 	.dword	_ZN34_INTERNAL_5c80f48e_4_k_cu_c4f779e04cuda3std6ranges3__45__cpo9iter_moveE
	.align		8
        /*0080*/ 	.dword	_ZN34_INTERNAL_5c80f48e_4_k_cu_c4f779e04cuda3std6ranges3__45__cpo5beginE
	.align		8
        /*0088*/ 	.dword	_ZN34_INTERNAL_5c80f48e_4_k_cu_c4f779e04cuda3std6ranges3__45__cpo3endE
	.align		8
        /*0090*/ 	.dword	_ZN34_INTERNAL_5c80f48e_4_k_cu_c4f779e04cuda3std6ranges3__45__cpo6cbeginE
	.align		8
        /*0098*/ 	.dword	_ZN34_INTERNAL_5c80f48e_4_k_cu_c4f779e04cuda3std6ranges3__45__cpo4cendE
	.align		8
        /*00a0*/ 	.dword	_ZN34_INTERNAL_5c80f48e_4_k_cu_c4f779e04cuda3std6ranges3__45__cpo7advanceE
	.align		8
        /*00a8*/ 	.dword	_ZN34_INTERNAL_5c80f48e_4_k_cu_c4f779e04cuda3std6ranges3__45__cpo9iter_swapE
	.align		8
        /*00b0*/ 	.dword	_ZN34_INTERNAL_5c80f48e_4_k_cu_c4f779e04cuda3std6ranges3__45__cpo4nextE
	.align		8
        /*00b8*/ 	.dword	_ZN34_INTERNAL_5c80f48e_4_k_cu_c4f779e04cuda3std6ranges3__45__cpo4prevE
	.align		8
        /*00c0*/ 	.dword	_ZN34_INTERNAL_5c80f48e_4_k_cu_c4f779e04cuda3std6ranges3__45__cpo4dataE
	.align		8
        /*00c8*/ 	.dword	_ZN34_INTERNAL_5c80f48e_4_k_cu_c4f779e04cuda3std6ranges3__45__cpo5cdataE
	.align		8
        /*00d0*/ 	.dword	_ZN34_INTERNAL_5c80f48e_4_k_cu_c4f779e04cuda3std6ranges3__45__cpo4sizeE
	.align		8
        /*00d8*/ 	.dword	_ZN34_INTERNAL_5c80f48e_4_k_cu_c4f779e04cuda3std6ranges3__45__cpo5ssizeE
	.align		8
        /*00e0*/ 	.dword	_ZN34_INTERNAL_5c80f48e_4_k_cu_c4f779e04cuda3std6ranges3__45__cpo8distanceE
	.align		8
        /*00e8*/ 	.dword	_ZN34_INTERNAL_5c80f48e_4_k_cu_c4f779e06thrust24THRUST_300001_SM_1000_NS8cuda_cub3parE
	.align		8
        /*00f0*/ 	.dword	_ZN34_INTERNAL_5c80f48e_4_k_cu_c4f779e06thrust24THRUST_300001_SM_1000_NS8cuda_cub10par_nosyncE
	.align		8
        /*00f8*/ 	.dword	_ZN34_INTERNAL_5c80f48e_4_k_cu_c4f779e06thrust24THRUST_300001_SM_1000_NS6system6detail10sequential3seqE
	.align		8
        /*0100*/ 	.dword	_ZN34_INTERNAL_5c80f48e_4_k_cu_c4f779e06thrust24THRUST_300001_SM_1000_NS12placeholders2_1E
	.align		8
        /*0108*/ 	.dword	_ZN34_INTERNAL_5c80f48e_4_k_cu_c4f779e06thrust24THRUST_300001_SM_1000_NS12placeholders2_2E
	.align		8
        /*0110*/ 	.dword	_ZN34_INTERNAL_5c80f48e_4_k_cu_c4f779e06thrust24THRUST_300001_SM_1000_NS12placeholders2_3E
	.align		8
        /*0118*/ 	.dword	_ZN34_INTERNAL_5c80f48e_4_k_cu_c4f779e06thrust24THRUST_300001_SM_1000_NS12placeholders2_4E
	.align		8
        /*0120*/ 	.dword	_ZN34_INTERNAL_5c80f48e_4_k_cu_c4f779e06thrust24THRUST_300001_SM_1000_NS12placeholders2_5E
	.align		8
        /*0128*/ 	.dword	_ZN34_INTERNAL_5c80f48e_4_k_cu_c4f779e06thrust24THRUST_300001_SM_1000_NS12placeholders2_6E
	.align		8
        /*0130*/ 	.dword	_ZN34_INTERNAL_5c80f48e_4_k_cu_c4f779e06thrust24THRUST_300001_SM_1000_NS12placeholders2_7E
	.align		8
        /*0138*/ 	.dword	_ZN34_INTERNAL_5c80f48e_4_k_cu_c4f779e06thrust24THRUST_300001_SM_1000_NS12placeholders2_8E
	.align		8
        /*0140*/ 	.dword	_ZN34_INTERNAL_5c80f48e_4_k_cu_c4f779e06thrust24THRUST_300001_SM_1000_NS12placeholders2_9E
	.align		8
        /*0148*/ 	.dword	_ZN34_INTERNAL_5c80f48e_4_k_cu_c4f779e06thrust24THRUST_300001_SM_1000_NS12placeholders3_10E
	.align		8
        /*0150*/ 	.dword	_ZN34_INTERNAL_5c80f48e_4_k_cu_c4f779e06thrust24THRUST_300001_SM_1000_NS3seqE


//--------------------- .text._ZN3cub18CUB_300001_SM_10006detail6reduce28DeviceReduceSingleTileKernelINS2_10policy_hubIdyN4cuda3std3__44plusIdEEE10Policy1000EPdSC_iS9_ddNS7_10__identityEEEvT0_T1_T2_T3_T4_T6_ --------------------------
	.section	.text._ZN3cub18CUB_300001_SM_10006detail6reduce28DeviceReduceSingleTileKernelINS2_10policy_hubIdyN4cuda3std3__44plusIdEEE10Policy1000EPdSC_iS9_ddNS7_10__identityEEEvT0_T1_T2_T3_T4_T6_,"ax",@progbits
	.align	128
        .global         _ZN3cub18CUB_300001_SM_10006detail6reduce28DeviceReduceSingleTileKernelINS2_10policy_hubIdyN4cuda3std3__44plusIdEEE10Policy1000EPdSC_iS9_ddNS7_10__identityEEEvT0_T1_T2_T3_T4_T6_
        .type           _ZN3cub18CUB_300001_SM_10006detail6reduce28DeviceReduceSingleTileKernelINS2_10policy_hubIdyN4cuda3std3__44plusIdEEE10Policy1000EPdSC_iS9_ddNS7_10__identityEEEvT0_T1_T2_T3_T4_T6_,@function
        .size           _ZN3cub18CUB_300001_SM_10006detail6reduce28DeviceReduceSingleTileKernelINS2_10policy_hubIdyN4cuda3std3__44plusIdEEE10Policy1000EPdSC_iS9_ddNS7_10__identityEEEvT0_T1_T2_T3_T4_T6_,(.L_x_190 - _ZN3cub18CUB_300001_SM_10006detail6reduce28DeviceReduceSingleTileKernelINS2_10policy_hubIdyN4cuda3std3__44plusIdEEE10Policy1000EPdSC_iS9_ddNS7_10__identityEEEvT0_T1_T2_T3_T4_T6_)
        .other          _ZN3cub18CUB_300001_SM_10006detail6reduce28DeviceReduceSingleTileKernelINS2_10policy_hubIdyN4cuda3std3__44plusIdEEE10Policy1000EPdSC_iS9_ddNS7_10__identityEEEvT0_T1_T2_T3_T4_T6_,@"STO_CUDA_ENTRY STV_DEFAULT"
_ZN3cub18CUB_300001_SM_10006detail6reduce28DeviceReduceSingleTileKernelINS2_10policy_hubIdyN4cuda3std3__44plusIdEEE10Policy1000EPdSC_iS9_ddNS7_10__identityEEEvT0_T1_T2_T3_T4_T6_:
.text._ZN3cub18CUB_300001_SM_10006detail6reduce28DeviceReduceSingleTileKernelINS2_10policy_hubIdyN4cuda3std3__44plusIdEEE10Policy1000EPdSC_iS9_ddNS7_10__identityEEEvT0_T1_T2_T3_T4_T6_:
[----:B------:R-:W-:Y:S01]  /*0000*/  LDC R1, c[0x0][0x37c] ;  /* 0x0000df00ff017b82 */ /* 0x000fe20000000800 */
[----:B------:R-:W0:Y:S01]  /*0010*/  LDCU UR4, c[0x0][0x390] ;  /* 0x00007200ff0477ac */ /* 0x000e220008000800 */
[----:B------:R-:W1:Y:S01]  /*0020*/  LDCU.64 UR6, c[0x0][0x358] ;  /* 0x00006b00ff0677ac */ /* 0x000e620008000a00 */
[----:B0-----:R-:W-:-:S05]  /*0030*/  IMAD.U32 R4, RZ, RZ, UR4 ;  /* 0x00000004ff047e24 */ /* 0x001fca000f8e00ff */
[----:B------:R-:W-:-:S13]  /*0040*/  ISETP.NE.AND P0, PT, R4, RZ, PT ;  /* 0x000000ff0400720c */ /* 0x000fda0003f05270 */
[----:B-1----:R-:W-:Y:S05]  /*0050*/  @P0 BRA `(.L_x_0) ;  /* 0x00000000001c0947 */ /* 0x002fea0003800000 */
[----:B------:R-:W0:Y:S02]  /*0060*/  S2R R0, SR_TID.X ;  /* 0x0000000000007919 */ /* 0x000e240000002100 */
[----:B0-----:R-:W-:-:S13]  /*0070*/  ISETP.NE.AND P0, PT, R0, RZ, PT ;  /* 0x000000ff0000720c */ /* 0x001fda0003f05270 */
[----:B------:R-:W-:Y:S05]  /*0080*/  @P0 EXIT ;  /* 0x000000000000094d */ /* 0x000fea0003800000 */
[----:B------:R-:W0:Y:S08]  /*0090*/  LDC.64 R2, c[0x0][0x388] ;  /* 0x0000e200ff027b82 */ /* 0x000e300000000a00 */
[----:B------:R-:W0:Y:S02]  /*00a0*/  LDC.64 R4, c[0x0][0x398] ;  /* 0x0000e600ff047b82 */ /* 0x000e240000000a00 */
[----:B0-----:R-:W-:Y:S01]  /*00b0*/  STG.E.64 desc[UR6][R2.64], R4 ;  /* 0x0000000402007986 */ /* 0x001fe2000c101b06 */
[----:B------:R-:W-:Y:S05]  /*00c0*/  EXIT ;  /* 0x000000000000794d */ /* 0x000fea0003800000 */
.L_x_0:
[----:B------:R-:W-:Y:S01]  /*00d0*/  ISETP.GT.AND P0, PT, R4, 0xdff, PT ;  /* 0x00000dff0400780c */ /* 0x000fe20003f04270 */
[----:B------:R-:W-:-:S12]  /*00e0*/  BSSY.RECONVERGENT B0, `(.L_x_1) ;  /* 0x0000242000007945 */ /* 0x000fd80003800200 */
[----:B------:R-:W-:Y:S05]  /*00f0*/  @P0 BRA `(.L_x_2) ;  /* 0x0000001400180947 */ /* 0x000fea0003800000 */
[----:B------:R-:W0:Y:S01]  /*0100*/  S2R R5, SR_TID.X ;  /* 0x0000000000057919 */ /* 0x000e220000002100 */
[----:B------:R-:W-:Y:S01]  /*0110*/  BSSY.RECONVERGENT B1, `(.L_x_3) ;  /* 0x0000009000017945 */ /* 0x000fe20003800200 */
[----:B------:R-:W-:Y:S02]  /*0120*/  CS2R R2, SRZ ;  /* 0x0000000000027805 */ /* 0x000fe4000001ff00 */
[----:B0-----:R-:W-:Y:S01]  /*0130*/  ISETP.GE.AND P0, PT, R5, R4, PT ;  /* 0x000000040500720c */ /* 0x001fe20003f06270 */
[----:B------:R-:W-:-:S12]  /*0140*/  IMAD.MOV.U32 R7, RZ, RZ, R5 ;  /* 0x000000ffff077224 */ /* 0x000fd800078e0005 */
[----:B------:R-:W-:Y:S05]  /*0150*/  @P0 BRA `(.L_x_4) ;  /* 0x0000000000100947 */ /* 0x000fea0003800000 */
[----:B------:R-:W0:Y:S02]  /*0160*/  LDC.64 R2, c[0x0][0x380] ;  /* 0x0000e000ff027b82 */ /* 0x000e240000000a00 */
[----:B0-----:R-:W-:-:S06]  /*0170*/  IMAD.WIDE.U32 R2, R5, 0x8, R2 ;  /* 0x0000000805027825 */ /* 0x001fcc00078e0002 */
[----:B------:R-:W5:Y:S01]  /*0180*/  LDG.E.64.CONSTANT R2, desc[UR6][R2.64] ;  /* 0x0000000602027981 */ /* 0x000f62000c1e9b00 */
[----:B------:R-:W-:-:S07]  /*0190*/  VIADD R7, R5, 0x200 ;  /* 0x0000020005077836 */ /* 0x000fce0000000000 */
.L_x_4:
[----:B------:R-:W-:Y:S05]  /*01a0*/  BSYNC.RECONVERGENT B1 ;  /* 0x0000000000017941 */ /* 0x000fea0003800200 */
.L_x_3:
[----:B------:R-:W-:Y:S01]  /*01b0*/  ISETP.GE.AND P0, PT, R7, R4, PT ;  /* 0x000000040700720c */ /* 0x000fe20003f06270 */
[----:B------:R-:W-:-:S12]  /*01c0*/  BSSY.RECONVERGENT B1, `(.L_x_5) ;  /* 0x0000076000017945 */ /* 0x000fd80003800200 */
[----:B------:R-:W-:Y:S05]  /*01d0*/  @P0 BRA `(.L_x_6) ;  /* 0x0000000400d00947 */ /* 0x000fea0003800000 */
[----:B------:R-:W-:Y:S01]  /*01e0*/  LOP3.LUT R9, RZ, R7, RZ, 0x33, !PT ;  /* 0x00000007ff097212 */ /* 0x000fe200078e33ff */
[----:B------:R-:W-:Y:S04]  /*01f0*/  BSSY.RECONVERGENT B2, `(.L_x_7) ;  /* 0x0000017000027945 */ /* 0x000fe80003800200 */
[----:B------:R-:W-:-:S05]  /*0200*/  IMAD.IADD R0, R9, 0x1, R4 ;  /* 0x0000000109007824 */ /* 0x000fca00078e0204 */
[C---:B------:R-:W-:Y:S02]  /*0210*/  LOP3.LUT R6, R0.reuse, 0x600, RZ, 0xc0, !PT ;  /* 0x0000060000067812 */ /* 0x040fe400078ec0ff */
[----:B------:R-:W-:Y:S02]  /*0220*/  ISETP.GE.U32.AND P0, PT, R0, 0x600, PT ;  /* 0x000006000000780c */ /* 0x000fe40003f06070 */
[----:B------:R-:W-:-:S13]  /*0230*/  ISETP.NE.AND P1, PT, R6, 0x600, PT ;  /* 0x000006000600780c */ /* 0x000fda0003f25270 */
[----:B------:R-:W-:Y:S05]  /*0240*/  @!P1 BRA `(.L_x_8) ;  /* 0x0000000000449947 */ /* 0x000fea0003800000 */
[----:B------:R-:W0:Y:S01]  /*0250*/  LDC.64 R8, c[0x0][0x380] ;  /* 0x0000e000ff087b82 */ /* 0x000e220000000a00 */
[----:B------:R-:W-:-:S04]  /*0260*/  LEA.HI R0, R0, 0x1, RZ, 0x17 ;  /* 0x0000000100007811 */ /* 0x000fc800078fb8ff */
[----:B------:R-:W-:-:S05]  /*0270*/  LOP3.LUT R0, R0, 0x3, RZ, 0xc0, !PT ;  /* 0x0000000300007812 */ /* 0x000fca00078ec0ff */
[----:B------:R-:W-:Y:S02]  /*0280*/  IMAD.MOV R0, RZ, RZ, -R0 ;  /* 0x000000ffff007224 */ /* 0x000fe400078e0a00 */
[----:B0-----:R-:W-:-:S04]  /*0290*/  IMAD.WIDE.U32 R8, R7, 0x8, R8 ;  /* 0x0000000807087825 */ /* 0x001fc800078e0008 */
[----:B------:R-:W-:Y:S02]  /*02a0*/  IMAD.MOV.U32 R6, RZ, RZ, R8 ;  /* 0x000000ffff067224 */ /* 0x000fe400078e0008 */
[----:B------:R-:W-:-:S07]  /*02b0*/  IMAD.MOV.U32 R11, RZ, RZ, R9 ;  /* 0x000000ffff0b7224 */ /* 0x000fce00078e0009 */
.L_x_9:
[----:B------:R-:W-:Y:S02]  /*02c0*/  IMAD.MOV.U32 R8, RZ, RZ, R6 ;  /* 0x000000ffff087224 */ /* 0x000fe400078e0006 */
[----:B------:R-:W-:-:S06]  /*02d0*/  IMAD.MOV.U32 R9, RZ, RZ, R11 ;  /* 0x000000ffff097224 */ /* 0x000fcc00078e000b */
[----:B------:R-:W2:Y:S01]  /*02e0*/  LDG.E.64.CONSTANT R8, desc[UR6][R8.64] ;  /* 0x0000000608087981 */ /* 0x000ea2000c1e9b00 */
[----:B------:R-:W-:Y:S01]  /*02f0*/  VIADD R0, R0, 0x1 ;  /* 0x0000000100007836 */ /* 0x000fe20000000000 */
[----:B------:R-:W-:Y:S01]  /*0300*/  IADD3 R6, P2, PT, R6, 0x1000, RZ ;  /* 0x0000100006067810 */ /* 0x000fe20007f5e0ff */
[----:B------:R-:W-:-:S03]  /*0310*/  VIADD R7, R7, 0x200 ;  /* 0x0000020007077836 */ /* 0x000fc60000000000 */
[----:B------:R-:W-:Y:S01]  /*0320*/  ISETP.NE.AND P1, PT, R0, RZ, PT ;  /* 0x000000ff0000720c */ /* 0x000fe20003f25270 */
[----:B------:R-:W-:Y:S01]  /*0330*/  IMAD.X R11, RZ, RZ, R11, P2 ;  /* 0x000000ffff0b7224 */ /* 0x000fe200010e060b */
[----:B--2--5:R-:W-:-:S11]  /*0340*/  DADD R2, R8, R2 ;  /* 0x0000000008027229 */ /* 0x024fd60000000002 */
[----:B------:R-:W-:Y:S05]  /*0350*/  @P1 BRA `(.L_x_9) ;  /* 0xfffffffc00d81947 */ /* 0x000fea000383ffff */
.L_x_8:
[----:B------:R-:W-:Y:S05]  /*0360*/  BSYNC.RECONVERGENT B2 ;  /* 0x0000000000027941 */ /* 0x000fea0003800200 */
.L_x_7:
[----:B------:R-:W-:Y:S05]  /*0370*/  @!P0 BRA `(.L_x_6) ;  /* 0x0000000400688947 */ /* 0x000fea0003800000 */
[----:B------:R-:W-:Y:S01]  /*0380*/  IMAD.IADD R0, R4, 0x1, -R7 ;  /* 0x0000000104007824 */ /* 0x000fe200078e0a07 */
[----:B------:R-:W-:Y:S01]  /*0390*/  BSSY.RECONVERGENT B2, `(.L_x_10) ;  /* 0x0000031000027945 */ /* 0x000fe20003800200 */
[----:B------:R-:W-:-:S03]  /*03a0*/  PLOP3.LUT P0, PT, PT, PT, PT, 0x80, 0x8 ;  /* 0x000000000008781c */ /* 0x000fc60003f0f070 */
[----:B------:R-:W-:-:S13]  /*03b0*/  ISETP.GT.AND P1, PT, R0, 0x1800, PT ;  /* 0x000018000000780c */ /* 0x000fda0003f24270 */
[----:B------:R-:W-:Y:S05]  /*03c0*/  @!P1 BRA `(.L_x_11) ;  /* 0x0000000000b49947 */ /* 0x000fea0003800000 */
[----:B------:R-:W-:Y:S01]  /*03d0*/  PLOP3.LUT P0, PT, PT, PT, PT, 0x8, 0x80 ;  /* 0x000000000080781c */ /* 0x000fe20003f0e170 */
[----:B------:R-:W-:-:S12]  /*03e0*/  VIADD R0, R4, 0xffffe800 ;  /* 0xffffe80004007836 */ /* 0x000fd80000000000 */
.L_x_12:
[----:B------:R-:W0:Y:S02]  /*03f0*/  LDC.64 R32, c[0x0][0x380] ;  /* 0x0000e000ff207b82 */ /* 0x000e240000000a00 */
[----:B0-----:R-:W-:-:S05]  /*0400*/  IMAD.WIDE R14, R7, 0x8, R32 ;  /* 0x00000008070e7825 */ /* 0x001fca00078e0220 */
[----:B------:R-:W2:Y:S04]  /*0410*/  LDG.E.64.CONSTANT R8, desc[UR6][R14.64] ;  /* 0x000000060e087981 */ /* 0x000ea8000c1e9b00 */
[----:B------:R-:W3:Y:S04]  /*0420*/  LDG.E.64.CONSTANT R10, desc[UR6][R14.64+0x1000] ;  /* 0x001000060e0a7981 */ /* 0x000ee8000c1e9b00 */
[----:B------:R-:W4:Y:S01]  /*0430*/  LDG.E.64.CONSTANT R12, desc[UR6][R14.64+0x2000] ;  /* 0x002000060e0c7981 */ /* 0x000f22000c1e9b00 */
[----:B------:R-:W-:-:S03]  /*0440*/  VIADD R41, R7, 0x800 ;  /* 0x0000080007297836 */ /* 0x000fc60000000000 */
[----:B------:R-:W4:Y:S01]  /*0450*/  LDG.E.64.CONSTANT R30, desc[UR6][R14.64+0x3000] ;  /* 0x003000060e1e7981 */ /* 0x000f22000c1e9b00 */
[----:B------:R-:W-:-:S05]  /*0460*/  IMAD.WIDE R40, R41, 0x8, R32 ;  /* 0x0000000829287825 */ /* 0x000fca00078e0220 */
[----:B------:R-:W4:Y:S04]  /*0470*/  LDG.E.64.CONSTANT R28, desc[UR6][R40.64] ;  /* 0x00000006281c7981 */ /* 0x000f28000c1e9b00 */
[----:B------:R-:W4:Y:S04]  /*0480*/  LDG.E.64.CONSTANT R26, desc[UR6][R40.64+0x1000] ;  /* 0x00100006281a7981 */ /* 0x000f28000c1e9b00 */
        /* <DEDUP_REMOVED lines=12> */
[----:B------:R-:W4:Y:S04]  /*0550*/  LDG.E.64.CONSTANT R34, desc[UR6][R44.64+0x2000] ;  /* 0x002000062c227981 */ /* 0x000f28000c1e9b00 */
[----:B------:R-:W4:Y:S01]  /*0560*/  LDG.E.64.CONSTANT R32, desc[UR6][R44.64+0x3000] ;  /* 0x003000062c207981 */ /* 0x000f22000c1e9b00 */
[----:B------:R-:W-:-:S05]  /*0570*/  VIADD R7, R7, 0x2000 ;  /* 0x0000200007077836 */ /* 0x000fca0000000000 */
[----:B------:R-:W-:Y:S01]  /*0580*/  ISETP.GE.AND P1, PT, R7, R0, PT ;  /* 0x000000000700720c */ /* 0x000fe20003f26270 */
[----:B--2--5:R-:W-:-:S08]  /*0590*/  DADD R8, R8, R2 ;  /* 0x0000000008087229 */ /* 0x024fd00000000002 */
[----:B---3--:R-:W-:-:S08]  /*05a0*/  DADD R8, R8, R10 ;  /* 0x0000000008087229 */ /* 0x008fd0000000000a */
[----:B----4-:R-:W-:-:S08]  /*05b0*/  DADD R8, R8, R12 ;  /* 0x0000000008087229 */ /* 0x010fd0000000000c */
[----:B------:R-:W-:-:S08]  /*05c0*/  DADD R8, R8, R30 ;  /* 0x0000000008087229 */ /* 0x000fd0000000001e */
        /* <DEDUP_REMOVED lines=11> */
[----:B------:R-:W-:Y:S01]  /*0680*/  DADD R2, R8, R32 ;  /* 0x0000000008027229 */ /* 0x000fe20000000020 */
[----:B------:R-:W-:Y:S10]  /*0690*/  @!P1 BRA `(.L_x_12) ;  /* 0xfffffffc00549947 */ /* 0x000ff4000383ffff */
.L_x_11:
[----:B------:R-:W-:Y:S05]  /*06a0*/  BSYNC.RECONVERGENT B2 ;  /* 0x0000000000027941 */ /* 0x000fea0003800200 */
.L_x_10:
[----:B------:R-:W-:Y:S01]  /*06b0*/  IMAD.IADD R0, R4, 0x1, -R7 ;  /* 0x0000000104007824 */ /* 0x000fe200078e0a07 */
[----:B------:R-:W-:Y:S04]  /*06c0*/  BSSY.RECONVERGENT B2, `(.L_x_13) ;  /* 0x0000019000027945 */ /* 0x000fe80003800200 */
[----:B------:R-:W-:-:S13]  /*06d0*/  ISETP.GT.AND P1, PT, R0, 0x800, PT ;  /* 0x000008000000780c */ /* 0x000fda0003f24270 */
[----:B------:R-:W-:Y:S05]  /*06e0*/  @!P1 BRA `(.L_x_14) ;  /* 0x0000000000589947 */ /* 0x000fea0003800000 */
        /* <DEDUP_REMOVED lines=12> */
[----:B------:R-:W-:Y:S01]  /*07b0*/  PLOP3.LUT P0, PT, PT, PT, PT, 0x8, 0x80 ;  /* 0x000000000080781c */ /* 0x000fe20003f0e170 */
[----:B------:R-:W-:Y:S01]  /*07c0*/  VIADD R7, R7, 0x1000 ;  /* 0x0000100007077836 */ /* 0x000fe20000000000 */
[----:B--2--5:R-:W-:-:S08]  /*07d0*/  DADD R10, R2, R10 ;  /* 0x00000000020a7229 */ /* 0x024fd0000000000a */
[----:B---3--:R-:W-:-:S08]  /*07e0*/  DADD R10, R10, R12 ;  /* 0x000000000a0a7229 */ /* 0x008fd0000000000c */
[----:B----4-:R-:W-:-:S08]  /*07f0*/  DADD R10, R10, R14 ;  /* 0x000000000a0a7229 */ /* 0x010fd0000000000e */
[----:B------:R-:W-:-:S08]  /*0800*/  DADD R10, R10, R16 ;  /* 0x000000000a0a7229 */ /* 0x000fd00000000010 */
[----:B------:R-:W-:-:S08]  /*0810*/  DADD R10, R10, R20 ;  /* 0x000000000a0a7229 */ /* 0x000fd00000000014 */
[----:B------:R-:W-:-:S08]  /*0820*/  DADD R10, R10, R22 ;  /* 0x000000000a0a7229 */ /* 0x000fd00000000016 */
[----:B------:R-:W-:-:S08]  /*0830*/  DADD R10, R10, R24 ;  /* 0x000000000a0a7229 */ /* 0x000fd00000000018 */
[----:B------:R-:W-:-:S11]  /*0840*/  DADD R2, R10, R26 ;  /* 0x000000000a027229 */ /* 0x000fd6000000001a */
.L_x_14:
[----:B------:R-:W-:Y:S05]  /*0850*/  BSYNC.RECONVERGENT B2 ;  /* 0x0000000000027941 */ /* 0x000fea0003800200 */
.L_x_13:
[----:B------:R-:W-:-:S13]  /*0860*/  ISETP.LT.OR P0, PT, R7, R4, P0 ;  /* 0x000000040700720c */ /* 0x000fda0000701670 */
[----:B------:R-:W-:Y:S05]  /*0870*/  @!P0 BRA `(.L_x_6) ;  /* 0x0000000000288947 */ /* 0x000fea0003800000 */
[----:B------:R-:W0:Y:S02]  /*0880*/  LDC.64 R8, c[0x0][0x380] ;  /* 0x0000e000ff087b82 */ /* 0x000e240000000a00 */
[----:B0-----:R-:W-:-:S05]  /*0890*/  IMAD.WIDE R6, R7, 0x8, R8 ;  /* 0x0000000807067825 */ /* 0x001fca00078e0208 */
[----:B------:R-:W2:Y:S04]  /*08a0*/  LDG.E.64.CONSTANT R8, desc[UR6][R6.64] ;  /* 0x0000000606087981 */ /* 0x000ea8000c1e9b00 */
[----:B------:R-:W3:Y:S04]  /*08b0*/  LDG.E.64.CONSTANT R10, desc[UR6][R6.64+0x1000] ;  /* 0x00100006060a7981 */ /* 0x000ee8000c1e9b00 */
[----:B------:R-:W4:Y:S04]  /*08c0*/  LDG.E.64.CONSTANT R12, desc[UR6][R6.64+0x2000] ;  /* 0x00200006060c7981 */ /* 0x000f28000c1e9b00 */
[----:B------:R-:W4:Y:S01]  /*08d0*/  LDG.E.64.CONSTANT R14, desc[UR6][R6.64+0x3000] ;  /* 0x00300006060e7981 */ /* 0x000f22000c1e9b00 */
[----:B--2--5:R-:W-:-:S08]  /*08e0*/  DADD R8, R2, R8 ;  /* 0x0000000002087229 */ /* 0x024fd00000000008 */
[----:B---3--:R-:W-:-:S08]  /*08f0*/  DADD R8, R8, R10 ;  /* 0x0000000008087229 */ /* 0x008fd0000000000a */
[----:B----4-:R-:W-:-:S08]  /*0900*/  DADD R8, R8, R12 ;  /* 0x0000000008087229 */ /* 0x010fd0000000000c */
[----:B------:R-:W-:-:S11]  /*0910*/  DADD R2, R8, R14 ;  /* 0x0000000008027229 */ /* 0x000fd6000000000e */
.L_x_6:
[----:B------:R-:W-:Y:S05]  /*0920*/  BSYNC.RECONVERGENT B1 ;  /* 0x0000000000017941 */ /* 0x000fea0003800200 */
.L_x_5:
[----:B------:R-:W-:-:S13]  /*0930*/  ISETP.GE.AND P0, PT, R4, 0x200, PT ;  /* 0x000002000400780c */ /* 0x000fda0003f06270 */
[----:B------:R-:W-:Y:S05]  /*0940*/  @!P0 BRA `(.L_x_15) ;  /* 0x0000000400148947 */ /* 0x000fea0003800000 */
[----:B------:R-:W0:Y:S01]  /*0950*/  S2R R12, SR_LANEID ;  /* 0x00000000000c7919 */ /* 0x000e220000000000 */
[----:B-----5:R-:W-:Y:S04]  /*0960*/  SHFL.DOWN PT, R6, R2, 0x1, 0x1f ;  /* 0x08201f0002067f89 */ /* 0x020fe800000e0000 */
[----:B------:R-:W1:Y:S02]  /*0970*/  SHFL.DOWN PT, R7, R3, 0x1, 0x1f ;  /* 0x08201f0003077f89 */ /* 0x000e6400000e0000 */
[----:B-1----:R-:W-:Y:S01]  /*0980*/  DADD R6, R6, R2 ;  /* 0x0000000006067229 */ /* 0x002fe20000000002 */
[C---:B0-----:R-:W-:Y:S02]  /*0990*/  ISETP.GT.AND P0, PT, R12.reuse, 0x1e, PT ;  /* 0x0000001e0c00780c */ /* 0x041fe40003f04270 */
[----:B------:R-:W-:-:S07]  /*09a0*/  ISETP.NE.AND P1, PT, R12, RZ, PT ;  /* 0x000000ff0c00720c */ /* 0x000fce0003f25270 */
[----:B------:R-:W-:Y:S02]  /*09b0*/  FSEL R8, R2, R6, P0 ;  /* 0x0000000602087208 */ /* 0x000fe40000000000 */
[----:B------:R-:W-:Y:S02]  /*09c0*/  FSEL R9, R3, R7, P0 ;  /* 0x0000000703097208 */ /* 0x000fe40000000000 */
[----:B------:R-:W-:Y:S01]  /*09d0*/  ISETP.GT.AND P0, PT, R12, 0x1d, PT ;  /* 0x0000001d0c00780c */ /* 0x000fe20003f04270 */
[----:B------:R-:W-:Y:S01]  /*09e0*/  SHFL.DOWN PT, R6, R8, 0x2, 0x1f ;  /* 0x08401f0008067f89 */ /* 0x000fe200000e0000 */
[----:B------:R-:W-:Y:S02]  /*09f0*/  @!P1 MOV R4, 0x400 ;  /* 0x0000040000049802 */ /* 0x000fe40000000f00 */
[----:B------:R-:W-:Y:S01]  /*0a00*/  @!P1 SHF.R.U32.HI R0, RZ, 0x2, R5 ;  /* 0x00000002ff009819 */ /* 0x000fe20000011605 */
[----:B------:R-:W0:Y:S03]  /*0a10*/  SHFL.DOWN PT, R7, R9, 0x2, 0x1f ;  /* 0x08401f0009077f89 */ /* 0x000e2600000e0000 */
[----:B------:R-:W-:Y:S01]  /*0a20*/  @!P1 LOP3.LUT R0, R0, 0xf8, RZ, 0xc0, !PT ;  /* 0x000000f800009812 */ /* 0x000fe200078ec0ff */
[----:B0-----:R-:W-:-:S10]  /*0a30*/  DADD R6, R6, R8 ;  /* 0x0000000006067229 */ /* 0x001fd40000000008 */
[----:B------:R-:W-:Y:S02]  /*0a40*/  FSEL R6, R8, R6, P0 ;  /* 0x0000000608067208 */ /* 0x000fe40000000000 */
[----:B------:R-:W-:Y:S02]  /*0a50*/  FSEL R7, R9, R7, P0 ;  /* 0x0000000709077208 */ /* 0x000fe40000000000 */
[----:B------:R-:W-:Y:S01]  /*0a60*/  ISETP.GT.AND P0, PT, R12, 0x1b, PT ;  /* 0x0000001b0c00780c */ /* 0x000fe20003f04270 */
[----:B------:R-:W-:Y:S04]  /*0a70*/  SHFL.DOWN PT, R2, R6, 0x4, 0x1f ;  /* 0x08801f0006027f89 */ /* 0x000fe800000e0000 */
[----:B------:R-:W0:Y:S01]  /*0a80*/  SHFL.DOWN PT, R3, R7, 0x4, 0x1f ;  /* 0x08801f0007037f89 */ /* 0x000e2200000e0000 */
[----:B------:R-:W1:Y:S01]  /*0a90*/  @!P1 S2R R9, SR_CgaCtaId ;  /* 0x0000000000099919 */ /* 0x000e620000008800 */
[----:B0-----:R-:W-:-:S10]  /*0aa0*/  DADD R2, R2, R6 ;  /* 0x0000000002027229 */ /* 0x001fd40000000006 */
[----:B------:R-:W-:Y:S02]  /*0ab0*/  FSEL R10, R6, R2, P0 ;  /* 0x00000002060a7208 */ /* 0x000fe40000000000 */
[----:B------:R-:W-:Y:S02]  /*0ac0*/  FSEL R11, R7, R3, P0 ;  /* 0x00000003070b7208 */ /* 0x000fe40000000000 */
[----:B------:R-:W-:Y:S01]  /*0ad0*/  ISETP.GT.AND P0, PT, R12, 0x17, PT ;  /* 0x000000170c00780c */ /* 0x000fe20003f04270 */
[----:B------:R-:W-:Y:S04]  /*0ae0*/  SHFL.DOWN PT, R2, R10, 0x8, 0x1f ;  /* 0x09001f000a027f89 */ /* 0x000fe800000e0000 */
[----:B------:R-:W0:Y:S02]  /*0af0*/  SHFL.DOWN PT, R3, R11, 0x8, 0x1f ;  /* 0x09001f000b037f89 */ /* 0x000e2400000e0000 */
[----:B0-----:R-:W-:-:S10]  /*0b00*/  DADD R2, R2, R10 ;  /* 0x0000000002027229 */ /* 0x001fd4000000000a */
[----:B------:R-:W-:Y:S02]  /*0b10*/  FSEL R6, R10, R2, P0 ;  /* 0x000000020a067208 */ /* 0x000fe40000000000 */
[----:B------:R-:W-:Y:S02]  /*0b20*/  FSEL R7, R11, R3, P0 ;  /* 0x000000030b077208 */ /* 0x000fe40000000000 */
[----:B-1----:R-:W-:Y:S01]  /*0b30*/  @!P1 LEA R11, R9, R4, 0x18 ;  /* 0x00000004090b9211 */ /* 0x002fe200078ec0ff */
[----:B------:R-:W-:Y:S01]  /*0b40*/  SHFL.DOWN PT, R2, R6, 0x10, 0x1f ;  /* 0x0a001f0006027f89 */ /* 0x000fe200000e0000 */
[----:B------:R-:W-:-:S03]  /*0b50*/  ISETP.NE.AND P0, PT, R5, RZ, PT ;  /* 0x000000ff0500720c */ /* 0x000fc60003f05270 */
[----:B------:R-:W0:Y:S01]  /*0b60*/  SHFL.DOWN PT, R3, R7, 0x10, 0x1f ;  /* 0x0a001f0007037f89 */ /* 0x000e2200000e0000 */
[----:B------:R-:W-:Y:S01]  /*0b70*/  @!P1 IMAD.IADD R11, R0, 0x1, R11 ;  /* 0x00000001000b9824 */ /* 0x000fe200078e020b */
[----:B0-----:R-:W-:-:S07]  /*0b80*/  DADD R8, R2, R6 ;  /* 0x0000000002087229 */ /* 0x001fce0000000006 */
[----:B------:R1:W-:Y:S01]  /*0b90*/  @!P1 STS.64 [R11+0x10], R8 ;  /* 0x000010080b009388 */ /* 0x0003e20000000a00 */
[----:B------:R-:W-:Y:S01]  /*0ba0*/  BAR.SYNC.DEFER_BLOCKING 0x0 ;  /* 0x0000000000007b1d */ /* 0x000fe20000010000 */
[----:B------:R-:W-:-:S04]  /*0bb0*/  ISETP.GT.AND P1, PT, R12, 0xf, PT ;  /* 0x0000000f0c00780c */ /* 0x000fc80003f24270 */
[----:B------:R-:W-:Y:S02]  /*0bc0*/  FSEL R2, R6, R8, P1 ;  /* 0x0000000806027208 */ /* 0x000fe40000800000 */
[----:B------:R-:W-:Y:S01]  /*0bd0*/  FSEL R3, R7, R9, P1 ;  /* 0x0000000907037208 */ /* 0x000fe20000800000 */
[----:B------:R-:W-:Y:S06]  /*0be0*/  @P0 BRA `(.L_x_16) ;  /* 0x0000001800440947 */ /* 0x000fec0003800000 */
[----:B------:R-:W0:Y:S01]  /*0bf0*/  S2UR UR5, SR_CgaCtaId ;  /* 0x00000000000579c3 */ /* 0x000e220000008800 */
[----:B------:R-:W-:Y:S02]  /*0c00*/  UMOV UR4, 0x400 ;  /* 0x0000040000047882 */ /* 0x000fe40000000000 */
[----:B0-----:R-:W-:-:S09]  /*0c10*/  ULEA UR4, UR5, UR4, 0x18 ;  /* 0x0000000405047291 */ /* 0x001fd2000f8ec0ff */
[----:B------:R-:W0:Y:S04]  /*0c20*/  LDS.64 R4, [UR4+0x18] ;  /* 0x00001804ff047984 */ /* 0x000e280008000a00 */
[----:B-1----:R-:W1:Y:S04]  /*0c30*/  LDS.128 R8, [UR4+0x20] ;  /* 0x00002004ff087984 */ /* 0x002e680008000c00 */
[----:B------:R-:W2:Y:S01]  /*0c40*/  LDS.128 R12, [UR4+0x30] ;  /* 0x00003004ff0c7984 */ /* 0x000ea20008000c00 */
[----:B0-----:R-:W-:-:S03]  /*0c50*/  DADD R2, R2, R4 ;  /* 0x0000000002027229 */ /* 0x001fc60000000004 */
[----:B------:R-:W0:Y:S05]  /*0c60*/  LDS.128 R4, [UR4+0x40] ;  /* 0x00004004ff047984 */ /* 0x000e2a0008000c00 */
[----:B-1----:R-:W-:-:S08]  /*0c70*/  DADD R2, R2, R8 ;  /* 0x0000000002027229 */ /* 0x002fd00000000008 */
[----:B------:R-:W-:Y:S01]  /*0c80*/  DADD R2, R2, R10 ;  /* 0x0000000002027229 */ /* 0x000fe2000000000a */
[----:B------:R-:W1:Y:S07]  /*0c90*/  LDS.128 R8, [UR4+0x50] ;  /* 0x00005004ff087984 */ /* 0x000e6e0008000c00 */
[----:B--2---:R-:W-:-:S08]  /*0ca0*/  DADD R2, R2, R12 ;  /* 0x0000000002027229 */ /* 0x004fd0000000000c */
[----:B------:R-:W-:Y:S01]  /*0cb0*/  DADD R2, R2, R14 ;  /* 0x0000000002027229 */ /* 0x000fe2000000000e */
[----:B------:R-:W2:Y:S07]  /*0cc0*/  LDS.128 R12, [UR4+0x60] ;  /* 0x00006004ff0c7984 */ /* 0x000eae0008000c00 */
[----:B0-----:R-:W-:-:S08]  /*0cd0*/  DADD R2, R2, R4 ;  /* 0x0000000002027229 */ /* 0x001fd00000000004 */
[----:B------:R-:W-:Y:S01]  /*0ce0*/  DADD R2, R2, R6 ;  /* 0x0000000002027229 */ /* 0x000fe20000000006 */
[----:B------:R-:W0:Y:S07]  /*0cf0*/  LDS.128 R4, [UR4+0x70] ;  /* 0x00007004ff047984 */ /* 0x000e2e0008000c00 */
[----:B-1----:R-:W-:-:S08]  /*0d00*/  DADD R2, R2, R8 ;  /* 0x0000000002027229 */ /* 0x002fd00000000008 */
[----:B------:R-:W-:Y:S01]  /*0d10*/  DADD R2, R2, R10 ;  /* 0x0000000002027229 */ /* 0x000fe2000000000a */
[----:B------:R-:W1:Y:S07]  /*0d20*/  LDS.128 R8, [UR4+0x80] ;  /* 0x00008004ff087984 */ /* 0x000e6e0008000c00 */
[----:B--2---:R-:W-:-:S08]  /*0d30*/  DADD R2, R2, R12 ;  /* 0x0000000002027229 */ /* 0x004fd0000000000c */
[----:B------:R-:W-:-:S08]  /*0d40*/  DADD R2, R2, R14 ;  /* 0x0000000002027229 */ /* 0x000fd0000000000e */
[----:B0-----:R-:W-:-:S08]  /*0d50*/  DADD R2, R2, R4 ;  /* 0x0000000002027229 */ /* 0x001fd00000000004 */
[----:B------:R-:W-:-:S08]  /*0d60*/  DADD R2, R2, R6 ;  /* 0x0000000002027229 */ /* 0x000fd00000000006 */
[----:B-1----:R-:W-:-:S08]  /*0d70*/  DADD R2, R2, R8 ;  /* 0x0000000002027229 */ /* 0x002fd00000000008 */
[----:B------:R-:W-:Y:S01]  /*0d80*/  DADD R2, R2, R10 ;  /* 0x0000000002027229 */ /* 0x000fe2000000000a */
[----:B------:R-:W-:Y:S10]  /*0d90*/  BRA `(.L_x_16) ;  /* 0x0000001400d87947 */ /* 0x000ff40003800000 */
.L_x_15:
[----:B------:R-:W-:Y:S01]  /*0da0*/  LOP3.LUT R0, R5, 0x3e0, RZ, 0xc0, !PT ;  /* 0x000003e005007812 */ /* 0x000fe200078ec0ff */
[----:B------:R-:W0:Y:S03]  /*0db0*/  S2R R10, SR_LANEID ;  /* 0x00000000000a7919 */ /* 0x000e260000000000 */
[----:B------:R-:W-:Y:S01]  /*0dc0*/  LOP3.LUT R9, RZ, R0, RZ, 0x33, !PT ;  /* 0x00000000ff097212 */ /* 0x000fe200078e33ff */
[----:B------:R-:W-:-:S04]  /*0dd0*/  VIADD R7, R0, 0x20 ;  /* 0x0000002000077836 */ /* 0x000fc80000000000 */
[----:B------:R-:W-:Y:S01]  /*0de0*/  IMAD.IADD R9, R9, 0x1, R4 ;  /* 0x0000000109097824 */ /* 0x000fe200078e0204 */
[----:B------:R-:W-:-:S04]  /*0df0*/  ISETP.GT.AND P0, PT, R7, R4, PT ;  /* 0x000000040700720c */ /* 0x000fc80003f04270 */
[----:B------:R-:W-:-:S05]  /*0e00*/  SEL R11, R9, 0x1f, P0 ;  /* 0x0000001f090b7807 */ /* 0x000fca0000000000 */
[----:B-----5:R-:W-:Y:S04]  /*0e10*/  SHFL.DOWN PT, R6, R2, 0x1, R11 ;  /* 0x0820000002067989 */ /* 0x020fe800000e000b */
[----:B------:R-:W1:Y:S01]  /*0e20*/  SHFL.DOWN PT, R7, R3, 0x1, R11 ;  /* 0x0820000003077989 */ /* 0x000e6200000e000b */
[C---:B0-----:R-:W-:Y:S01]  /*0e30*/  ISETP.GE.AND P0, PT, R10.reuse, R11, PT ;  /* 0x0000000b0a00720c */ /* 0x041fe20003f06270 */
[C---:B------:R-:W-:Y:S01]  /*0e40*/  VIADD R0, R10.reuse, 0x2 ;  /* 0x000000020a007836 */ /* 0x040fe20000000000 */
[----:B------:R-:W-:Y:S01]  /*0e50*/  ISETP.NE.AND P1, PT, R10, RZ, PT ;  /* 0x000000ff0a00720c */ /* 0x000fe20003f25270 */
[----:B-1----:R-:W-:-:S12]  /*0e60*/  DADD R6, R6, R2 ;  /* 0x0000000006067229 */ /* 0x002fd80000000002 */
[----:B------:R-:W0:Y:S01]  /*0e70*/  @!P1 S2R R12, SR_CgaCtaId ;  /* 0x00000000000c9919 */ /* 0x000e220000008800 */
[----:B------:R-:W-:Y:S02]  /*0e80*/  FSEL R8, R6, R2, !P0 ;  /* 0x0000000206087208 */ /* 0x000fe40004000000 */
[----:B------:R-:W-:Y:S02]  /*0e90*/  FSEL R9, R7, R3, !P0 ;  /* 0x0000000307097208 */ /* 0x000fe40004000000 */
[----:B------:R-:W-:Y:S01]  /*0ea0*/  ISETP.GT.AND P0, PT, R0, R11, PT ;  /* 0x0000000b0000720c */ /* 0x000fe20003f04270 */
[----:B------:R-:W-:Y:S01]  /*0eb0*/  SHFL.DOWN PT, R6, R8, 0x2, R11 ;  /* 0x0840000008067989 */ /* 0x000fe200000e000b */
[----:B------:R-:W-:-:S03]  /*0ec0*/  VIADD R0, R10, 0x4 ;  /* 0x000000040a007836 */ /* 0x000fc60000000000 */
[----:B------:R-:W1:Y:S02]  /*0ed0*/  SHFL.DOWN PT, R7, R9, 0x2, R11 ;  /* 0x0840000009077989 */ /* 0x000e6400000e000b */
[----:B-1----:R-:W-:-:S10]  /*0ee0*/  DADD R6, R6, R8 ;  /* 0x0000000006067229 */ /* 0x002fd40000000008 */
[----:B------:R-:W-:Y:S02]  /*0ef0*/  FSEL R6, R8, R6, P0 ;  /* 0x0000000608067208 */ /* 0x000fe40000000000 */
[----:B------:R-:W-:Y:S02]  /*0f00*/  FSEL R7, R9, R7, P0 ;  /* 0x0000000709077208 */ /* 0x000fe40000000000 */
        /* <DEDUP_REMOVED lines=16> */
[----:B------:R-:W-:Y:S02]  /*1010*/  @!P1 MOV R9, 0x400 ;  /* 0x0000040000099802 */ /* 0x000fe40000000f00 */
[----:B------:R-:W-:Y:S01]  /*1020*/  @!P1 SHF.R.U32.HI R8, RZ, 0x2, R5 ;  /* 0x00000002ff089819 */ /* 0x000fe20000011605 */
[----:B------:R-:W1:Y:S01]  /*1030*/  SHFL.DOWN PT, R3, R7, 0x10, R11 ;  /* 0x0a00000007037989 */ /* 0x000e6200000e000b */
[----:B0-----:R-:W-:-:S02]  /*1040*/  @!P1 LEA R9, R12, R9, 0x18 ;  /* 0x000000090c099211 */ /* 0x001fc400078ec0ff */
[----:B------:R-:W-:-:S05]  /*1050*/  @!P1 LOP3.LUT R8, R8, 0xf8, RZ, 0xc0, !PT ;  /* 0x000000f808089812 */ /* 0x000fca00078ec0ff */
[----:B------:R-:W-:Y:S01]  /*1060*/  @!P1 IMAD.IADD R9, R8, 0x1, R9 ;  /* 0x0000000108099824 */ /* 0x000fe200078e0209 */
[----:B-1----:R-:W-:-:S10]  /*1070*/  DADD R2, R2, R6 ;  /* 0x0000000002027229 */ /* 0x002fd40000000006 */
[----:B------:R-:W-:Y:S02]  /*1080*/  FSEL R2, R6, R2, P0 ;  /* 0x0000000206027208 */ /* 0x000fe40000000000 */
[----:B------:R-:W-:Y:S02]  /*1090*/  FSEL R3, R7, R3, P0 ;  /* 0x0000000307037208 */ /* 0x000fe40000000000 */
[----:B------:R-:W-:-:S03]  /*10a0*/  ISETP.NE.AND P0, PT, R5, RZ, PT ;  /* 0x000000ff0500720c */ /* 0x000fc60003f05270 */
[----:B------:R0:W-:Y:S01]  /*10b0*/  @!P1 STS.64 [R9+0x10], R2 ;  /* 0x0000100209009388 */ /* 0x0001e20000000a00 */
[----:B------:R-:W-:Y:S09]  /*10c0*/  BAR.SYNC.DEFER_BLOCKING 0x0 ;  /* 0x0000000000007b1d */ /* 0x000ff20000010000 */
[----:B------:R-:W-:Y:S05]  /*10d0*/  @P0 BRA `(.L_x_16) ;  /* 0x0000001400080947 */ /* 0x000fea0003800000 */
[----:B------:R-:W1:Y:S01]  /*10e0*/  S2UR UR5, SR_CgaCtaId ;  /* 0x00000000000579c3 */ /* 0x000e620000008800 */
[----:B------:R-:W-:Y:S01]  /*10f0*/  UMOV UR4, 0x400 ;  /* 0x0000040000047882 */ /* 0x000fe20000000000 */
[----:B------:R-:W-:Y:S01]  /*1100*/  ISETP.GT.AND P1, PT, R4, 0x20, PT ;  /* 0x000000200400780c */ /* 0x000fe20003f24270 */
[----:B-1----:R-:W-:-:S09]  /*1110*/  ULEA UR4, UR5, UR4, 0x18 ;  /* 0x0000000405047291 */ /* 0x002fd2000f8ec0ff */
[----:B------:R-:W1:Y:S04]  /*1120*/  LDS.64 R6, [UR4+0x18] ;  /* 0x00001804ff067984 */ /* 0x000e680008000a00 */
[----:B------:R-:W2:Y:S04]  /*1130*/  LDS.128 R12, [UR4+0x20] ;  /* 0x00002004ff0c7984 */ /* 0x000ea80008000c00 */
[----:B0-----:R-:W0:Y:S01]  /*1140*/  LDS.128 R8, [UR4+0x30] ;  /* 0x00003004ff087984 */ /* 0x001e220008000c00 */
[----:B-1----:R-:W-:-:S10]  /*1150*/  DADD R6, R2, R6 ;  /* 0x0000000002067229 */ /* 0x002fd40000000006 */
[----:B------:R-:W-:Y:S02]  /*1160*/  FSEL R2, R6, R2, P1 ;  /* 0x0000000206027208 */ /* 0x000fe40000800000 */
[----:B------:R-:W-:Y:S02]  /*1170*/  FSEL R3, R7, R3, P1 ;  /* 0x0000000307037208 */ /* 0x000fe40000800000 */
[----:B------:R-:W-:-:S04]  /*1180*/  ISETP.GT.AND P1, PT, R4, 0x40, PT ;  /* 0x000000400400780c */ /* 0x000fc80003f24270 */
[----:B--2---:R-:W-:-:S10]  /*1190*/  DADD R12, R12, R2 ;  /* 0x000000000c0c7229 */ /* 0x004fd40000000002 */
[----:B------:R-:W-:Y:S02]  /*11a0*/  FSEL R2, R12, R2, P1 ;  /* 0x000000020c027208 */ /* 0x000fe40000800000 */
[----:B------:R-:W-:Y:S02]  /*11b0*/  FSEL R3, R13, R3, P1 ;  /* 0x000000030d037208 */ /* 0x000fe40000800000 */
[----:B------:R-:W-:-:S04]  /*11c0*/  ISETP.GT.AND P1, PT, R4, 0x60, PT ;  /* 0x000000600400780c */ /* 0x000fc80003f24270 */
[----:B------:R-:W-:-:S10]  /*11d0*/  DADD R14, R2, R14 ;  /* 0x00000000020e7229 */ /* 0x000fd4000000000e */
[----:B------:R-:W-:Y:S02]  /*11e0*/  FSEL R2, R14, R2, P1 ;  /* 0x000000020e027208 */ /* 0x000fe40000800000 */
[----:B------:R-:W-:Y:S02]  /*11f0*/  FSEL R3, R15, R3, P1 ;  /* 0x000000030f037208 */ /* 0x000fe40000800000 */
[----:B------:R-:W1:Y:S01]  /*1200*/  LDS.128 R12, [UR4+0x40] ;  /* 0x00004004ff0c7984 */ /* 0x000e620008000c00 */
[----:B------:R-:W-:-:S03]  /*1210*/  ISETP.GT.AND P1, PT, R4, 0x80, PT ;  /* 0x000000800400780c */ /* 0x000fc60003f24270 */
[----:B0-----:R-:W-:-:S10]  /*1220*/  DADD R8, R8, R2 ;  /* 0x0000000008087229 */ /* 0x001fd40000000002 */
[----:B------:R-:W-:Y:S02]  /*1230*/  FSEL R2, R8, R2, P1 ;  /* 0x0000000208027208 */ /* 0x000fe40000800000 */
[----:B------:R-:W-:Y:S02]  /*1240*/  FSEL R3, R9, R3, P1 ;  /* 0x0000000309037208 */ /* 0x000fe40000800000 */
[----:B------:R-:W-:-:S04]  /*1250*/  ISETP.GT.AND P1, PT, R4, 0xa0, PT ;  /* 0x000000a00400780c */ /* 0x000fc80003f24270 */
[----:B------:R-:W-:-:S10]  /*1260*/  DADD R10, R2, R10 ;  /* 0x00000000020a7229 */ /* 0x000fd4000000000a */
[----:B------:R-:W-:Y:S02]  /*1270*/  FSEL R2, R10, R2, P1 ;  /* 0x000000020a027208 */ /* 0x000fe40000800000 */
[----:B------:R-:W-:Y:S02]  /*1280*/  FSEL R3, R11, R3, P1 ;  /* 0x000000030b037208 */ /* 0x000fe40000800000 */
[----:B------:R-:W0:Y:S01]  /*1290*/  LDS.128 R8, [UR4+0x50] ;  /* 0x00005004ff087984 */ /* 0x000e220008000c00 */
[----:B------:R-:W-:-:S03]  /*12a0*/  ISETP.GT.AND P1, PT, R4, 0xc0, PT ;  /* 0x000000c00400780c */ /* 0x000fc60003f24270 */
[----:B-1----:R-:W-:-:S10]  /*12b0*/  DADD R12, R12, R2 ;  /* 0x000000000c0c7229 */ /* 0x002fd40000000002 */
        /* <DEDUP_REMOVED lines=33> */
[----:B------:R-:W-:-:S04]  /*14d0*/  ISETP.GT.AND P1, PT, R4, 0x1c0, PT ;  /* 0x000001c00400780c */ /* 0x000fc80003f24270 */
[----:B-1----:R-:W-:-:S10]  /*14e0*/  DADD R12, R12, R2 ;  /* 0x000000000c0c7229 */ /* 0x002fd40000000002 */
[----:B------:R-:W-:Y:S02]  /*14f0*/  FSEL R2, R12, R2, P1 ;  /* 0x000000020c027208 */ /* 0x000fe40000800000 */
[----:B------:R-:W-:Y:S02]  /*1500*/  FSEL R3, R13, R3, P1 ;  /* 0x000000030d037208 */ /* 0x000fe40000800000 */
[----:B------:R-:W-:-:S04]  /*1510*/  ISETP.GT.AND P1, PT, R4, 0x1e0, PT ;  /* 0x000001e00400780c */ /* 0x000fc80003f24270 */
[----:B------:R-:W-:-:S10]  /*1520*/  DADD R14, R2, R14 ;  /* 0x00000000020e7229 */ /* 0x000fd4000000000e */
[----:B------:R-:W-:Y:S02]  /*1530*/  FSEL R2, R14, R2, P1 ;  /* 0x000000020e027208 */ /* 0x000fe40000800000 */
[----:B------:R-:W-:Y:S01]  /*1540*/  FSEL R3, R15, R3, P1 ;  /* 0x000000030f037208 */ /* 0x000fe20000800000 */
[----:B------:R-:W-:Y:S06]  /*1550*/  BRA `(.L_x_16) ;  /* 0x0000000c00e87947 */ /* 0x000fec0003800000 */
.L_x_2:
[----:B------:R-:W0:Y:S01]  /*1560*/  S2R R41, SR_TID.X ;  /* 0x0000000000297919 */ /* 0x000e220000002100 */
[----:B------:R-:W1:Y:S02]  /*1570*/  LDCU.64 UR4, c[0x0][0x380] ;  /* 0x00007000ff0477ac */ /* 0x000e640008000a00 */
[----:B-1----:R-:W-:Y:S02]  /*1580*/  IMAD.U32 R2, RZ, RZ, UR4 ;  /* 0x00000004ff027e24 */ /* 0x002fe4000f8e00ff */
[----:B------:R-:W-:Y:S02]  /*1590*/  IMAD.U32 R3, RZ, RZ, UR5 ;  /* 0x00000005ff037e24 */ /* 0x000fe4000f8e00ff */
[----:B0-----:R-:W-:-:S05]  /*15a0*/  IMAD.WIDE.U32 R18, R41, 0x8, R2 ;  /* 0x0000000829127825 */ /* 0x001fca00078e0002 */
[----:B------:R-:W2:Y:S04]  /*15b0*/  LDG.E.64.CONSTANT R20, desc[UR6][R18.64] ;  /* 0x0000000612147981 */ /* 0x000ea8000c1e9b00 */
[----:B------:R-:W2:Y:S04]  /*15c0*/  LDG.E.64.CONSTANT R6, desc[UR6][R18.64+0x1000] ;  /* 0x0010000612067981 */ /* 0x000ea8000c1e9b00 */
[----:B------:R-:W3:Y:S04]  /*15d0*/  LDG.E.64.CONSTANT R8, desc[UR6][R18.64+0x2000] ;  /* 0x0020000612087981 */ /* 0x000ee8000c1e9b00 */
[----:B------:R-:W4:Y:S04]  /*15e0*/  LDG.E.64.CONSTANT R10, desc[UR6][R18.64+0x3000] ;  /* 0x00300006120a7981 */ /* 0x000f28000c1e9b00 */
[----:B------:R-:W5:Y:S04]  /*15f0*/  LDG.E.64.CONSTANT R12, desc[UR6][R18.64+0x4000] ;  /* 0x00400006120c7981 */ /* 0x000f68000c1e9b00 */
[----:B------:R-:W5:Y:S04]  /*1600*/  LDG.E.64.CONSTANT R14, desc[UR6][R18.64+0x5000] ;  /* 0x00500006120e7981 */ /* 0x000f68000c1e9b00 */
[----:B------:R-:W5:Y:S01]  /*1610*/  LDG.E.64.CONSTANT R16, desc[UR6][R18.64+0x6000] ;  /* 0x0060000612107981 */ /* 0x000f62000c1e9b00 */
[----:B------:R-:W-:Y:S01]  /*1620*/  ISETP.GE.U32.AND P0, PT, R4, 0x1c00, PT ;  /* 0x00001c000400780c */ /* 0x000fe20003f06070 */
[----:B------:R-:W-:Y:S01]  /*1630*/  UMOV UR4, 0xe00 ;  /* 0x00000e0000047882 */ /* 0x000fe20000000000 */
[----:B--2---:R-:W-:-:S08]  /*1640*/  DADD R6, R20, R6 ;  /* 0x0000000014067229 */ /* 0x004fd00000000006 */
[----:B---3--:R-:W-:-:S08]  /*1650*/  DADD R6, R8, R6 ;  /* 0x0000000008067229 */ /* 0x008fd00000000006 */
[----:B----4-:R-:W-:-:S08]  /*1660*/  DADD R6, R10, R6 ;  /* 0x000000000a067229 */ /* 0x010fd00000000006 */
[----:B-----5:R-:W-:-:S08]  /*1670*/  DADD R6, R12, R6 ;  /* 0x000000000c067229 */ /* 0x020fd00000000006 */
[----:B------:R-:W-:-:S08]  /*1680*/  DADD R6, R14, R6 ;  /* 0x000000000e067229 */ /* 0x000fd00000000006 */
[----:B------:R-:W-:Y:S01]  /*1690*/  DADD R6, R16, R6 ;  /* 0x0000000010067229 */ /* 0x000fe20000000006 */
[----:B------:R-:W-:Y:S10]  /*16a0*/  @!P0 BRA `(.L_x_17) ;  /* 0x00000000006c8947 */ /* 0x000ff40003800000 */
[----:B------:R-:W0:Y:S01]  /*16b0*/  LDC R22, c[0x0][0x390] ;  /* 0x0000e400ff167b82 */ /* 0x000e220000000800 */
[----:B------:R-:W-:Y:S01]  /*16c0*/  VIADD R23, R4, 0xfffff200 ;  /* 0xfffff20004177836 */ /* 0x000fe20000000000 */
[----:B------:R-:W-:-:S06]  /*16d0*/  UMOV UR4, 0xe00 ;  /* 0x00000e0000047882 */ /* 0x000fcc0000000000 */
[----:B------:R-:W1:Y:S02]  /*16e0*/  LDC.64 R2, c[0x0][0x380] ;  /* 0x0000e000ff027b82 */ /* 0x000e640000000a00 */
.L_x_19:
[----:B------:R-:W-:-:S04]  /*16f0*/  VIADD R9, R41, UR4 ;  /* 0x0000000429097c36 */ /* 0x000fc80008000000 */
[----:B-1----:R-:W-:-:S05]  /*1700*/  IMAD.WIDE.U32 R8, R9, 0x8, R2 ;  /* 0x0000000809087825 */ /* 0x002fca00078e0002 */
[----:B------:R-:W2:Y:S04]  /*1710*/  LDG.E.64.CONSTANT R4, desc[UR6][R8.64] ;  /* 0x0000000608047981 */ /* 0x000ea8000c1e9b00 */
[----:B------:R-:W3:Y:S04]  /*1720*/  LDG.E.64.CONSTANT R10, desc[UR6][R8.64+0x1000] ;  /* 0x00100006080a7981 */ /* 0x000ee8000c1e9b00 */
[----:B------:R-:W4:Y:S04]  /*1730*/  LDG.E.64.CONSTANT R12, desc[UR6][R8.64+0x2000] ;  /* 0x00200006080c7981 */ /* 0x000f28000c1e9b00 */
[----:B------:R-:W5:Y:S04]  /*1740*/  LDG.E.64.CONSTANT R14, desc[UR6][R8.64+0x3000] ;  /* 0x00300006080e7981 */ /* 0x000f68000c1e9b00 */
[----:B------:R-:W5:Y:S04]  /*1750*/  LDG.E.64.CONSTANT R16, desc[UR6][R8.64+0x4000] ;  /* 0x0040000608107981 */ /* 0x000f68000c1e9b00 */
[----:B------:R-:W5:Y:S04]  /*1760*/  LDG.E.64.CONSTANT R18, desc[UR6][R8.64+0x5000] ;  /* 0x0050000608127981 */ /* 0x000f68000c1e9b00 */
[----:B------:R-:W5:Y:S01]  /*1770*/  LDG.E.64.CONSTANT R20, desc[UR6][R8.64+0x6000] ;  /* 0x0060000608147981 */ /* 0x000f62000c1e9b00 */
[----:B--2---:R-:W-:-:S08]  /*1780*/  DADD R4, R4, R6 ;  /* 0x0000000004047229 */ /* 0x004fd00000000006 */
[----:B---3--:R-:W-:-:S08]  /*1790*/  DADD R4, R10, R4 ;  /* 0x000000000a047229 */ /* 0x008fd00000000004 */
[----:B----4-:R-:W-:-:S08]  /*17a0*/  DADD R4, R12, R4 ;  /* 0x000000000c047229 */ /* 0x010fd00000000004 */
[----:B-----5:R-:W-:-:S08]  /*17b0*/  DADD R4, R14, R4 ;  /* 0x000000000e047229 */ /* 0x020fd00000000004 */
[----:B------:R-:W-:Y:S01]  /*17c0*/  DADD R16, R16, R4 ;  /* 0x0000000010107229 */ /* 0x000fe20000000004 */
[----:B0-----:R-:W-:-:S04]  /*17d0*/  IMAD.MOV.U32 R4, RZ, RZ, R22 ;  /* 0x000000ffff047224 */ /* 0x001fc800078e0016 */
[----:B------:R-:W-:-:S03]  /*17e0*/  VIADD R0, R4, -UR4 ;  /* 0x8000000404007c36 */ /* 0x000fc60008000000 */
[----:B------:R-:W-:Y:S02]  /*17f0*/  DADD R16, R18, R16 ;  /* 0x0000000012107229 */ /* 0x000fe40000000010 */
[----:B------:R-:W-:-:S06]  /*1800*/  ISETP.GE.AND P0, PT, R0, 0xe00, PT ;  /* 0x00000e000000780c */ /* 0x000fcc0003f06270 */
[----:B------:R-:W-:-:S07]  /*1810*/  DADD R6, R20, R16 ;  /* 0x0000000014067229 */ /* 0x000fce0000000010 */
[----:B------:R-:W-:Y:S05]  /*1820*/  @!P0 BRA `(.L_x_18) ;  /* 0x00000008001c8947 */ /* 0x000fea0003800000 */
[----:B------:R-:W-:-:S06]  /*1830*/  UIADD3 UR4, UPT, UPT, UR4, 0xe00, URZ ;  /* 0x00000e0004047890 */ /* 0x000fcc000fffe0ff */
[----:B------:R-:W-:-:S13]  /*1840*/  ISETP.LT.AND P0, PT, R23, UR4, PT ;  /* 0x0000000417007c0c */ /* 0x000fda000bf01270 */
[----:B------:R-:W-:Y:S05]  /*1850*/  @!P0 BRA `(.L_x_19) ;  /* 0xfffffffc00a48947 */ /* 0x000fea000383ffff */
.L_x_17:
[----:B------:R-:W-:-:S13]  /*1860*/  ISETP.LE.AND P0, PT, R4, UR4, PT ;  /* 0x0000000404007c0c */ /* 0x000fda000bf03270 */
[----:B------:R-:W-:Y:S05]  /*1870*/  @P0 BRA `(.L_x_18) ;  /* 0x0000000800080947 */ /* 0x000fea0003800000 */
[----:B------:R-:W-:Y:S01]  /*1880*/  VIADD R0, R4, -UR4 ;  /* 0x8000000404007c36 */ /* 0x000fe20008000000 */
[----:B------:R-:W-:Y:S04]  /*1890*/  BSSY.RECONVERGENT B1, `(.L_x_18) ;  /* 0x0000080000017945 */ /* 0x000fe80003800200 */
[----:B------:R-:W-:-:S13]  /*18a0*/  ISETP.GE.AND P0, PT, R41, R0, PT ;  /* 0x000000002900720c */ /* 0x000fda0003f06270 */
[----:B------:R-:W-:Y:S05]  /*18b0*/  @P0 BRA `(.L_x_20) ;  /* 0x0000000400f40947 */ /* 0x000fea0003800000 */
[----:B------:R-:W-:Y:S01]  /*18c0*/  LOP3.LUT R5, RZ, R41, RZ, 0x33, !PT ;  /* 0x00000029ff057212 */ /* 0x000fe200078e33ff */
[----:B------:R-:W-:Y:S01]  /*18d0*/  BSSY.RECONVERGENT B2, `(.L_x_21) ;  /* 0x0000014000027945 */ /* 0x000fe20003800200 */
[----:B------:R-:W-:Y:S02]  /*18e0*/  IMAD.MOV.U32 R45, RZ, RZ, R41 ;  /* 0x000000ffff2d7224 */ /* 0x000fe400078e0029 */
[----:B------:R-:W-:-:S04]  /*18f0*/  IADD3 R4, PT, PT, R4, -UR4, R5 ;  /* 0x8000000404047c10 */ /* 0x000fc8000fffe005 */
[C---:B------:R-:W-:Y:S02]  /*1900*/  LOP3.LUT R5, R4.reuse, 0x600, RZ, 0xc0, !PT ;  /* 0x0000060004057812 */ /* 0x040fe400078ec0ff */
[----:B------:R-:W-:Y:S02]  /*1910*/  ISETP.GE.U32.AND P1, PT, R4, 0x600, PT ;  /* 0x000006000400780c */ /* 0x000fe40003f26070 */
[----:B------:R-:W-:-:S13]  /*1920*/  ISETP.NE.AND P0, PT, R5, 0x600, PT ;  /* 0x000006000500780c */ /* 0x000fda0003f05270 */
[----:B------:R-:W-:Y:S05]  /*1930*/  @!P0 BRA `(.L_x_22) ;  /* 0x0000000000348947 */ /* 0x000fea0003800000 */
[----:B------:R-:W-:Y:S01]  /*1940*/  LEA.HI R4, R4, 0x1, RZ, 0x17 ;  /* 0x0000000104047811 */ /* 0x000fe200078fb8ff */
[----:B------:R-:W-:Y:S02]  /*1950*/  VIADD R9, R41, UR4 ;  /* 0x0000000429097c36 */ /* 0x000fe40008000000 */
[----:B------:R-:W-:Y:S01]  /*1960*/  IMAD.MOV.U32 R45, RZ, RZ, R41 ;  /* 0x000000ffff2d7224 */ /* 0x000fe200078e0029 */
[----:B------:R-:W-:-:S05]  /*1970*/  LOP3.LUT R4, R4, 0x3, RZ, 0xc0, !PT ;  /* 0x0000000304047812 */ /* 0x000fca00078ec0ff */
[----:B------:R-:W-:-:S07]  /*1980*/  IMAD.MOV R8, RZ, RZ, -R4 ;  /* 0x000000ffff087224 */ /* 0x000fce00078e0a04 */
.L_x_23:
[----:B------:R-:W-:-:S06]  /*1990*/  IMAD.WIDE.U32 R4, R9, 0x8, R2 ;  /* 0x0000000809047825 */ /* 0x000fcc00078e0002 */
[----:B------:R-:W2:Y:S01]  /*19a0*/  LDG.E.64.CONSTANT R4, desc[UR6][R4.64] ;  /* 0x0000000604047981 */ /* 0x000ea2000c1e9b00 */
[----:B------:R-:W-:Y:S02]  /*19b0*/  VIADD R8, R8, 0x1 ;  /* 0x0000000108087836 */ /* 0x000fe40000000000 */
[----:B------:R-:W-:Y:S02]  /*19c0*/  VIADD R45, R45, 0x200 ;  /* 0x000002002d2d7836 */ /* 0x000fe40000000000 */
[----:B------:R-:W-:Y:S01]  /*19d0*/  VIADD R9, R9, 0x200 ;  /* 0x0000020009097836 */ /* 0x000fe20000000000 */
[----:B------:R-:W-:Y:S01]  /*19e0*/  ISETP.NE.AND P0, PT, R8, RZ, PT ;  /* 0x000000ff0800720c */ /* 0x000fe20003f05270 */
[----:B--2---:R-:W-:-:S12]  /*19f0*/  DADD R6, R4, R6 ;  /* 0x0000000004067229 */ /* 0x004fd80000000006 */
[----:B------:R-:W-:Y:S05]  /*1a00*/  @P0 BRA `(.L_x_23) ;  /* 0xfffffffc00e00947 */ /* 0x000fea000383ffff */
.L_x_22:
[----:B------:R-:W-:Y:S05]  /*1a10*/  BSYNC.RECONVERGENT B2 ;  /* 0x0000000000027941 */ /* 0x000fea0003800200 */
.L_x_21:
[----:B------:R-:W-:Y:S05]  /*1a20*/  @!P1 BRA `(.L_x_20) ;  /* 0x0000000400989947 */ /* 0x000fea0003800000 */
[----:B------:R-:W0:Y:S01]  /*1a30*/  LDCU.64 UR8, c[0x0][0x380] ;  /* 0x00007000ff0877ac */ /* 0x000e220008000a00 */
[----:B------:R-:W-:Y:S01]  /*1a40*/  IMAD.IADD R9, R0, 0x1, -R45 ;  /* 0x0000000100097824 */ /* 0x000fe200078e0a2d */
[C---:B------:R-:W-:Y:S01]  /*1a50*/  IADD3 R5, P0, PT, R45.reuse, UR4, RZ ;  /* 0x000000042d057c10 */ /* 0x040fe2000ff1e0ff */
[----:B------:R-:W-:Y:S01]  /*1a60*/  BSSY.RECONVERGENT B2, `(.L_x_24) ;  /* 0x0000039000027945 */ /* 0x000fe20003800200 */
[----:B------:R-:W-:Y:S02]  /*1a70*/  VIADD R43, R45, UR4 ;  /* 0x000000042d2b7c36 */ /* 0x000fe40008000000 */
[----:B------:R-:W-:Y:S01]  /*1a80*/  ISETP.GT.AND P1, PT, R9, 0x1800, PT ;  /* 0x000018000900780c */ /* 0x000fe20003f24270 */
[----:B------:R-:W-:Y:S01]  /*1a90*/  IMAD.X R8, RZ, RZ, RZ, P0 ;  /* 0x000000ffff087224 */ /* 0x000fe200000e06ff */
[----:B0-----:R-:W-:-:S04]  /*1aa0*/  LEA R4, P0, R5, UR8, 0x3 ;  /* 0x0000000805047c11 */ /* 0x001fc8000f8018ff */
[----:B------:R-:W-:Y:S02]  /*1ab0*/  LEA.HI.X R5, R5, UR9, R8, 0x3, P0 ;  /* 0x0000000905057c11 */ /* 0x000fe400080f1c08 */
[----:B------:R-:W-:-:S05]  /*1ac0*/  IADD3 R4, P0, PT, R4, 0x2000, RZ ;  /* 0x0000200004047810 */ /* 0x000fca0007f1e0ff */
[----:B------:R-:W-:Y:S01]  /*1ad0*/  IMAD.X R5, RZ, RZ, R5, P0 ;  /* 0x000000ffff057224 */ /* 0x000fe200000e0605 */
[----:B------:R-:W-:Y:S01]  /*1ae0*/  PLOP3.LUT P0, PT, PT, PT, PT, 0x80, 0x8 ;  /* 0x000000000008781c */ /* 0x000fe20003f0f070 */
[----:B------:R-:W-:-:S12]  /*1af0*/  @!P1 BRA `(.L_x_25) ;  /* 0x0000000000bc9947 */ /* 0x000fd80003800000 */
[----:B------:R-:W-:Y:S01]  /*1b00*/  PLOP3.LUT P0, PT, PT, PT, PT, 0x8, 0x80 ;  /* 0x000000000080781c */ /* 0x000fe20003f0e170 */
[----:B------:R-:W-:-:S12]  /*1b10*/  VIADD R40, R0, 0xffffe800 ;  /* 0xffffe80000287836 */ /* 0x000fd80000000000 */
.L_x_26:
[C---:B------:R-:W-:Y:S01]  /*1b20*/  IMAD.WIDE.U32 R38, R43.reuse, 0x8, R2 ;  /* 0x000000082b267825 */ /* 0x040fe200078e0002 */
[----:B------:R-:W2:Y:S04]  /*1b30*/  LDG.E.64.CONSTANT R8, desc[UR6][R4.64+-0x1000] ;  /* 0xfff0000604087981 */ /* 0x000ea8000c1e9b00 */
[----:B------:R-:W3:Y:S04]  /*1b40*/  LDG.E.64.CONSTANT R10, desc[UR6][R4.64] ;  /* 0x00000006040a7981 */ /* 0x000ee8000c1e9b00 */
[----:B------:R-:W4:Y:S01]  /*1b50*/  LDG.E.64.CONSTANT R38, desc[UR6][R38.64] ;  /* 0x0000000626267981 */ /* 0x000f22000c1e9b00 */
[----:B------:R-:W-:-:S03]  /*1b60*/  VIADD R15, R43, 0x800 ;  /* 0x000008002b0f7836 */ /* 0x000fc60000000000 */
[----:B------:R-:W5:Y:S01]  /*1b70*/  LDG.E.64.CONSTANT R12, desc[UR6][R4.64+0x1000] ;  /* 0x00100006040c7981 */ /* 0x000f62000c1e9b00 */
[----:B------:R-:W-:-:S03]  /*1b80*/  IMAD.WIDE.U32 R14, R15, 0x8, R2 ;  /* 0x000000080f0e7825 */ /* 0x000fc600078e0002 */
[----:B------:R-:W5:Y:S04]  /*1b90*/  LDG.E.64.CONSTANT R16, desc[UR6][R4.64+0x3000] ;  /* 0x0030000604107981 */ /* 0x000f68000c1e9b00 */
[----:B------:R-:W5:Y:S04]  /*1ba0*/  LDG.E.64.CONSTANT R14, desc[UR6][R14.64] ;  /* 0x000000060e0e7981 */ /* 0x000f68000c1e9b00 */
[----:B------:R-:W5:Y:S01]  /*1bb0*/  LDG.E.64.CONSTANT R18, desc[UR6][R4.64+0x4000] ;  /* 0x0040000604127981 */ /* 0x000f62000c1e9b00 */
        /* <DEDUP_REMOVED lines=11> */
[----:B------:R-:W5:Y:S04]  /*1c70*/  LDG.E.64.CONSTANT R34, desc[UR6][R4.64+0xc000] ;  /* 0x00c0000604227981 */ /* 0x000f68000c1e9b00 */
[----:B------:R0:W5:Y:S01]  /*1c80*/  LDG.E.64.CONSTANT R36, desc[UR6][R4.64+0xd000] ;  /* 0x00d0000604247981 */ /* 0x000162000c1e9b00 */
[----:B------:R-:W-:-:S05]  /*1c90*/  VIADD R45, R45, 0x2000 ;  /* 0x000020002d2d7836 */ /* 0x000fca0000000000 */
[----:B------:R-:W-:Y:S02]  /*1ca0*/  ISETP.GE.AND P1, PT, R45, R40, PT ;  /* 0x000000282d00720c */ /* 0x000fe40003f26270 */
[----:B0-----:R-:W-:Y:S01]  /*1cb0*/  IADD3 R4, P2, PT, R4, 0x10000, RZ ;  /* 0x0001000004047810 */ /* 0x001fe20007f5e0ff */
[----:B------:R-:W-:-:S04]  /*1cc0*/  VIADD R43, R43, 0x2000 ;  /* 0x000020002b2b7836 */ /* 0x000fc80000000000 */
[----:B------:R-:W-:Y:S01]  /*1cd0*/  IMAD.X R5, RZ, RZ, R5, P2 ;  /* 0x000000ffff057224 */ /* 0x000fe200010e0605 */
[----:B----4-:R-:W-:-:S08]  /*1ce0*/  DADD R38, R38, R6 ;  /* 0x0000000026267229 */ /* 0x010fd00000000006 */
[----:B--2---:R-:W-:-:S08]  /*1cf0*/  DADD R8, R38, R8 ;  /* 0x0000000026087229 */ /* 0x004fd00000000008 */
[----:B---3--:R-:W-:-:S08]  /*1d00*/  DADD R8, R8, R10 ;  /* 0x0000000008087229 */ /* 0x008fd0000000000a */
[----:B-----5:R-:W-:-:S08]  /*1d10*/  DADD R8, R8, R12 ;  /* 0x0000000008087229 */ /* 0x020fd0000000000c */
        /* <DEDUP_REMOVED lines=13> */
.L_x_25:
[----:B------:R-:W-:Y:S05]  /*1df0*/  BSYNC.RECONVERGENT B2 ;  /* 0x0000000000027941 */ /* 0x000fea0003800200 */
.L_x_24:
[----:B------:R-:W-:Y:S01]  /*1e00*/  IMAD.IADD R8, R0, 0x1, -R45 ;  /* 0x0000000100087824 */ /* 0x000fe200078e0a2d */
[----:B------:R-:W-:Y:S04]  /*1e10*/  BSSY.RECONVERGENT B2, `(.L_x_27) ;  /* 0x000001c000027945 */ /* 0x000fe80003800200 */
[----:B------:R-:W-:-:S13]  /*1e20*/  ISETP.GT.AND P1, PT, R8, 0x800, PT ;  /* 0x000008000800780c */ /* 0x000fda0003f24270 */
[----:B------:R-:W-:Y:S05]  /*1e30*/  @!P1 BRA `(.L_x_28) ;  /* 0x0000000000649947 */ /* 0x000fea0003800000 */
        /* <DEDUP_REMOVED lines=9> */
[----:B------:R-:W5:Y:S04]  /*1ed0*/  LDG.E.64.CONSTANT R22, desc[UR6][R4.64+0x4000] ;  /* 0x0040000604167981 */ /* 0x000f68000c1e9b00 */
[----:B------:R0:W5:Y:S01]  /*1ee0*/  LDG.E.64.CONSTANT R8, desc[UR6][R4.64+0x5000] ;  /* 0x0050000604087981 */ /* 0x000162000c1e9b00 */
[----:B------:R-:W-:Y:S01]  /*1ef0*/  PLOP3.LUT P0, PT, PT, PT, PT, 0x8, 0x80 ;  /* 0x000000000080781c */ /* 0x000fe20003f0e170 */
[----:B------:R-:W-:-:S02]  /*1f00*/  VIADD R45, R45, 0x1000 ;  /* 0x000010002d2d7836 */ /* 0x000fc40000000000 */
[----:B------:R-:W-:Y:S01]  /*1f10*/  VIADD R43, R43, 0x1000 ;  /* 0x000010002b2b7836 */ /* 0x000fe20000000000 */
[----:B----4-:R-:W-:-:S08]  /*1f20*/  DADD R6, R6, R10 ;  /* 0x0000000006067229 */ /* 0x010fd0000000000a */
[----:B--2---:R-:W-:-:S08]  /*1f30*/  DADD R6, R6, R12 ;  /* 0x0000000006067229 */ /* 0x004fd0000000000c */
[----:B---3--:R-:W-:-:S08]  /*1f40*/  DADD R6, R6, R14 ;  /* 0x0000000006067229 */ /* 0x008fd0000000000e */
[----:B-----5:R-:W-:-:S08]  /*1f50*/  DADD R6, R6, R16 ;  /* 0x0000000006067229 */ /* 0x020fd00000000010 */
[----:B------:R-:W-:-:S08]  /*1f60*/  DADD R6, R6, R18 ;  /* 0x0000000006067229 */ /* 0x000fd00000000012 */
[----:B------:R-:W-:Y:S01]  /*1f70*/  DADD R6, R6, R20 ;  /* 0x0000000006067229 */ /* 0x000fe20000000014 */
[----:B------:R-:W-:-:S07]  /*1f80*/  IADD3 R10, P1, PT, R4, 0x8000, RZ ;  /* 0x00008000040a7810 */ /* 0x000fce0007f3e0ff */
[----:B------:R-:W-:Y:S01]  /*1f90*/  DADD R6, R6, R22 ;  /* 0x0000000006067229 */ /* 0x000fe20000000016 */
[----:B0-----:R-:W-:Y:S02]  /*1fa0*/  IMAD.X R5, RZ, RZ, R5, P1 ;  /* 0x000000ffff057224 */ /* 0x001fe400008e0605 */
[----:B------:R-:W-:-:S05]  /*1fb0*/  IMAD.MOV.U32 R4, RZ, RZ, R10 ;  /* 0x000000ffff047224 */ /* 0x000fca00078e000a */
[----:B------:R-:W-:-:S11]  /*1fc0*/  DADD R6, R6, R8 ;  /* 0x0000000006067229 */ /* 0x000fd60000000008 */
.L_x_28:
[----:B------:R-:W-:Y:S05]  /*1fd0*/  BSYNC.RECONVERGENT B2 ;  /* 0x0000000000027941 */ /* 0x000fea0003800200 */
.L_x_27:
[----:B------:R-:W-:-:S13]  /*1fe0*/  ISETP.LT.OR P0, PT, R45, R0, P0 ;  /* 0x000000002d00720c */ /* 0x000fda0000701670 */
[----:B------:R-:W-:Y:S05]  /*1ff0*/  @!P0 BRA `(.L_x_20) ;  /* 0x0000000000248947 */ /* 0x000fea0003800000 */
[----:B------:R-:W-:Y:S01]  /*2000*/  IMAD.WIDE.U32 R2, R43, 0x8, R2 ;  /* 0x000000082b027825 */ /* 0x000fe200078e0002 */
[----:B------:R-:W2:Y:S04]  /*2010*/  LDG.E.64.CONSTANT R8, desc[UR6][R4.64+-0x1000] ;  /* 0xfff0000604087981 */ /* 0x000ea8000c1e9b00 */
[----:B------:R-:W3:Y:S04]  /*2020*/  LDG.E.64.CONSTANT R10, desc[UR6][R4.64] ;  /* 0x00000006040a7981 */ /* 0x000ee8000c1e9b00 */
[----:B------:R-:W4:Y:S04]  /*2030*/  LDG.E.64.CONSTANT R2, desc[UR6][R2.64] ;  /* 0x0000000602027981 */ /* 0x000f28000c1e9b00 */
[----:B------:R-:W5:Y:S01]  /*2040*/  LDG.E.64.CONSTANT R12, desc[UR6][R4.64+0x1000] ;  /* 0x00100006040c7981 */ /* 0x000f62000c1e9b00 */
[----:B----4-:R-:W-:-:S08]  /*2050*/  DADD R6, R6, R2 ;  /* 0x0000000006067229 */ /* 0x010fd00000000002 */
[----:B--2---:R-:W-:-:S08]  /*2060*/  DADD R6, R6, R8 ;  /* 0x0000000006067229 */ /* 0x004fd00000000008 */
[----:B---3--:R-:W-:-:S08]  /*2070*/  DADD R6, R6, R10 ;  /* 0x0000000006067229 */ /* 0x008fd0000000000a */
[----:B-----5:R-:W-:-:S11]  /*2080*/  DADD R6, R6, R12 ;  /* 0x0000000006067229 */ /* 0x020fd6000000000c */
.L_x_20:
[----:B------:R-:W-:Y:S05]  /*2090*/  BSYNC.RECONVERGENT B1 ;  /* 0x0000000000017941 */ /* 0x000fea0003800200 */
.L_x_18:
[----:B------:R-:W0:Y:S01]  /*20a0*/  S2R R0, SR_LANEID ;  /* 0x0000000000007919 */ /* 0x000e220000000000 */
[----:B------:R-:W-:Y:S04]  /*20b0*/  SHFL.DOWN PT, R2, R6, 0x1, 0x1f ;  /* 0x08201f0006027f89 */ /* 0x000fe800000e0000 */
[----:B------:R-:W1:Y:S02]  /*20c0*/  SHFL.DOWN PT, R3, R7, 0x1, 0x1f ;  /* 0x08201f0007037f89 */ /* 0x000e6400000e0000 */
[----:B-1----:R-:W-:Y:S01]  /*20d0*/  DADD R2, R2, R6 ;  /* 0x0000000002027229 */ /* 0x002fe20000000006 */
[C---:B0-----:R-:W-:Y:S02]  /*20e0*/  ISETP.GT.AND P0, PT, R0.reuse, 0x1e, PT ;  /* 0x0000001e0000780c */ /* 0x041fe40003f04270 */
[----:B------:R-:W-:-:S07]  /*20f0*/  ISETP.NE.AND P1, PT, R0, RZ, PT ;  /* 0x000000ff0000720c */ /* 0x000fce0003f25270 */
        /* <DEDUP_REMOVED lines=15> */
[----:B------:R-:W-:Y:S01]  /*21f0*/  ISETP.GT.AND P0, PT, R0, 0x17, PT ;  /* 0x000000170000780c */ /* 0x000fe20003f04270 */
[----:B------:R-:W-:Y:S01]  /*2200*/  SHFL.DOWN PT, R2, R6, 0x8, 0x1f ;  /* 0x09001f0006027f89 */ /* 0x000fe200000e0000 */
[----:B------:R-:W-:-:S03]  /*2210*/  @!P1 MOV R8, 0x400 ;  /* 0x0000040000089802 */ /* 0x000fc60000000f00 */
[----:B------:R-:W0:Y:S01]  /*2220*/  SHFL.DOWN PT, R3, R7, 0x8, 0x1f ;  /* 0x09001f0007037f89 */ /* 0x000e2200000e0000 */
[----:B-1----:R-:W-:Y:S01]  /*2230*/  @!P1 LEA R11, R11, R8, 0x18 ;  /* 0x000000080b0b9211 */ /* 0x002fe200078ec0ff */
[----:B0-----:R-:W-:-:S10]  /*2240*/  DADD R2, R2, R6 ;  /* 0x0000000002027229 */ /* 0x001fd40000000006 */
[----:B------:R-:W-:Y:S02]  /*2250*/  FSEL R4, R6, R2, P0 ;  /* 0x0000000206047208 */ /* 0x000fe40000000000 */
[----:B------:R-:W-:Y:S02]  /*2260*/  FSEL R5, R7, R3, P0 ;  /* 0x0000000307057208 */ /* 0x000fe40000000000 */
[----:B------:R-:W-:Y:S01]  /*2270*/  @!P1 SHF.R.U32.HI R6, RZ, 0x2, R41 ;  /* 0x00000002ff069819 */ /* 0x000fe20000011629 */
[----:B------:R-:W-:Y:S01]  /*2280*/  SHFL.DOWN PT, R2, R4, 0x10, 0x1f ;  /* 0x0a001f0004027f89 */ /* 0x000fe200000e0000 */
[----:B------:R-:W-:Y:S02]  /*2290*/  ISETP.NE.AND P0, PT, R41, RZ, PT ;  /* 0x000000ff2900720c */ /* 0x000fe40003f05270 */
[----:B------:R-:W-:Y:S01]  /*22a0*/  @!P1 LOP3.LUT R6, R6, 0xf8, RZ, 0xc0, !PT ;  /* 0x000000f806069812 */ /* 0x000fe200078ec0ff */
[----:B------:R-:W0:Y:S04]  /*22b0*/  SHFL.DOWN PT, R3, R5, 0x10, 0x1f ;  /* 0x0a001f0005037f89 */ /* 0x000e2800000e0000 */
[----:B------:R-:W-:Y:S01]  /*22c0*/  @!P1 IMAD.IADD R11, R6, 0x1, R11 ;  /* 0x00000001060b9824 */ /* 0x000fe200078e020b */
[----:B0-----:R-:W-:-:S07]  /*22d0*/  DADD R2, R2, R4 ;  /* 0x0000000002027229 */ /* 0x001fce0000000004 */
[----:B------:R0:W-:Y:S01]  /*22e0*/  @!P1 STS.64 [R11+0x10], R2 ;  /* 0x000010020b009388 */ /* 0x0001e20000000a00 */
[----:B------:R-:W-:Y:S01]  /*22f0*/  BAR.SYNC.DEFER_BLOCKING 0x0 ;  /* 0x0000000000007b1d */ /* 0x000fe20000010000 */
[----:B------:R-:W-:-:S04]  /*2300*/  ISETP.GT.AND P1, PT, R0, 0xf, PT ;  /* 0x0000000f0000780c */ /* 0x000fc80003f24270 */
[----:B------:R-:W-:Y:S02]  /*2310*/  FSEL R0, R4, R2, P1 ;  /* 0x0000000204007208 */ /* 0x000fe40000800000 */
[----:B------:R-:W-:-:S03]  /*2320*/  FSEL R5, R5, R3, P1 ;  /* 0x0000000305057208 */ /* 0x000fc60000800000 */
[----:B0-----:R-:W-:Y:S02]  /*2330*/  IMAD.MOV.U32 R2, RZ, RZ, R0 ;  /* 0x000000ffff027224 */ /* 0x001fe400078e0000 */
[----:B------:R-:W-:Y:S01]  /*2340*/  IMAD.MOV.U32 R3, RZ, RZ, R5 ;  /* 0x000000ffff037224 */ /* 0x000fe200078e0005 */
[----:B------:R-:W-:Y:S06]  /*2350*/  @P0 BRA `(.L_x_16) ;  /* 0x0000000000680947 */ /* 0x000fec0003800000 */
[----:B------:R-:W0:Y:S01]  /*2360*/  S2UR UR5, SR_CgaCtaId ;  /* 0x00000000000579c3 */ /* 0x000e220000008800 */
[----:B------:R-:W-:Y:S02]  /*2370*/  UMOV UR4, 0x400 ;  /* 0x0000040000047882 */ /* 0x000fe40000000000 */
[----:B0-----:R-:W-:-:S09]  /*2380*/  ULEA UR4, UR5, UR4, 0x18 ;  /* 0x0000000405047291 */ /* 0x001fd2000f8ec0ff */
[----:B------:R-:W0:Y:S04]  /*2390*/  LDS.64 R4, [UR4+0x18] ;  /* 0x00001804ff047984 */ /* 0x000e280008000a00 */
[----:B------:R-:W1:Y:S04]  /*23a0*/  LDS.128 R8, [UR4+0x20] ;  /* 0x00002004ff087984 */ /* 0x000e680008000c00 */
        /* <DEDUP_REMOVED lines=20> */
[----:B------:R-:W-:-:S11]  /*24f0*/  DADD R2, R2, R10 ;  /* 0x0000000002027229 */ /* 0x000fd6000000000a */
.L_x_16:
[----:B------:R-:W-:Y:S05]  /*2500*/  BSYNC.RECONVERGENT B0 ;  /* 0x0000000000007941 */ /* 0x000fea0003800200 */
.L_x_1:
[----:B------:R-:W-:Y:S05]  /*2510*/  @P0 EXIT ;  /* 0x000000000000094d */ /* 0x000fea0003800000 */
[----:B------:R-:W0:Y:S01]  /*2520*/  LDCU.64 UR4, c[0x0][0x398] ;  /* 0x00007300ff0477ac */ /* 0x000e220008000a00 */
[----:B------:R-:W2:Y:S01]  /*2530*/  LDC.64 R4, c[0x0][0x388] ;  /* 0x0000e200ff047b82 */ /* 0x000ea20000000a00 */
[----:B0-----:R-:W-:-:S07]  /*2540*/  DADD R2, R2, UR4 ;  /* 0x0000000402027e29 */ /* 0x001fce0008000000 */
[----:B--2---:R-:W-:Y:S01]  /*2550*/  STG.E.64 desc[UR6][R4.64], R2 ;  /* 0x0000000204007986 */ /* 0x004fe2000c101b06 */
[----:B------:R-:W-:Y:S05]  /*2560*/  EXIT ;  /* 0x000000000000794d */ /* 0x000fea0003800000 */
.L_x_29:
[----:B------:R-:W-:-:S00]  /*2570*/  BRA `(.L_x_29) ;  /* 0xfffffffc00fc7947 */ /* 0x000fc0000383ffff */
[----:B------:R-:W-:-:S00]  /*2580*/  NOP ;  /* 0x0000000000007918 */ /* 0x000fc00000000000 */
[----:B------:R-:W-:-:S00]  /*2590*/  NOP ;  /* 0x0000000000007918 */ /* 0x000fc00000000000 */
[----:B------:R-:W-:-:S00]  /*25a0*/  NOP ;  /* 0x0000000000007918 */ /* 0x000fc00000000000 */
[----:B------:R-:W-:-:S00]  /*25b0*/  NOP ;  /* 0x0000000000007918 */ /* 0x000fc00000000000 */
[----:B------:R-:W-:-:S00]  /*25c0*/  NOP ;  /* 0x0000000000007918 */ /* 0x000fc00000000000 */
[----:B------:R-:W-:-:S00]  /*25d0*/  NOP ;  /* 0x0000000000007918 */ /* 0x000fc00000000000 */
[----:B------:R-:W-:-:S00]  /*25e0*/  NOP ;  /* 0x0000000000007918 */ /* 0x000fc00000000000 */
[----:B------:R-:W-:-:S00]  /*25f0*/  NOP ;  /* 0x0000000000007918 */ /* 0x000fc00000000000 */
.L_x_190:


//--------------------- .text._ZN3cub18CUB_300001_SM_10006detail6reduce18DeviceReduceKernelINS2_10policy_hubIdyN4cuda3std3__44plusIdEEE10Policy1000EN6thrust24THRUST_300001_SM_1000_NS6detail15normal_iteratorINSD_10device_ptrIdEEEEyS9_dNS7_10__identityEEEvT0_PT3_T1_NS0_13GridEvenShareISN_EET2_T4_ --------------------------
	.section	.text._ZN3cub18CUB_300001_SM_10006detail6reduce18DeviceReduceKernelINS2_10policy_hubIdyN4cuda3std3__44plusIdEEE10Policy1000EN6thrust24THRUST_300001_SM_1000_NS6detail15normal_iteratorINSD_10device_ptrIdEEEEyS9_dNS7_10__identityEEEvT0_PT3_T1_NS0_13GridEvenShareISN_EET2_T4_,"ax",@progbits
	.align	128
        .global         _ZN3cub18CUB_300001_SM_10006detail6reduce18DeviceReduceKernelINS2_10policy_hubIdyN4cuda3std3__44plusIdEEE10Policy1000EN6thrust24THRUST_300001_SM_1000_NS6detail15normal_iteratorINSD_10device_ptrIdEEEEyS9_dNS7_10__identityEEEvT0_PT3_T1_NS0_13GridEvenShareISN_EET2_T4_
        .type           _ZN3cub18CUB_300001_SM_10006detail6reduce18DeviceReduceKernelINS2_10policy_hubIdyN4cuda3std3__44plusIdEEE10Policy1000EN6thrust24THRUST_300001_SM_1000_NS6detail15normal_iteratorINSD_10device_ptrIdEEEEyS9_dNS7_10__identityEEEvT0_PT3_T1_NS0_13GridEvenShareISN_EET2_T4_,@function
        .size           _ZN3cub18CUB_300001_SM_10006detail6reduce18DeviceReduceKernelINS2_10policy_hubIdyN4cuda3std3__44plusIdEEE10Policy1000EN6thrust24THRUST_300001_SM_1000_NS6detail15normal_iteratorINSD_10device_ptrIdEEEEyS9_dNS7_10__identityEEEvT0_PT3_T1_NS0_13GridEvenShareISN_EET2_T4_,(.L_x_191 - _ZN3cub18CUB_300001_SM_10006detail6reduce18DeviceReduceKernelINS2_10policy_hubIdyN4cuda3std3__44plusIdEEE10Policy1000EN6thrust24THRUST_300001_SM_1000_NS6detail15normal_iteratorINSD_10device_ptrIdEEEEyS9_dNS7_10__identityEEEvT0_PT3_T1_NS0_13GridEvenShareISN_EET2_T4_)
        .other          _ZN3cub18CUB_300001_SM_10006detail6reduce18DeviceReduceKernelINS2_10policy_hubIdyN4cuda3std3__44plusIdEEE10Policy1000EN6thrust24THRUST_300001_SM_1000_NS6detail15normal_iteratorINSD_10device_ptrIdEEEEyS9_dNS7_10__identityEEEvT0_PT3_T1_NS0_13GridEvenShareISN_EET2_T4_,@"STO_CUDA_ENTRY STV_DEFAULT"
_ZN3cub18CUB_300001_SM_10006detail6reduce18DeviceReduceKernelINS2_10policy_hubIdyN4cuda3std3__44plusIdEEE10Policy1000EN6thrust24THRUST_300001_SM_1000_NS6detail15normal_iteratorINSD_10device_ptrIdEEEEyS9_dNS7_10__identityEEEvT0_PT3_T1_NS0_13GridEvenShareISN_EET2_T4_:
.text._ZN3cub18CUB_300001_SM_10006detail6reduce18DeviceReduceKernelINS2_10policy_hubIdyN4cuda3std3__44plusIdEEE10Policy1000EN6thrust24THRUST_300001_SM_1000_NS6detail15normal_iteratorINSD_10device_ptrIdEEEEyS9_dNS7_10__identityEEEvT0_PT3_T1_NS0_13GridEvenShareISN_EET2_T4_:
[----:B------:R-:W-:Y:S08]  /*0000*/  LDC R1, c[0x0][0x37c] ;  /* 0x0000df00ff017b82 */ /* 0x000ff00000000800 */
[----:B------:R-:W0:Y:S01]  /*0010*/  S2UR UR18, SR_CTAID.X ;  /* 0x00000000001279c3 */ /* 0x000e220000002500 */
[----:B------:R-:W1:Y:S01]  /*0020*/  LDCU.64 UR4, c[0x0][0x3b8] ;  /* 0x00007700ff0477ac */ /* 0x000e620008000a00 */
[----:B------:R-:W-:Y:S01]  /*0030*/  BSSY.RECONVERGENT B0, `(.L_x_30) ;  /* 0x0000277000007945 */ /* 0x000fe20003800200 */
[----:B------:R-:W2:Y:S01]  /*0040*/  LDCU UR11, c[0x0][0x3c0] ;  /* 0x00007800ff0b77ac */ /* 0x000ea20008000800 */
[----:B------:R-:W3:Y:S01]  /*0050*/  LDCU.64 UR16, c[0x0][0x358] ;  /* 0x00006b00ff1077ac */ /* 0x000ee20008000a00 */
[----:B-1----:R-:W-:-:S02]  /*0060*/  IMAD.U32 R12, RZ, RZ, UR4 ;  /* 0x00000004ff0c7e24 */ /* 0x002fc4000f8e00ff */
[----:B------:R-:W-:Y:S01]  /*0070*/  IMAD.U32 R3, RZ, RZ, UR5 ;  /* 0x00000005ff037e24 */ /* 0x000fe2000f8e00ff */
[----:B--2---:R-:W-:Y:S02]  /*0080*/  UIMAD UR5, UR11, 0xe00, URZ ;  /* 0x00000e000b0578a4 */ /* 0x004fe4000f8e02ff */
[----:B0-----:R-:W-:Y:S02]  /*0090*/  UIMAD UR9, UR18, 0xe00, URZ ;  /* 0x00000e00120978a4 */ /* 0x001fe4000f8e02ff */
[----:B------:R-:W-:-:S04]  /*00a0*/  USHF.R.S32.HI UR4, URZ, 0x1f, UR5 ;  /* 0x0000001fff047899 */ /* 0x000fc80008011405 */
[----:B------:R-:W-:-:S04]  /*00b0*/  IADD3 R13, P1, PT, R12, -UR9, RZ ;  /* 0x800000090c0d7c10 */ /* 0x000fc8000ff3e0ff */
[----:B------:R-:W-:Y:S02]  /*00c0*/  ISETP.GT.U32.AND P0, PT, R13, 0xdff, PT ;  /* 0x00000dff0d00780c */ /* 0x000fe40003f04070 */
[----:B------:R-:W-:-:S04]  /*00d0*/  IADD3.X R2, PT, PT, R3, -0x1, RZ, P1, !PT ;  /* 0xffffffff03027810 */ /* 0x000fc80000ffe4ff */
[----:B------:R-:W-:-:S13]  /*00e0*/  ISETP.GT.U32.AND.EX P0, PT, R2, RZ, PT, P0 ;  /* 0x000000ff0200720c */ /* 0x000fda0003f04100 */
[----:B---3--:R-:W-:Y:S05]  /*00f0*/  @P0 BRA `(.L_x_31) ;  /* 0x0000001400280947 */ /* 0x008fea0003800000 */
[----:B------:R-:W0:Y:S01]  /*0100*/  S2R R0, SR_TID.X ;  /* 0x0000000000007919 */ /* 0x000e220000002100 */
[----:B------:R-:W-:Y:S01]  /*0110*/  VIADD R3, R12, -UR9 ;  /* 0x800000090c037c36 */ /* 0x000fe20008000000 */
[----:B------:R-:W-:Y:S01]  /*0120*/  BSSY.RECONVERGENT B1, `(.L_x_32) ;  /* 0x000000a000017945 */ /* 0x000fe20003800200 */
[----:B------:R-:W-:-:S03]  /*0130*/  CS2R R8, SRZ ;  /* 0x0000000000087805 */ /* 0x000fc6000001ff00 */
[----:B0-----:R-:W-:Y:S01]  /*0140*/  ISETP.GE.AND P0, PT, R0, R3, PT ;  /* 0x000000030000720c */ /* 0x001fe20003f06270 */
[----:B------:R-:W-:-:S12]  /*0150*/  IMAD.MOV.U32 R2, RZ, RZ, R0 ;  /* 0x000000ffff027224 */ /* 0x000fd800078e0000 */
[----:B------:R-:W-:Y:S05]  /*0160*/  @P0 BRA `(.L_x_33) ;  /* 0x0000000000140947 */ /* 0x000fea0003800000 */
[----:B------:R-:W0:Y:S01]  /*0170*/  LDC.64 R8, c[0x0][0x380] ;  /* 0x0000e000ff087b82 */ /* 0x000e220000000a00 */
[----:B------:R-:W-:-:S04]  /*0180*/  VIADD R5, R0, UR9 ;  /* 0x0000000900057c36 */ /* 0x000fc80008000000 */
[----:B0-----:R-:W-:-:S06]  /*0190*/  IMAD.WIDE.U32 R8, R5, 0x8, R8 ;  /* 0x0000000805087825 */ /* 0x001fcc00078e0008 */
[----:B------:R-:W5:Y:S01]  /*01a0*/  LDG.E.64 R8, desc[UR16][R8.64] ;  /* 0x0000001008087981 */ /* 0x000f62000c1e1b00 */
[----:B------:R-:W-:-:S07]  /*01b0*/  VIADD R2, R0, 0x200 ;  /* 0x0000020000027836 */ /* 0x000fce0000000000 */
.L_x_33:
[----:B------:R-:W-:Y:S05]  /*01c0*/  BSYNC.RECONVERGENT B1 ;  /* 0x0000000000017941 */ /* 0x000fea0003800200 */
.L_x_32:
[----:B------:R-:W-:Y:S01]  /*01d0*/  ISETP.GE.AND P0, PT, R2, R3, PT ;  /* 0x000000030200720c */ /* 0x000fe20003f06270 */
[----:B------:R-:W-:-:S12]  /*01e0*/  BSSY.RECONVERGENT B1, `(.L_x_34) ;  /* 0x0000078000017945 */ /* 0x000fd80003800200 */
[----:B------:R-:W-:Y:S05]  /*01f0*/  @P0 BRA `(.L_x_35) ;  /* 0x0000000400d80947 */ /* 0x000fea0003800000 */
[----:B------:R-:W-:Y:S01]  /*0200*/  LOP3.LUT R5, RZ, R2, RZ, 0x33, !PT ;  /* 0x00000002ff057212 */ /* 0x000fe200078e33ff */
[----:B------:R-:W-:Y:S03]  /*0210*/  BSSY.RECONVERGENT B2, `(.L_x_36) ;  /* 0x0000036000027945 */ /* 0x000fe60003800200 */
[----:B------:R-:W-:-:S04]  /*0220*/  IADD3 R12, PT, PT, R12, -UR9, R5 ;  /* 0x800000090c0c7c10 */ /* 0x000fc8000fffe005 */
[C---:B------:R-:W-:Y:S02]  /*0230*/  ISETP.GE.U32.AND P1, PT, R12.reuse, 0x1e00, PT ;  /* 0x00001e000c00780c */ /* 0x040fe40003f26070 */
[----:B------:R-:W-:-:S04]  /*0240*/  LEA.HI R4, R12, 0x1, RZ, 0x17 ;  /* 0x000000010c047811 */ /* 0x000fc800078fb8ff */
[----:B------:R-:W-:-:S04]  /*0250*/  LOP3.LUT R5, R4, 0xf, RZ, 0xc0, !PT ;  /* 0x0000000f04057812 */ /* 0x000fc800078ec0ff */
[----:B------:R-:W-:-:S03]  /*0260*/  ISETP.NE.AND P0, PT, R5, RZ, PT ;  /* 0x000000ff0500720c */ /* 0x000fc60003f05270 */
[----:B------:R-:W-:Y:S10]  /*0270*/  @!P1 BRA `(.L_x_37) ;  /* 0x0000000000bc9947 */ /* 0x000ff40003800000 */
[----:B------:R-:W0:Y:S01]  /*0280*/  LDCU.64 UR4, c[0x0][0x380] ;  /* 0x00007000ff0477ac */ /* 0x000e220008000a00 */
[----:B------:R-:W-:Y:S01]  /*0290*/  IMAD.WIDE.U32 R6, R2, 0x8, RZ ;  /* 0x0000000802067825 */ /* 0x000fe200078e00ff */
[----:B------:R-:W-:-:S03]  /*02a0*/  LOP3.LUT R26, R4, 0xfffff0, RZ, 0xc0, !PT ;  /* 0x00fffff0041a7812 */ /* 0x000fc600078ec0ff */
[----:B------:R-:W-:Y:S02]  /*02b0*/  IMAD.U32 R11, RZ, RZ, UR18 ;  /* 0x00000012ff0b7e24 */ /* 0x000fe4000f8e00ff */
[----:B------:R-:W-:Y:S02]  /*02c0*/  IMAD.MOV R26, RZ, RZ, -R26 ;  /* 0x000000ffff1a7224 */ /* 0x000fe400078e0a1a */
[----:B------:R-:W-:-:S03]  /*02d0*/  IMAD.WIDE.U32 R6, R11, 0x7000, R6 ;  /* 0x000070000b067825 */ /* 0x000fc600078e0006 */
[----:B0-----:R-:W-:-:S04]  /*02e0*/  IADD3 R6, P1, PT, R6, UR4, RZ ;  /* 0x0000000406067c10 */ /* 0x001fc8000ff3e0ff */
[----:B------:R-:W-:-:S04]  /*02f0*/  IADD3 R6, P2, PT, R6, 0x8000, RZ ;  /* 0x0000800006067810 */ /* 0x000fc80007f5e0ff */
[----:B------:R-:W-:-:S09]  /*0300*/  IADD3.X R7, PT, PT, RZ, UR5, R7, P2, P1 ;  /* 0x00000005ff077c10 */ /* 0x000fd200097e2407 */
.L_x_38:
[----:B------:R-:W2:Y:S04]  /*0310*/  LDG.E.64 R10, desc[UR16][R6.64+-0x8000] ;  /* 0xff800010060a7981 */ /* 0x000ea8000c1e1b00 */
[----:B------:R-:W3:Y:S04]  /*0320*/  LDG.E.64 R12, desc[UR16][R6.64+-0x7000] ;  /* 0xff900010060c7981 */ /* 0x000ee8000c1e1b00 */
[----:B------:R-:W4:Y:S04]  /*0330*/  LDG.E.64 R14, desc[UR16][R6.64+-0x6000] ;  /* 0xffa00010060e7981 */ /* 0x000f28000c1e1b00 */
[----:B------:R-:W4:Y:S04]  /*0340*/  LDG.E.64 R16, desc[UR16][R6.64+-0x5000] ;  /* 0xffb0001006107981 */ /* 0x000f28000c1e1b00 */
[----:B------:R-:W4:Y:S04]  /*0350*/  LDG.E.64 R18, desc[UR16][R6.64+-0x4000] ;  /* 0xffc0001006127981 */ /* 0x000f28000c1e1b00 */
[----:B------:R-:W4:Y:S04]  /*0360*/  LDG.E.64 R20, desc[UR16][R6.64+-0x3000] ;  /* 0xffd0001006147981 */ /* 0x000f28000c1e1b00 */
[----:B------:R-:W4:Y:S04]  /*0370*/  LDG.E.64 R24, desc[UR16][R6.64+-0x2000] ;  /* 0xffe0001006187981 */ /* 0x000f28000c1e1b00 */
[----:B------:R-:W4:Y:S01]  /*0380*/  LDG.E.64 R22, desc[UR16][R6.64+-0x1000] ;  /* 0xfff0001006167981 */ /* 0x000f22000c1e1b00 */
[----:B--2--5:R-:W-:-:S03]  /*0390*/  DADD R10, R10, R8 ;  /* 0x000000000a0a7229 */ /* 0x024fc60000000008 */
[----:B------:R-:W2:Y:S05]  /*03a0*/  LDG.E.64 R8, desc[UR16][R6.64] ;  /* 0x0000001006087981 */ /* 0x000eaa000c1e1b00 */
[----:B---3--:R-:W-:Y:S02]  /*03b0*/  DADD R12, R10, R12 ;  /* 0x000000000a0c7229 */ /* 0x008fe4000000000c */
[----:B------:R-:W3:Y:S06]  /*03c0*/  LDG.E.64 R10, desc[UR16][R6.64+0x1000] ;  /* 0x00100010060a7981 */ /* 0x000eec000c1e1b00 */
[----:B----4-:R-:W-:-:S02]  /*03d0*/  DADD R14, R12, R14 ;  /* 0x000000000c0e7229 */ /* 0x010fc4000000000e */
[----:B------:R-:W4:Y:S06]  /*03e0*/  LDG.E.64 R12, desc[UR16][R6.64+0x2000] ;  /* 0x00200010060c7981 */ /* 0x000f2c000c1e1b00 */
[----:B------:R-:W-:Y:S02]  /*03f0*/  DADD R16, R14, R16 ;  /* 0x000000000e107229 */ /* 0x000fe40000000010 */
[----:B------:R-:W4:Y:S06]  /*0400*/  LDG.E.64 R14, desc[UR16][R6.64+0x3000] ;  /* 0x00300010060e7981 */ /* 0x000f2c000c1e1b00 */
[----:B------:R-:W-:-:S02]  /*0410*/  DADD R18, R16, R18 ;  /* 0x0000000010127229 */ /* 0x000fc40000000012 */
[----:B------:R-:W4:Y:S06]  /*0420*/  LDG.E.64 R16, desc[UR16][R6.64+0x4000] ;  /* 0x0040001006107981 */ /* 0x000f2c000c1e1b00 */
[----:B------:R-:W-:Y:S02]  /*0430*/  DADD R20, R18, R20 ;  /* 0x0000000012147229 */ /* 0x000fe40000000014 */
[----:B------:R-:W4:Y:S06]  /*0440*/  LDG.E.64 R18, desc[UR16][R6.64+0x5000] ;  /* 0x0050001006127981 */ /* 0x000f2c000c1e1b00 */
[----:B------:R-:W-:-:S02]  /*0450*/  DADD R24, R20, R24 ;  /* 0x0000000014187229 */ /* 0x000fc40000000018 */
[----:B------:R-:W4:Y:S06]  /*0460*/  LDG.E.64 R20, desc[UR16][R6.64+0x6000] ;  /* 0x0060001006147981 */ /* 0x000f2c000c1e1b00 */
[----:B------:R-:W-:Y:S02]  /*0470*/  DADD R22, R24, R22 ;  /* 0x0000000018167229 */ /* 0x000fe40000000016 */
[----:B------:R0:W4:Y:S01]  /*0480*/  LDG.E.64 R24, desc[UR16][R6.64+0x7000] ;  /* 0x0070001006187981 */ /* 0x000122000c1e1b00 */
[----:B------:R-:W-:Y:S02]  /*0490*/  VIADD R26, R26, 0x10 ;  /* 0x000000101a1a7836 */ /* 0x000fe40000000000 */
[----:B------:R-:W-:-:S03]  /*04a0*/  VIADD R2, R2, 0x2000 ;  /* 0x0000200002027836 */ /* 0x000fc60000000000 */
[----:B------:R-:W-:Y:S02]  /*04b0*/  ISETP.NE.AND P1, PT, R26, RZ, PT ;  /* 0x000000ff1a00720c */ /* 0x000fe40003f25270 */
[----:B0-----:R-:W-:-:S05]  /*04c0*/  IADD3 R6, P2, PT, R6, 0x10000, RZ ;  /* 0x0001000006067810 */ /* 0x001fca0007f5e0ff */
[----:B------:R-:W-:Y:S01]  /*04d0*/  IMAD.X R7, RZ, RZ, R7, P2 ;  /* 0x000000ffff077224 */ /* 0x000fe200010e0607 */
[----:B--2---:R-:W-:-:S08]  /*04e0*/  DADD R8, R22, R8 ;  /* 0x0000000016087229 */ /* 0x004fd00000000008 */
[----:B---3--:R-:W-:-:S08]  /*04f0*/  DADD R8, R8, R10 ;  /* 0x0000000008087229 */ /* 0x008fd0000000000a */
[----:B----4-:R-:W-:-:S08]  /*0500*/  DADD R8, R8, R12 ;  /* 0x0000000008087229 */ /* 0x010fd0000000000c */
[----:B------:R-:W-:-:S08]  /*0510*/  DADD R8, R8, R14 ;  /* 0x0000000008087229 */ /* 0x000fd0000000000e */
[----:B------:R-:W-:-:S08]  /*0520*/  DADD R8, R8, R16 ;  /* 0x0000000008087229 */ /* 0x000fd00000000010 */
[----:B------:R-:W-:-:S08]  /*0530*/  DADD R8, R8, R18 ;  /* 0x0000000008087229 */ /* 0x000fd00000000012 */
[----:B------:R-:W-:-:S08]  /*0540*/  DADD R8, R8, R20 ;  /* 0x0000000008087229 */ /* 0x000fd00000000014 */
[----:B------:R-:W-:Y:S01]  /*0550*/  DADD R8, R8, R24 ;  /* 0x0000000008087229 */ /* 0x000fe20000000018 */
[----:B------:R-:W-:Y:S10]  /*0560*/  @P1 BRA `(.L_x_38) ;  /* 0xfffffffc00681947 */ /* 0x000ff4000383ffff */
.L_x_37:
[----:B------:R-:W-:Y:S05]  /*0570*/  BSYNC.RECONVERGENT B2 ;  /* 0x0000000000027941 */ /* 0x000fea0003800200 */
.L_x_36:
[----:B------:R-:W-:Y:S05]  /*0580*/  @!P0 BRA `(.L_x_35) ;  /* 0x0000000000f48947 */ /* 0x000fea0003800000 */
[----:B------:R-:W-:Y:S01]  /*0590*/  ISETP.GE.U32.AND P1, PT, R5, 0x8, PT ;  /* 0x000000080500780c */ /* 0x000fe20003f26070 */
[----:B------:R-:W-:Y:S01]  /*05a0*/  BSSY.RECONVERGENT B2, `(.L_x_39) ;  /* 0x000001a000027945 */ /* 0x000fe20003800200 */
[----:B------:R-:W-:-:S04]  /*05b0*/  LOP3.LUT R26, R4, 0x7, RZ, 0xc0, !PT ;  /* 0x00000007041a7812 */ /* 0x000fc800078ec0ff */
[----:B------:R-:W-:-:S07]  /*05c0*/  ISETP.NE.AND P0, PT, R26, RZ, PT ;  /* 0x000000ff1a00720c */ /* 0x000fce0003f05270 */
[----:B------:R-:W-:Y:S06]  /*05d0*/  @!P1 BRA `(.L_x_40) ;  /* 0x0000000000589947 */ /* 0x000fec0003800000 */
[----:B------:R-:W0:Y:S01]  /*05e0*/  LDCU.64 UR4, c[0x0][0x380] ;  /* 0x00007000ff0477ac */ /* 0x000e220008000a00 */
[----:B------:R-:W-:-:S04]  /*05f0*/  IADD3 R5, P1, PT, R2, UR9, RZ ;  /* 0x0000000902057c10 */ /* 0x000fc8000ff3e0ff */
[----:B------:R-:W-:Y:S02]  /*0600*/  LEA.HI.X.SX32 R6, R2, RZ, 0x1, P1 ;  /* 0x000000ff02067211 */ /* 0x000fe400008f0eff */
[----:B0-----:R-:W-:-:S04]  /*0610*/  LEA R24, P1, R5, UR4, 0x3 ;  /* 0x0000000405187c11 */ /* 0x001fc8000f8218ff */
[----:B------:R-:W-:-:S05]  /*0620*/  LEA.HI.X R25, R5, UR5, R6, 0x3, P1 ;  /* 0x0000000505197c11 */ /* 0x000fca00088f1c06 */
        /* <DEDUP_REMOVED lines=17> */
.L_x_40:
[----:B------:R-:W-:Y:S05]  /*0740*/  BSYNC.RECONVERGENT B2 ;  /* 0x0000000000027941 */ /* 0x000fea0003800200 */
.L_x_39:
        /* <DEDUP_REMOVED lines=14> */
[----:B------:R-:W4:Y:S01]  /*0830*/  LDG.E.64 R14, desc[UR16][R4.64+0x3000] ;  /* 0x00300010040e7981 */ /* 0x000f22000c1e1b00 */
[----:B------:R-:W-:Y:S01]  /*0840*/  VIADD R2, R2, 0x800 ;  /* 0x0000080002027836 */ /* 0x000fe20000000000 */
[----:B--2--5:R-:W-:-:S08]  /*0850*/  DADD R6, R8, R6 ;  /* 0x0000000008067229 */ /* 0x024fd00000000006 */
[----:B---3--:R-:W-:-:S08]  /*0860*/  DADD R6, R6, R10 ;  /* 0x0000000006067229 */ /* 0x008fd0000000000a */
[----:B----4-:R-:W-:-:S08]  /*0870*/  DADD R6, R6, R12 ;  /* 0x0000000006067229 */ /* 0x010fd0000000000c */
[----:B------:R-:W-:-:S11]  /*0880*/  DADD R8, R6, R14 ;  /* 0x0000000006087229 */ /* 0x000fd6000000000e */
.L_x_42:
[----:B------:R-:W-:Y:S05]  /*0890*/  BSYNC.RECONVERGENT B2 ;  /* 0x0000000000027941 */ /* 0x000fea0003800200 */
.L_x_41:
[----:B------:R-:W-:Y:S05]  /*08a0*/  @!P0 BRA `(.L_x_35) ;  /* 0x00000000002c8947 */ /* 0x000fea0003800000 */
[----:B------:R-:W0:Y:S01]  /*08b0*/  LDC.64 R4, c[0x0][0x380] ;  /* 0x0000e000ff047b82 */ /* 0x000e220000000a00 */
[----:B------:R-:W-:Y:S02]  /*08c0*/  IMAD.U32 R7, RZ, RZ, UR18 ;  /* 0x00000012ff077e24 */ /* 0x000fe4000f8e00ff */
[----:B------:R-:W-:Y:S02]  /*08d0*/  IMAD.MOV R10, RZ, RZ, -R16 ;  /* 0x000000ffff0a7224 */ /* 0x000fe400078e0a10 */
[----:B0-----:R-:W-:-:S07]  /*08e0*/  IMAD.WIDE.U32 R4, R7, 0x7000, R4 ;  /* 0x0000700007047825 */ /* 0x001fce00078e0004 */
.L_x_43:
[----:B------:R-:W-:-:S06]  /*08f0*/  IMAD.WIDE R6, R2, 0x8, R4 ;  /* 0x0000000802067825 */ /* 0x000fcc00078e0204 */
[----:B------:R-:W2:Y:S01]  /*0900*/  LDG.E.64 R6, desc[UR16][R6.64] ;  /* 0x0000001006067981 */ /* 0x000ea2000c1e1b00 */
[----:B------:R-:W-:Y:S02]  /*0910*/  VIADD R10, R10, 0x1 ;  /* 0x000000010a0a7836 */ /* 0x000fe40000000000 */
[----:B------:R-:W-:-:S03]  /*0920*/  VIADD R2, R2, 0x200 ;  /* 0x0000020002027836 */ /* 0x000fc60000000000 */
[----:B------:R-:W-:Y:S01]  /*0930*/  ISETP.NE.AND P0, PT, R10, RZ, PT ;  /* 0x000000ff0a00720c */ /* 0x000fe20003f05270 */
[----:B--2--5:R-:W-:-:S12]  /*0940*/  DADD R8, R6, R8 ;  /* 0x0000000006087229 */ /* 0x024fd80000000008 */
[----:B------:R-:W-:Y:S05]  /*0950*/  @P0 BRA `(.L_x_43) ;  /* 0xfffffffc00e40947 */ /* 0x000fea000383ffff */
.L_x_35:
[----:B------:R-:W-:Y:S05]  /*0960*/  BSYNC.RECONVERGENT B1 ;  /* 0x0000000000017941 */ /* 0x000fea0003800200 */
.L_x_34:
        /* <DEDUP_REMOVED lines=12> */
[----:B------:R-:W-:-:S03]  /*0a30*/  @!P1 SHF.R.U32.HI R3, RZ, 0x2, R0 ;  /* 0x00000002ff039819 */ /* 0x000fc60000011600 */
[----:B------:R-:W0:Y:S01]  /*0a40*/  SHFL.DOWN PT, R5, R7, 0x2, 0x1f ;  /* 0x08401f0007057f89 */ /* 0x000e2200000e0000 */
[----:B------:R-:W-:Y:S01]  /*0a50*/  @!P1 LOP3.LUT R3, R3, 0xf8, RZ, 0xc0, !PT ;  /* 0x000000f803039812 */ /* 0x000fe200078ec0ff */
        /* <DEDUP_REMOVED lines=14> */
[----:B-1----:R-:W-:-:S05]  /*0b40*/  @!P1 LEA R10, R13, R10, 0x18 ;  /* 0x0000000a0d0a9211 */ /* 0x002fca00078ec0ff */
[----:B------:R-:W-:Y:S01]  /*0b50*/  @!P1 IMAD.IADD R3, R3, 0x1, R10 ;  /* 0x0000000103039824 */ /* 0x000fe200078e020a */
[----:B0-----:R-:W-:-:S10]  /*0b60*/  DADD R4, R4, R8 ;  /* 0x0000000004047229 */ /* 0x001fd40000000008 */
[----:B------:R-:W-:Y:S02]  /*0b70*/  FSEL R6, R8, R4, P0 ;  /* 0x0000000408067208 */ /* 0x000fe40000000000 */
[----:B------:R-:W-:Y:S02]  /*0b80*/  FSEL R7, R9, R5, P0 ;  /* 0x0000000509077208 */ /* 0x000fe40000000000 */
[----:B------:R-:W-:Y:S01]  /*0b90*/  ISETP.NE.AND P0, PT, R0, RZ, PT ;  /* 0x000000ff0000720c */ /* 0x000fe20003f05270 */
[----:B------:R-:W-:Y:S04]  /*0ba0*/  SHFL.DOWN PT, R4, R6, 0x10, 0x1f ;  /* 0x0a001f0006047f89 */ /* 0x000fe800000e0000 */
[----:B------:R-:W0:Y:S02]  /*0bb0*/  SHFL.DOWN PT, R5, R7, 0x10, 0x1f ;  /* 0x0a001f0007057f89 */ /* 0x000e2400000e0000 */
        /* <DEDUP_REMOVED lines=10> */
[----:B--2---:R-:W0:Y:S04]  /*0c60*/  LDS.64 R2, [UR4+0x18] ;  /* 0x00001804ff027984 */ /* 0x004e280008000a00 */
        /* <DEDUP_REMOVED lines=23> */
.L_x_44:
[----:B------:R-:W-:-:S05]  /*0de0*/  LOP3.LUT R2, R0, 0x3e0, RZ, 0xc0, !PT ;  /* 0x000003e000027812 */ /* 0x000fca00078ec0ff */
[----:B------:R-:W-:Y:S01]  /*0df0*/  VIADD R4, R2, 0x20 ;  /* 0x0000002002047836 */ /* 0x000fe20000000000 */
[----:B------:R-:W-:-:S04]  /*0e00*/  LOP3.LUT R2, RZ, R2, RZ, 0x33, !PT ;  /* 0x00000002ff027212 */ /* 0x000fc800078e33ff */
[----:B------:R-:W-:Y:S01]  /*0e10*/  ISETP.GT.AND P0, PT, R4, R3, PT ;  /* 0x000000030400720c */ /* 0x000fe20003f04270 */
[----:B------:R-:W-:-:S05]  /*0e20*/  IMAD.IADD R2, R3, 0x1, R2 ;  /* 0x0000000103027824 */ /* 0x000fca00078e0202 */
[----:B------:R-:W-:Y:S02]  /*0e30*/  SEL R5, R2, 0x1f, P0 ;  /* 0x0000001f02057807 */ /* 0x000fe40000000000 */
[----:B------:R-:W0:Y:S03]  /*0e40*/  S2R R2, SR_LANEID ;  /* 0x0000000000027919 */ /* 0x000e260000000000 */
[----:B-----5:R-:W-:Y:S04]  /*0e50*/  SHFL.DOWN PT, R6, R8, 0x1, R5 ;  /* 0x0820000008067989 */ /* 0x020fe800000e0005 */
[----:B------:R-:W1:Y:S02]  /*0e60*/  SHFL.DOWN PT, R7, R9, 0x1, R5 ;  /* 0x0820000009077989 */ /* 0x000e6400000e0005 */
[----:B-1----:R-:W-:Y:S01]  /*0e70*/  DADD R6, R6, R8 ;  /* 0x0000000006067229 */ /* 0x002fe20000000008 */
[C---:B0-----:R-:W-:Y:S01]  /*0e80*/  ISETP.GE.AND P0, PT, R2.reuse, R5, PT ;  /* 0x000000050200720c */ /* 0x041fe20003f06270 */
[C---:B------:R-:W-:Y:S01]  /*0e90*/  VIADD R4, R2.reuse, 0x2 ;  /* 0x0000000202047836 */ /* 0x040fe20000000000 */
[----:B------:R-:W-:-:S07]  /*0ea0*/  ISETP.NE.AND P1, PT, R2, RZ, PT ;  /* 0x000000ff0200720c */ /* 0x000fce0003f25270 */
[----:B------:R-:W-:Y:S02]  /*0eb0*/  FSEL R10, R6, R8, !P0 ;  /* 0x00000008060a7208 */ /* 0x000fe40004000000 */
[----:B------:R-:W-:Y:S02]  /*0ec0*/  FSEL R11, R7, R9, !P0 ;  /* 0x00000009070b7208 */ /* 0x000fe40004000000 */
[----:B------:R-:W-:Y:S01]  /*0ed0*/  ISETP.GT.AND P0, PT, R4, R5, PT ;  /* 0x000000050400720c */ /* 0x000fe20003f04270 */
[----:B------:R-:W-:Y:S01]  /*0ee0*/  SHFL.DOWN PT, R6, R10, 0x2, R5 ;  /* 0x084000000a067989 */ /* 0x000fe200000e0005 */
[----:B------:R-:W-:-:S03]  /*0ef0*/  VIADD R4, R2, 0x4 ;  /* 0x0000000402047836 */ /* 0x000fc60000000000 */
[----:B------:R-:W0:Y:S02]  /*0f00*/  SHFL.DOWN PT, R7, R11, 0x2, R5 ;  /* 0x084000000b077989 */ /* 0x000e2400000e0005 */
[----:B0-----:R-:W-:-:S10]  /*0f10*/  DADD R6, R6, R10 ;  /* 0x0000000006067229 */ /* 0x001fd4000000000a */
[----:B------:R-:W-:Y:S02]  /*0f20*/  FSEL R12, R10, R6, P0 ;  /* 0x000000060a0c7208 */ /* 0x000fe40000000000 */
[----:B------:R-:W-:Y:S02]  /*0f30*/  FSEL R13, R11, R7, P0 ;  /* 0x000000070b0d7208 */ /* 0x000fe40000000000 */
[----:B------:R-:W-:Y:S01]  /*0f40*/  ISETP.GT.AND P0, PT, R4, R5, PT ;  /* 0x000000050400720c */ /* 0x000fe20003f04270 */
[----:B------:R-:W-:Y:S01]  /*0f50*/  SHFL.DOWN PT, R6, R12, 0x4, R5 ;  /* 0x088000000c067989 */ /* 0x000fe200000e0005 */
[C---:B------:R-:W-:Y:S02]  /*0f60*/  VIADD R4, R2.reuse, 0x8 ;  /* 0x0000000802047836 */ /* 0x040fe40000000000 */
[----:B------:R-:W-:Y:S01]  /*0f70*/  VIADD R2, R2, 0x10 ;  /* 0x0000001002027836 */ /* 0x000fe20000000000 */
[----:B------:R-:W0:Y:S02]  /*0f80*/  SHFL.DOWN PT, R7, R13, 0x4, R5 ;  /* 0x088000000d077989 */ /* 0x000e2400000e0005 */
[----:B0-----:R-:W-:-:S10]  /*0f90*/  DADD R6, R6, R12 ;  /* 0x0000000006067229 */ /* 0x001fd4000000000c */
[----:B------:R-:W-:Y:S02]  /*0fa0*/  FSEL R8, R12, R6, P0 ;  /* 0x000000060c087208 */ /* 0x000fe40000000000 */
[----:B------:R-:W-:Y:S02]  /*0fb0*/  FSEL R9, R13, R7, P0 ;  /* 0x000000070d097208 */ /* 0x000fe40000000000 */
[----:B------:R-:W-:Y:S01]  /*0fc0*/  ISETP.GT.AND P0, PT, R4, R5, PT ;  /* 0x000000050400720c */ /* 0x000fe20003f04270 */
[----:B------:R-:W-:Y:S01]  /*0fd0*/  SHFL.DOWN PT, R6, R8, 0x8, R5 ;  /* 0x0900000008067989 */ /* 0x000fe200000e0005 */
[----:B------:R-:W-:-:S03]  /*0fe0*/  @!P1 SHF.R.U32.HI R4, RZ, 0x2, R0 ;  /* 0x00000002ff049819 */ /* 0x000fc60000011600 */
[----:B------:R-:W0:Y:S01]  /*0ff0*/  SHFL.DOWN PT, R7, R9, 0x8, R5 ;  /* 0x0900000009077989 */ /* 0x000e2200000e0005 */
[----:B------:R-:W-:Y:S01]  /*1000*/  @!P1 LOP3.LUT R4, R4, 0xf8, RZ, 0xc0, !PT ;  /* 0x000000f804049812 */ /* 0x000fe200078ec0ff */
[----:B------:R-:W1:Y:S01]  /*1010*/  @!P1 S2R R13, SR_CgaCtaId ;  /* 0x00000000000d9919 */ /* 0x000e620000008800 */
[----:B0-----:R-:W-:-:S10]  /*1020*/  DADD R6, R6, R8 ;  /* 0x0000000006067229 */ /* 0x001fd40000000008 */
[----:B------:R-:W-:Y:S02]  /*1030*/  FSEL R10, R8, R6, P0 ;  /* 0x00000006080a7208 */ /* 0x000fe40000000000 */
[----:B------:R-:W-:Y:S02]  /*1040*/  FSEL R11, R9, R7, P0 ;  /* 0x00000007090b7208 */ /* 0x000fe40000000000 */
[----:B------:R-:W-:Y:S01]  /*1050*/  @!P1 MOV R8, 0x400 ;  /* 0x0000040000089802 */ /* 0x000fe20000000f00 */
[----:B------:R-:W-:Y:S01]  /*1060*/  SHFL.DOWN PT, R6, R10, 0x10, R5 ;  /* 0x0a0000000a067989 */ /* 0x000fe200000e0005 */
[----:B------:R-:W-:Y:S02]  /*1070*/  ISETP.GT.AND P0, PT, R2, R5, PT ;  /* 0x000000050200720c */ /* 0x000fe40003f04270 */
[----:B-1----:R-:W-:Y:S01]  /*1080*/  @!P1 LEA R13, R13, R8, 0x18 ;  /* 0x000000080d0d9211 */ /* 0x002fe200078ec0ff */
[----:B------:R-:W0:Y:S04]  /*1090*/  SHFL.DOWN PT, R7, R11, 0x10, R5 ;  /* 0x0a0000000b077989 */ /* 0x000e2800000e0005 */
[----:B------:R-:W-:Y:S01]  /*10a0*/  @!P1 IMAD.IADD R13, R4, 0x1, R13 ;  /* 0x00000001040d9824 */ /* 0x000fe200078e020d */
[----:B0-----:R-:W-:-:S10]  /*10b0*/  DADD R6, R6, R10 ;  /* 0x0000000006067229 */ /* 0x001fd4000000000a */
[----:B------:R-:W-:Y:S02]  /*10c0*/  FSEL R8, R10, R6, P0 ;  /* 0x000000060a087208 */ /* 0x000fe40000000000 */
[----:B------:R-:W-:Y:S02]  /*10d0*/  FSEL R9, R11, R7, P0 ;  /* 0x000000070b097208 */ /* 0x000fe40000000000 */
[----:B------:R-:W-:-:S03]  /*10e0*/  ISETP.NE.AND P0, PT, R0, RZ, PT ;  /* 0x000000ff0000720c */ /* 0x000fc60003f05270 */
[----:B------:R1:W-:Y:S01]  /*10f0*/  @!P1 STS.64 [R13+0x10], R8 ;  /* 0x000010080d009388 */ /* 0x0003e20000000a00 */
[----:B------:R-:W-:Y:S09]  /*1100*/  BAR.SYNC.DEFER_BLOCKING 0x0 ;  /* 0x0000000000007b1d */ /* 0x000ff20000010000 */
[----:B------:R-:W-:Y:S05]  /*1110*/  @P0 BRA `(.L_x_45) ;  /* 0x0000001400a00947 */ /* 0x000fea0003800000 */
[----:B------:R-:W0:Y:S01]  /*1120*/  S2UR UR5, SR_CgaCtaId ;  /* 0x00000000000579c3 */ /* 0x000e220000008800 */
[----:B------:R-:W-:Y:S01]  /*1130*/  UMOV UR4, 0x400 ;  /* 0x0000040000047882 */ /* 0x000fe20000000000 */
[----:B------:R-:W-:Y:S01]  /*1140*/  ISETP.GT.AND P1, PT, R3, 0x20, PT ;  /* 0x000000200300780c */ /* 0x000fe20003f24270 */
[----:B0-----:R-:W-:-:S09]  /*1150*/  ULEA UR4, UR5, UR4, 0x18 ;  /* 0x0000000405047291 */ /* 0x001fd2000f8ec0ff */
[----:B------:R-:W0:Y:S04]  /*1160*/  LDS.64 R10, [UR4+0x18] ;  /* 0x00001804ff0a7984 */ /* 0x000e280008000a00 */
[----:B------:R-:W2:Y:S01]  /*1170*/  LDS.128 R4, [UR4+0x20] ;  /* 0x00002004ff047984 */ /* 0x000ea20008000c00 */
[----:B0-----:R-:W-:-:S10]  /*1180*/  DADD R10, R8, R10 ;  /* 0x00000000080a7229 */ /* 0x001fd4000000000a */
[----:B------:R-:W-:Y:S02]  /*1190*/  FSEL R12, R10, R8, P1 ;  /* 0x000000080a0c7208 */ /* 0x000fe40000800000 */
[----:B-1----:R-:W-:Y:S02]  /*11a0*/  FSEL R13, R11, R9, P1 ;  /* 0x000000090b0d7208 */ /* 0x002fe40000800000 */
[----:B------:R-:W0:Y:S01]  /*11b0*/  LDS.128 R8, [UR4+0x30] ;  /* 0x00003004ff087984 */ /* 0x000e220008000c00 */
[----:B------:R-:W-:-:S03]  /*11c0*/  ISETP.GT.AND P1, PT, R3, 0x40, PT ;  /* 0x000000400300780c */ /* 0x000fc60003f24270 */
        /* <DEDUP_REMOVED lines=61> */
.L_x_31:
[----:B------:R-:W0:Y:S01]  /*15a0*/  S2R R0, SR_TID.X ;  /* 0x0000000000007919 */ /* 0x000e220000002100 */
[----:B------:R-:W1:Y:S01]  /*15b0*/  LDC.64 R4, c[0x0][0x380] ;  /* 0x0000e000ff047b82 */ /* 0x000e620000000a00 */
[----:B0-----:R-:W-:-:S04]  /*15c0*/  VIADD R21, R0, UR9 ;  /* 0x0000000900157c36 */ /* 0x001fc80008000000 */
[----:B-1----:R-:W-:-:S05]  /*15d0*/  IMAD.WIDE.U32 R20, R21, 0x8, R4 ;  /* 0x0000000815147825 */ /* 0x002fca00078e0004 */
[----:B------:R-:W2:Y:S04]  /*15e0*/  LDG.E.64 R14, desc[UR16][R20.64] ;  /* 0x00000010140e7981 */ /* 0x000ea8000c1e1b00 */
[----:B------:R-:W2:Y:S04]  /*15f0*/  LDG.E.64 R16, desc[UR16][R20.64+0x1000] ;  /* 0x0010001014107981 */ /* 0x000ea8000c1e1b00 */
[----:B------:R-:W3:Y:S04]  /*1600*/  LDG.E.64 R18, desc[UR16][R20.64+0x2000] ;  /* 0x0020001014127981 */ /* 0x000ee8000c1e1b00 */
[----:B------:R-:W4:Y:S04]  /*1610*/  LDG.E.64 R10, desc[UR16][R20.64+0x3000] ;  /* 0x00300010140a7981 */ /* 0x000f28000c1e1b00 */
[----:B------:R-:W5:Y:S04]  /*1620*/  LDG.E.64 R6, desc[UR16][R20.64+0x4000] ;  /* 0x0040001014067981 */ /* 0x000f68000c1e1b00 */
[----:B------:R-:W5:Y:S04]  /*1630*/  LDG.E.64 R4, desc[UR16][R20.64+0x5000] ;  /* 0x0050001014047981 */ /* 0x000f68000c1e1b00 */
[----:B------:R-:W5:Y:S01]  /*1640*/  LDG.E.64 R8, desc[UR16][R20.64+0x6000] ;  /* 0x0060001014087981 */ /* 0x000f62000c1e1b00 */
[----:B------:R-:W-:-:S04]  /*1650*/  ISETP.GE.U32.AND P0, PT, R13, UR5, PT ;  /* 0x000000050d007c0c */ /* 0x000fc8000bf06070 */
[----:B------:R-:W-:Y:S01]  /*1660*/  ISETP.GE.U32.AND.EX P0, PT, R2, UR4, PT, P0 ;  /* 0x0000000402007c0c */ /* 0x000fe2000bf06100 */
[----:B--2---:R-:W-:-:S08]  /*1670*/  DADD R14, R14, R16 ;  /* 0x000000000e0e7229 */ /* 0x004fd00000000010 */
[----:B---3--:R-:W-:-:S08]  /*1680*/  DADD R14, R18, R14 ;  /* 0x00000000120e7229 */ /* 0x008fd0000000000e */
[----:B----4-:R-:W-:-:S08]  /*1690*/  DADD R10, R10, R14 ;  /* 0x000000000a0a7229 */ /* 0x010fd0000000000e */
[----:B-----5:R-:W-:-:S08]  /*16a0*/  DADD R6, R6, R10 ;  /* 0x0000000006067229 */ /* 0x020fd0000000000a */
[----:B------:R-:W-:-:S08]  /*16b0*/  DADD R4, R4, R6 ;  /* 0x0000000004047229 */ /* 0x000fd00000000006 */
[----:B------:R-:W-:Y:S01]  /*16c0*/  DADD R8, R8, R4 ;  /* 0x0000000008087229 */ /* 0x000fe20000000004 */
[----:B------:R-:W-:Y:S10]  /*16d0*/  @!P0 BRA `(.L_x_46) ;  /* 0x0000000c001c8947 */ /* 0x000ff40003800000 */
[----:B------:R-:W-:Y:S01]  /*16e0*/  UIADD3 UR7, UP0, UPT, UR5, UR9, URZ ;  /* 0x0000000905077290 */ /* 0x000fe2000ff1e0ff */
[----:B------:R-:W-:Y:S01]  /*16f0*/  IADD3 R23, P1, PT, R12, -0xe00, RZ ;  /* 0xfffff2000c177810 */ /* 0x000fe20007f3e0ff */
[----:B------:R-:W0:Y:S01]  /*1700*/  LDCU.64 UR12, c[0x0][0x380] ;  /* 0x00007000ff0c77ac */ /* 0x000e220008000a00 */
[----:B------:R-:W-:Y:S02]  /*1710*/  LOP3.LUT R5, RZ, R0, RZ, 0x33, !PT ;  /* 0x00000000ff057212 */ /* 0x000fe400078e33ff */
[----:B------:R-:W-:Y:S01]  /*1720*/  IADD3.X R22, PT, PT, R3, -0x1, RZ, P1, !PT ;  /* 0xffffffff03167810 */ /* 0x000fe20000ffe4ff */
[----:B------:R-:W-:Y:S01]  /*1730*/  UIADD3.X UR8, UPT, UPT, URZ, UR4, URZ, UP0, !UPT ;  /* 0x00000004ff087290 */ /* 0x000fe200087fe4ff */
[----:B------:R-:W-:Y:S01]  /*1740*/  ISETP.LT.U32.AND P0, PT, R23, UR7, PT ;  /* 0x0000000717007c0c */ /* 0x000fe2000bf01070 */
[----:B------:R-:W-:Y:S01]  /*1750*/  UMOV UR6, UR5 ;  /* 0x0000000500067c82 */ /* 0x000fe20008000000 */
[----:B------:R-:W-:Y:S01]  /*1760*/  IADD3 R7, P2, PT, R0, UR7, RZ ;  /* 0x0000000700077c10 */ /* 0x000fe2000ff5e0ff */
[----:B------:R-:W-:Y:S01]  /*1770*/  UMOV UR4, URZ ;  /* 0x000000ff00047c82 */ /* 0x000fe20008000000 */
[----:B------:R-:W-:Y:S01]  /*1780*/  IADD3 R5, PT, PT, R12, -UR5, R5 ;  /* 0x800000050c057c10 */ /* 0x000fe2000fffe005 */
[----:B------:R-:W-:Y:S01]  /*1790*/  IMAD.U32 R11, RZ, RZ, UR8 ;  /* 0x00000008ff0b7e24 */ /* 0x000fe2000f8e00ff */
[----:B------:R-:W-:Y:S01]  /*17a0*/  UMOV UR10, UR8 ;  /* 0x00000008000a7c82 */ /* 0x000fe20008000000 */
[----:B------:R-:W-:-:S03]  /*17b0*/  IMAD.X R0, RZ, RZ, UR8, P2 ;  /* 0x00000008ff007e24 */ /* 0x000fc600090e06ff */
[----:B------:R-:W-:Y:S02]  /*17c0*/  ISETP.GT.U32.AND.EX P0, PT, R11, R22, PT, P0 ;  /* 0x000000160b00720c */ /* 0x000fe40003f04100 */
[----:B0-----:R-:W-:-:S04]  /*17d0*/  LEA R6, P1, R7, UR12, 0x3 ;  /* 0x0000000c07067c11 */ /* 0x001fc8000f8218ff */
[----:B------:R-:W-:Y:S02]  /*17e0*/  IADD3 R6, P2, PT, R6, 0x8000, RZ ;  /* 0x0000800006067810 */ /* 0x000fe40007f5e0ff */
[----:B------:R-:W-:Y:S01]  /*17f0*/  LEA.HI.X R7, R7, UR13, R0, 0x3, P1 ;  /* 0x0000000d07077c11 */ /* 0x000fe200088f1c00 */
[----:B------:R-:W-:Y:S01]  /*1800*/  VIADD R0, R5, -UR9 ;  /* 0x8000000905007c36 */ /* 0x000fe20008000000 */
[----:B------:R-:W-:-:S03]  /*1810*/  UMOV UR9, UR7 ;  /* 0x0000000700097c82 */ /* 0x000fc60008000000 */
[----:B------:R-:W-:Y:S01]  /*1820*/  IMAD.X R7, RZ, RZ, R7, P2 ;  /* 0x000000ffff077224 */ /* 0x000fe200010e0607 */
[----:B------:R-:W-:Y:S06]  /*1830*/  @P0 BRA `(.L_x_47) ;  /* 0x0000000000b80947 */ /* 0x000fec0003800000 */
[----:B------:R-:W0:Y:S01]  /*1840*/  LDC.64 R2, c[0x0][0x3b8] ;  /* 0x0000ee00ff027b82 */ /* 0x000e220000000a00 */
[----:B------:R-:W1:Y:S01]  /*1850*/  LDCU UR11, c[0x0][0x3c0] ;  /* 0x00007800ff0b77ac */ /* 0x000e620008000800 */
[----:B------:R-:W2:Y:S01]  /*1860*/  LDCU.64 UR12, c[0x0][0x380] ;  /* 0x00007000ff0c77ac */ /* 0x000ea20008000a00 */
[----:B------:R-:W-:Y:S01]  /*1870*/  NOP ;  /* 0x0000000000007918 */ /* 0x000fe20000000000 */
.L_x_48:
[----:B------:R-:W3:Y:S02]  /*1880*/  S2R R4, SR_TID.X ;  /* 0x0000000000047919 */ /* 0x000ee40000002100 */
[----:B---3--:R-:W-:-:S05]  /*1890*/  IADD3 R4, P0, PT, R4, UR7, RZ ;  /* 0x0000000704047c10 */ /* 0x008fca000ff1e0ff */
[----:B------:R-:W-:Y:S01]  /*18a0*/  IMAD.X R5, RZ, RZ, UR8, P0 ;  /* 0x00000008ff057e24 */ /* 0x000fe200080e06ff */
[----:B--2---:R-:W-:-:S04]  /*18b0*/  LEA R24, P0, R4, UR12, 0x3 ;  /* 0x0000000c04187c11 */ /* 0x004fc8000f8018ff */
[----:B------:R-:W-:-:S05]  /*18c0*/  LEA.HI.X R25, R4, UR13, R5, 0x3, P0 ;  /* 0x0000000d04197c11 */ /* 0x000fca00080f1c05 */
[----:B------:R-:W2:Y:S04]  /*18d0*/  LDG.E.64 R12, desc[UR16][R24.64] ;  /* 0x00000010180c7981 */ /* 0x000ea8000c1e1b00 */
[----:B------:R-:W3:Y:S04]  /*18e0*/  LDG.E.64 R14, desc[UR16][R24.64+0x1000] ;  /* 0x00100010180e7981 */ /* 0x000ee8000c1e1b00 */
[----:B------:R-:W4:Y:S04]  /*18f0*/  LDG.E.64 R16, desc[UR16][R24.64+0x2000] ;  /* 0x0020001018107981 */ /* 0x000f28000c1e1b00 */
[----:B------:R-:W5:Y:S04]  /*1900*/  LDG.E.64 R18, desc[UR16][R24.64+0x3000] ;  /* 0x0030001018127981 */ /* 0x000f68000c1e1b00 */
[----:B------:R-:W5:Y:S04]  /*1910*/  LDG.E.64 R20, desc[UR16][R24.64+0x4000] ;  /* 0x0040001018147981 */ /* 0x000f68000c1e1b00 */
[----:B------:R-:W5:Y:S04]  /*1920*/  LDG.E.64 R4, desc[UR16][R24.64+0x5000] ;  /* 0x0050001018047981 */ /* 0x000f68000c1e1b00 */
[----:B------:R-:W5:Y:S01]  /*1930*/  LDG.E.64 R10, desc[UR16][R24.64+0x6000] ;  /* 0x00600010180a7981 */ /* 0x000f62000c1e1b00 */
[----:B-1----:R-:W-:-:S04]  /*1940*/  UIMAD UR14, UR11, 0xe00, URZ ;  /* 0x00000e000b0e78a4 */ /* 0x002fc8000f8e02ff */
[----:B------:R-:W-:Y:S02]  /*1950*/  USHF.R.S32.HI UR15, URZ, 0x1f, UR14 ;  /* 0x0000001fff0f7899 */ /* 0x000fe4000801140e */
[----:B------:R-:W-:-:S04]  /*1960*/  UIADD3 UR5, UP0, UPT, UR14, UR9, URZ ;  /* 0x000000090e057290 */ /* 0x000fc8000ff1e0ff */
[----:B------:R-:W-:Y:S01]  /*1970*/  UIADD3.X UR6, UPT, UPT, UR15, UR10, URZ, UP0, !UPT ;  /* 0x0000000a0f067290 */ /* 0x000fe200087fe4ff */
[----:B--2---:R-:W-:-:S08]  /*1980*/  DADD R12, R12, R8 ;  /* 0x000000000c0c7229 */ /* 0x004fd00000000008 */
[----:B---3--:R-:W-:-:S08]  /*1990*/  DADD R12, R14, R12 ;  /* 0x000000000e0c7229 */ /* 0x008fd0000000000c */
[----:B----4-:R-:W-:-:S08]  /*19a0*/  DADD R12, R16, R12 ;  /* 0x00000000100c7229 */ /* 0x010fd0000000000c */
[----:B-----5:R-:W-:-:S08]  /*19b0*/  DADD R12, R18, R12 ;  /* 0x00000000120c7229 */ /* 0x020fd0000000000c */
[----:B------:R-:W-:Y:S01]  /*19c0*/  DADD R20, R20, R12 ;  /* 0x0000000014147229 */ /* 0x000fe2000000000c */
[----:B0-----:R-:W-:-:S05]  /*19d0*/  IMAD.MOV.U32 R12, RZ, RZ, R2 ;  /* 0x000000ffff0c7224 */ /* 0x001fca00078e0002 */
[----:B------:R-:W-:Y:S02]  /*19e0*/  IADD3 R8, P1, PT, R12, -UR7, RZ ;  /* 0x800000070c087c10 */ /* 0x000fe4000ff3e0ff */
[----:B------:R-:W-:Y:S02]  /*19f0*/  DADD R4, R4, R20 ;  /* 0x0000000004047229 */ /* 0x000fe40000000014 */
[----:B------:R-:W-:Y:S02]  /*1a00*/  ISETP.GE.U32.AND P0, PT, R8, UR14, PT ;  /* 0x0000000e08007c0c */ /* 0x000fe4000bf06070 */
[----:B------:R-:W-:-:S04]  /*1a10*/  IADD3.X R8, PT, PT, R3, ~UR8, RZ, P1, !PT ;  /* 0x8000000803087c10 */ /* 0x000fc80008ffe4ff */
[----:B------:R-:W-:Y:S01]  /*1a20*/  ISETP.GE.U32.AND.EX P0, PT, R8, UR15, PT, P0 ;  /* 0x0000000f08007c0c */ /* 0x000fe2000bf06100 */
[----:B------:R-:W-:-:S12]  /*1a30*/  DADD R8, R10, R4 ;  /* 0x000000000a087229 */ /* 0x000fd80000000004 */
[----:B------:R-:W-:Y:S05]  /*1a40*/  @!P0 BRA `(.L_x_46) ;  /* 0x0000000800408947 */ /* 0x000fea0003800000 */
[----:B------:R-:W-:Y:S02]  /*1a50*/  UIADD3 UR7, UP0, UPT, UR14, UR7, URZ ;  /* 0x000000070e077290 */ /* 0x000fe4000ff1e0ff */
[----:B------:R-:W-:Y:S01]  /*1a60*/  IMAD.U32 R5, RZ, RZ, UR14 ;  /* 0x0000000eff057e24 */ /* 0x000fe2000f8e00ff */
[----:B------:R-:W-:Y:S01]  /*1a70*/  UIADD3 UR4, UPT, UPT, UR4, 0x1, URZ ;  /* 0x0000000104047890 */ /* 0x000fe2000fffe0ff */
[----:B------:R-:W-:Y:S01]  /*1a80*/  VIADD R0, R0, -UR14 ;  /* 0x8000000e00007c36 */ /* 0x000fe20008000000 */
[----:B------:R-:W-:Y:S01]  /*1a90*/  UIADD3.X UR8, UPT, UPT, UR15, UR8, URZ, UP0, !UPT ;  /* 0x000000080f087290 */ /* 0x000fe200087fe4ff */
[----:B------:R-:W-:Y:S01]  /*1aa0*/  IMAD.WIDE R6, R5, 0x8, R6 ;  /* 0x0000000805067825 */ /* 0x000fe200078e0206 */
[----:B------:R-:W-:Y:S01]  /*1ab0*/  ISETP.LT.U32.AND P0, PT, R23, UR7, PT ;  /* 0x0000000717007c0c */ /* 0x000fe2000bf01070 */
[----:B------:R-:W-:Y:S01]  /*1ac0*/  UMOV UR9, UR5 ;  /* 0x0000000500097c82 */ /* 0x000fe20008000000 */
[----:B------:R-:W-:Y:S02]  /*1ad0*/  UMOV UR10, UR6 ;  /* 0x00000006000a7c82 */ /* 0x000fe40008000000 */
[----:B------:R-:W-:-:S05]  /*1ae0*/  IMAD.U32 R11, RZ, RZ, UR8 ;  /* 0x00000008ff0b7e24 */ /* 0x000fca000f8e00ff */
[----:B------:R-:W-:-:S13]  /*1af0*/  ISETP.GT.U32.AND.EX P0, PT, R11, R22, PT, P0 ;  /* 0x000000160b00720c */ /* 0x000fda0003f04100 */
[----:B------:R-:W-:Y:S05]  /*1b00*/  @!P0 BRA `(.L_x_48) ;  /* 0xfffffffc005c8947 */ /* 0x000fea000383ffff */
[----:B------:R-:W-:-:S05]  /*1b10*/  UMOV UR6, UR14 ;  /* 0x0000000e00067c82 */ /* 0x000fca0008000000 */
.L_x_47:
[----:B------:R-:W0:Y:S01]  /*1b20*/  S2R R11, SR_TID.X ;  /* 0x00000000000b7919 */ /* 0x000e220000002100 */
[C---:B------:R-:W-:Y:S01]  /*1b30*/  VIADD R2, R12.reuse, -UR7 ;  /* 0x800000070c027c36 */ /* 0x040fe20008000000 */
[----:B------:R-:W-:Y:S01]  /*1b40*/  ISETP.LE.U32.AND P1, PT, R12, UR7, PT ;  /* 0x000000070c007c0c */ /* 0x000fe2000bf23070 */
[----:B------:R-:W-:Y:S01]  /*1b50*/  IMAD.U32 R4, RZ, RZ, UR8 ;  /* 0x00000008ff047e24 */ /* 0x000fe2000f8e00ff */
[----:B------:R-:W-:Y:S02]  /*1b60*/  BSSY.RECONVERGENT B1, `(.L_x_46) ;  /* 0x000007e000017945 */ /* 0x000fe40003800200 */
[----:B0-----:R-:W-:-:S04]  /*1b70*/  ISETP.GE.AND P0, PT, R11, R2, PT ;  /* 0x000000020b00720c */ /* 0x001fc80003f06270 */
[----:B------:R-:W-:-:S13]  /*1b80*/  ISETP.GE.U32.OR.EX P0, PT, R4, R3, P0, P1 ;  /* 0x000000030400720c */ /* 0x000fda0000706510 */
[----:B------:R-:W-:Y:S05]  /*1b90*/  @P0 BRA `(.L_x_49) ;  /* 0x0000000400e80947 */ /* 0x000fea0003800000 */
[----:B------:R-:W-:Y:S01]  /*1ba0*/  UIMAD UR5, UR18, 0xe00, URZ ;  /* 0x00000e00120578a4 */ /* 0x000fe2000f8e02ff */
[----:B------:R-:W-:Y:S01]  /*1bb0*/  LOP3.LUT R3, RZ, R11, RZ, 0x33, !PT ;  /* 0x0000000bff037212 */ /* 0x000fe200078e33ff */
[----:B------:R-:W-:Y:S01]  /*1bc0*/  UIMAD UR14, UR4, UR11, URZ ;  /* 0x0000000b040e72a4 */ /* 0x000fe2000f8e02ff */
[----:B------:R-:W-:Y:S01]  /*1bd0*/  BSSY.RECONVERGENT B2, `(.L_x_50) ;  /* 0x0000035000027945 */ /* 0x000fe20003800200 */
[----:B------:R-:W-:Y:S01]  /*1be0*/  UIADD3 UR5, UPT, UPT, UR5, UR6, URZ ;  /* 0x0000000605057290 */ /* 0x000fe2000fffe0ff */
[----:B------:R-:W-:-:S03]  /*1bf0*/  IMAD.MOV.U32 R2, RZ, RZ, R11 ;  /* 0x000000ffff027224 */ /* 0x000fc600078e000b */
[----:B------:R-:W-:Y:S02]  /*1c00*/  IMAD.U32 R5, RZ, RZ, UR14 ;  /* 0x0000000eff057e24 */ /* 0x000fe4000f8e00ff */
[----:B------:R-:W-:-:S05]  /*1c10*/  IADD3 R12, PT, PT, R12, -UR5, R3 ;  /* 0x800000050c0c7c10 */ /* 0x000fca000fffe003 */
[----:B------:R-:W-:-:S05]  /*1c20*/  IMAD R12, R5, -0xe00, R12 ;  /* 0xfffff200050c7824 */ /* 0x000fca00078e020c */
[C---:B------:R-:W-:Y:S02]  /*1c30*/  ISETP.GE.U32.AND P1, PT, R12.reuse, 0x1e00, PT ;  /* 0x00001e000c00780c */ /* 0x040fe40003f26070 */
[----:B------:R-:W-:-:S04]  /*1c40*/  LEA.HI R3, R12, 0x1, RZ, 0x17 ;  /* 0x000000010c037811 */ /* 0x000fc800078fb8ff */
[----:B------:R-:W-:-:S04]  /*1c50*/  LOP3.LUT R4, R3, 0xf, RZ, 0xc0, !PT ;  /* 0x0000000f03047812 */ /* 0x000fc800078ec0ff */
[----:B------:R-:W-:-:S03]  /*1c60*/  ISETP.NE.AND P0, PT, R4, RZ, PT ;  /* 0x000000ff0400720c */ /* 0x000fc60003f05270 */
[----:B------:R-:W-:Y:S10]  /*1c70*/  @!P1 BRA `(.L_x_51) ;  /* 0x0000000000a89947 */ /* 0x000ff40003800000 */
[----:B------:R-:W-:-:S04]  /*1c80*/  LEA.HI R2, R0, 0x1, RZ, 0x17 ;  /* 0x0000000100027811 */ /* 0x000fc800078fb8ff */
[----:B------:R-:W-:Y:S01]  /*1c90*/  LOP3.LUT R5, R2, 0xfffff0, RZ, 0xc0, !PT ;  /* 0x00fffff002057812 */ /* 0x000fe200078ec0ff */
[----:B------:R-:W-:-:S04]  /*1ca0*/  IMAD.MOV.U32 R2, RZ, RZ, R11 ;  /* 0x000000ffff027224 */ /* 0x000fc800078e000b */
[----:B------:R-:W-:-:S07]  /*1cb0*/  IMAD.MOV R5, RZ, RZ, -R5 ;  /* 0x000000ffff057224 */ /* 0x000fce00078e0a05 */
.L_x_52:
[----:B------:R-:W2:Y:S04]  /*1cc0*/  LDG.E.64 R20, desc[UR16][R6.64+-0x8000] ;  /* 0xff80001006147981 */ /* 0x000ea8000c1e1b00 */
[----:B------:R-:W3:Y:S04]  /*1cd0*/  LDG.E.64 R18, desc[UR16][R6.64+-0x7000] ;  /* 0xff90001006127981 */ /* 0x000ee8000c1e1b00 */
[----:B------:R-:W4:Y:S04]  /*1ce0*/  LDG.E.64 R16, desc[UR16][R6.64+-0x6000] ;  /* 0xffa0001006107981 */ /* 0x000f28000c1e1b00 */
[----:B------:R-:W5:Y:S04]  /*1cf0*/  LDG.E.64 R14, desc[UR16][R6.64+-0x5000] ;  /* 0xffb00010060e7981 */ /* 0x000f68000c1e1b00 */
[----:B------:R-:W5:Y:S04]  /*1d00*/  LDG.E.64 R12, desc[UR16][R6.64+-0x4000] ;  /* 0xffc00010060c7981 */ /* 0x000f68000c1e1b00 */
[----:B------:R-:W5:Y:S04]  /*1d10*/  LDG.E.64 R10, desc[UR16][R6.64+-0x3000] ;  /* 0xffd00010060a7981 */ /* 0x000f68000c1e1b00 */
[----:B------:R-:W5:Y:S04]  /*1d20*/  LDG.E.64 R24, desc[UR16][R6.64+-0x2000] ;  /* 0xffe0001006187981 */ /* 0x000f68000c1e1b00 */
[----:B------:R-:W5:Y:S01]  /*1d30*/  LDG.E.64 R22, desc[UR16][R6.64+-0x1000] ;  /* 0xfff0001006167981 */ /* 0x000f62000c1e1b00 */
[----:B--2---:R-:W-:-:S03]  /*1d40*/  DADD R20, R20, R8 ;  /* 0x0000000014147229 */ /* 0x004fc60000000008 */
[----:B------:R-:W2:Y:S05]  /*1d50*/  LDG.E.64 R8, desc[UR16][R6.64] ;  /* 0x0000001006087981 */ /* 0x000eaa000c1e1b00 */
[----:B---3--:R-:W-:Y:S02]  /*1d60*/  DADD R18, R20, R18 ;  /* 0x0000000014127229 */ /* 0x008fe40000000012 */
[----:B------:R-:W3:Y:S06]  /*1d70*/  LDG.E.64 R20, desc[UR16][R6.64+0x1000] ;  /* 0x0010001006147981 */ /* 0x000eec000c1e1b00 */
[----:B----4-:R-:W-:-:S02]  /*1d80*/  DADD R16, R18, R16 ;  /* 0x0000000012107229 */ /* 0x010fc40000000010 */
[----:B------:R-:W4:Y:S06]  /*1d90*/  LDG.E.64 R18, desc[UR16][R6.64+0x2000] ;  /* 0x0020001006127981 */ /* 0x000f2c000c1e1b00 */
[----:B-----5:R-:W-:Y:S02]  /*1da0*/  DADD R14, R16, R14 ;  /* 0x00000000100e7229 */ /* 0x020fe4000000000e */
[----:B------:R-:W5:Y:S06]  /*1db0*/  LDG.E.64 R16, desc[UR16][R6.64+0x3000] ;  /* 0x0030001006107981 */ /* 0x000f6c000c1e1b00 */
[----:B------:R-:W-:-:S02]  /*1dc0*/  DADD R12, R14, R12 ;  /* 0x000000000e0c7229 */ /* 0x000fc4000000000c */
[----:B------:R-:W5:Y:S06]  /*1dd0*/  LDG.E.64 R14, desc[UR16][R6.64+0x4000] ;  /* 0x00400010060e7981 */ /* 0x000f6c000c1e1b00 */
[----:B------:R-:W-:Y:S02]  /*1de0*/  DADD R10, R12, R10 ;  /* 0x000000000c0a7229 */ /* 0x000fe4000000000a */
[----:B------:R-:W5:Y:S06]  /*1df0*/  LDG.E.64 R12, desc[UR16][R6.64+0x5000] ;  /* 0x00500010060c7981 */ /* 0x000f6c000c1e1b00 */
[----:B------:R-:W-:-:S02]  /*1e00*/  DADD R24, R10, R24 ;  /* 0x000000000a187229 */ /* 0x000fc40000000018 */
[----:B------:R-:W5:Y:S06]  /*1e10*/  LDG.E.64 R10, desc[UR16][R6.64+0x6000] ;  /* 0x00600010060a7981 */ /* 0x000f6c000c1e1b00 */
[----:B------:R-:W-:Y:S02]  /*1e20*/  DADD R22, R24, R22 ;  /* 0x0000000018167229 */ /* 0x000fe40000000016 */
[----:B------:R0:W5:Y:S01]  /*1e30*/  LDG.E.64 R24, desc[UR16][R6.64+0x7000] ;  /* 0x0070001006187981 */ /* 0x000162000c1e1b00 */
        /* <DEDUP_REMOVED lines=8> */
[----:B-----5:R-:W-:-:S08]  /*1ec0*/  DADD R8, R8, R16 ;  /* 0x0000000008087229 */ /* 0x020fd00000000010 */
[----:B------:R-:W-:-:S08]  /*1ed0*/  DADD R8, R8, R14 ;  /* 0x0000000008087229 */ /* 0x000fd0000000000e */
[----:B------:R-:W-:-:S08]  /*1ee0*/  DADD R8, R8, R12 ;  /* 0x0000000008087229 */ /* 0x000fd0000000000c */
[----:B------:R-:W-:-:S08]  /*1ef0*/  DADD R8, R8, R10 ;  /* 0x0000000008087229 */ /* 0x000fd0000000000a */
[----:B------:R-:W-:Y:S01]  /*1f00*/  DADD R8, R8, R24 ;  /* 0x0000000008087229 */ /* 0x000fe20000000018 */
[----:B------:R-:W-:Y:S10]  /*1f10*/  @P1 BRA `(.L_x_52) ;  /* 0xfffffffc00681947 */ /* 0x000ff4000383ffff */
.L_x_51:
[----:B------:R-:W-:Y:S05]  /*1f20*/  BSYNC.RECONVERGENT B2 ;  /* 0x0000000000027941 */ /* 0x000fea0003800200 */
.L_x_50:
[----:B------:R-:W-:Y:S05]  /*1f30*/  @!P0 BRA `(.L_x_49) ;  /* 0x0000000400008947 */ /* 0x000fea0003800000 */
[----:B------:R-:W-:Y:S01]  /*1f40*/  ISETP.GE.U32.AND P1, PT, R4, 0x8, PT ;  /* 0x000000080400780c */ /* 0x000fe20003f26070 */
[----:B------:R-:W-:Y:S01]  /*1f50*/  BSSY.RECONVERGENT B2, `(.L_x_53) ;  /* 0x0000019000027945 */ /* 0x000fe20003800200 */
[----:B------:R-:W-:-:S04]  /*1f60*/  LOP3.LUT R24, R3, 0x7, RZ, 0xc0, !PT ;  /* 0x0000000703187812 */ /* 0x000fc800078ec0ff */
[----:B------:R-:W-:-:S07]  /*1f70*/  ISETP.NE.AND P0, PT, R24, RZ, PT ;  /* 0x000000ff1800720c */ /* 0x000fce0003f05270 */
[----:B------:R-:W-:Y:S06]  /*1f80*/  @!P1 BRA `(.L_x_54) ;  /* 0x0000000000549947 */ /* 0x000fec0003800000 */
[----:B------:R-:W-:-:S05]  /*1f90*/  IADD3 R4, P1, PT, R2, UR7, RZ ;  /* 0x0000000702047c10 */ /* 0x000fca000ff3e0ff */
[----:B------:R-:W-:Y:S01]  /*1fa0*/  IMAD.X R5, RZ, RZ, UR8, P1 ;  /* 0x00000008ff057e24 */ /* 0x000fe200088e06ff */
[----:B------:R-:W-:-:S04]  /*1fb0*/  LEA R20, P1, R4, UR12, 0x3 ;  /* 0x0000000c04147c11 */ /* 0x000fc8000f8218ff */
[----:B------:R-:W-:-:S05]  /*1fc0*/  LEA.HI.X R21, R4, UR13, R5, 0x3, P1 ;  /* 0x0000000d04157c11 */ /* 0x000fca00088f1c05 */
        /* <DEDUP_REMOVED lines=8> */
[----:B------:R-:W-:Y:S01]  /*2050*/  VIADD R2, R2, 0x1000 ;  /* 0x0000100002027836 */ /* 0x000fe20000000000 */
[----:B--2---:R-:W-:-:S08]  /*2060*/  DADD R22, R8, R22 ;  /* 0x0000000008167229 */ /* 0x004fd00000000016 */
[----:B---3--:R-:W-:-:S08]  /*2070*/  DADD R16, R22, R16 ;  /* 0x0000000016107229 */ /* 0x008fd00000000010 */
[----:B----4-:R-:W-:-:S08]  /*2080*/  DADD R14, R16, R14 ;  /* 0x00000000100e7229 */ /* 0x010fd0000000000e */
[----:B-----5:R-:W-:-:S08]  /*2090*/  DADD R12, R14, R12 ;  /* 0x000000000e0c7229 */ /* 0x020fd0000000000c */
[----:B------:R-:W-:-:S08]  /*20a0*/  DADD R10, R12, R10 ;  /* 0x000000000c0a7229 */ /* 0x000fd0000000000a */
[----:B------:R-:W-:-:S08]  /*20b0*/  DADD R6, R10, R6 ;  /* 0x000000000a067229 */ /* 0x000fd00000000006 */
[----:B------:R-:W-:-:S08]  /*20c0*/  DADD R4, R6, R4 ;  /* 0x0000000006047229 */ /* 0x000fd00000000004 */
[----:B------:R-:W-:-:S11]  /*20d0*/  DADD R8, R4, R18 ;  /* 0x0000000004087229 */ /* 0x000fd60000000012 */
.L_x_54:
[----:B------:R-:W-:Y:S05]  /*20e0*/  BSYNC.RECONVERGENT B2 ;  /* 0x0000000000027941 */ /* 0x000fea0003800200 */
.L_x_53:
[----:B------:R-:W-:Y:S05]  /*20f0*/  @!P0 BRA `(.L_x_49) ;  /* 0x0000000000908947 */ /* 0x000fea0003800000 */
[----:B------:R-:W-:Y:S01]  /*2100*/  ISETP.GE.U32.AND P1, PT, R24, 0x4, PT ;  /* 0x000000041800780c */ /* 0x000fe20003f26070 */
[----:B------:R-:W-:Y:S01]  /*2110*/  BSSY.RECONVERGENT B2, `(.L_x_55) ;  /* 0x0000010000027945 */ /* 0x000fe20003800200 */
[----:B------:R-:W-:-:S11]  /*2120*/  LOP3.LUT P0, RZ, R3, 0x3, RZ, 0xc0, !PT ;  /* 0x0000000303ff7812 */ /* 0x000fd6000780c0ff */
[----:B------:R-:W-:Y:S05]  /*2130*/  @!P1 BRA `(.L_x_56) ;  /* 0x0000000000349947 */ /* 0x000fea0003800000 */
[----:B------:R-:W-:-:S05]  /*2140*/  IADD3 R3, P1, PT, R2, UR7, RZ ;  /* 0x0000000702037c10 */ /* 0x000fca000ff3e0ff */
[----:B------:R-:W-:Y:S01]  /*2150*/  IMAD.X R6, RZ, RZ, UR8, P1 ;  /* 0x00000008ff067e24 */ /* 0x000fe200088e06ff */
[----:B------:R-:W-:-:S04]  /*2160*/  LEA R4, P1, R3, UR12, 0x3 ;  /* 0x0000000c03047c11 */ /* 0x000fc8000f8218ff */
[----:B------:R-:W-:-:S05]  /*2170*/  LEA.HI.X R5, R3, UR13, R6, 0x3, P1 ;  /* 0x0000000d03057c11 */ /* 0x000fca00088f1c06 */
[----:B------:R-:W2:Y:S04]  /*2180*/  LDG.E.64 R6, desc[UR16][R4.64] ;  /* 0x0000001004067981 */ /* 0x000ea8000c1e1b00 */
[----:B------:R-:W3:Y:S04]  /*2190*/  LDG.E.64 R10, desc[UR16][R4.64+0x1000] ;  /* 0x00100010040a7981 */ /* 0x000ee8000c1e1b00 */
[----:B------:R-:W4:Y:S04]  /*21a0*/  LDG.E.64 R12, desc[UR16][R4.64+0x2000] ;  /* 0x00200010040c7981 */ /* 0x000f28000c1e1b00 */
[----:B------:R-:W5:Y:S01]  /*21b0*/  LDG.E.64 R14, desc[UR16][R4.64+0x3000] ;  /* 0x00300010040e7981 */ /* 0x000f62000c1e1b00 */
[----:B------:R-:W-:Y:S01]  /*21c0*/  VIADD R2, R2, 0x800 ;  /* 0x0000080002027836 */ /* 0x000fe20000000000 */
[----:B--2---:R-:W-:-:S08]  /*21d0*/  DADD R6, R8, R6 ;  /* 0x0000000008067229 */ /* 0x004fd00000000006 */
[----:B---3--:R-:W-:-:S08]  /*21e0*/  DADD R6, R6, R10 ;  /* 0x0000000006067229 */ /* 0x008fd0000000000a */
[----:B----4-:R-:W-:-:S08]  /*21f0*/  DADD R6, R6, R12 ;  /* 0x0000000006067229 */ /* 0x010fd0000000000c */
[----:B-----5:R-:W-:-:S11]  /*2200*/  DADD R8, R6, R14 ;  /* 0x0000000006087229 */ /* 0x020fd6000000000e */
.L_x_56:
[----:B------:R-:W-:Y:S05]  /*2210*/  BSYNC.RECONVERGENT B2 ;  /* 0x0000000000027941 */ /* 0x000fea0003800200 */
.L_x_55:
[----:B------:R-:W-:Y:S05]  /*2220*/  @!P0 BRA `(.L_x_49) ;  /* 0x0000000000448947 */ /* 0x000fea0003800000 */
[----:B------:R-:W-:Y:S02]  /*2230*/  LOP3.LUT R0, R0, 0xffff, RZ, 0xc0, !PT ;  /* 0x0000ffff00007812 */ /* 0x000fe400078ec0ff */
[----:B------:R-:W-:Y:S02]  /*2240*/  IADD3 R2, P0, PT, R2, UR9, RZ ;  /* 0x0000000902027c10 */ /* 0x000fe4000ff1e0ff */
[----:B------:R-:W-:Y:S02]  /*2250*/  LEA.HI R0, R0, 0x1, RZ, 0x17 ;  /* 0x0000000100007811 */ /* 0x000fe400078fb8ff */
[----:B------:R-:W-:Y:S01]  /*2260*/  LEA R4, P1, R2, UR12, 0x3 ;  /* 0x0000000c02047c11 */ /* 0x000fe2000f8218ff */
[----:B------:R-:W-:Y:S01]  /*2270*/  IMAD.X R5, RZ, RZ, UR10, P0 ;  /* 0x0000000aff057e24 */ /* 0x000fe200080e06ff */
[----:B------:R-:W-:-:S04]  /*2280*/  LOP3.LUT R0, R0, 0x3, RZ, 0xc0, !PT ;  /* 0x0000000300007812 */ /* 0x000fc800078ec0ff */
[----:B------:R-:W-:Y:S01]  /*2290*/  LEA.HI.X R5, R2, UR13, R5, 0x3, P1 ;  /* 0x0000000d02057c11 */ /* 0x000fe200088f1c05 */
[----:B------:R-:W-:-:S07]  /*22a0*/  IMAD.MOV R0, RZ, RZ, -R0 ;  /* 0x000000ffff007224 */ /* 0x000fce00078e0a00 */
.L_x_57:
[----:B------:R-:W-:Y:S02]  /*22b0*/  IMAD.MOV.U32 R2, RZ, RZ, R4 ;  /* 0x000000ffff027224 */ /* 0x000fe400078e0004 */
[----:B------:R-:W-:-:S06]  /*22c0*/  IMAD.MOV.U32 R3, RZ, RZ, R5 ;  /* 0x000000ffff037224 */ /* 0x000fcc00078e0005 */
[----:B------:R-:W2:Y:S01]  /*22d0*/  LDG.E.64 R2, desc[UR16][R2.64] ;  /* 0x0000001002027981 */ /* 0x000ea2000c1e1b00 */
[----:B------:R-:W-:Y:S01]  /*22e0*/  VIADD R0, R0, 0x1 ;  /* 0x0000000100007836 */ /* 0x000fe20000000000 */
[----:B------:R-:W-:-:S04]  /*22f0*/  IADD3 R4, P1, PT, R4, 0x1000, RZ ;  /* 0x0000100004047810 */ /* 0x000fc80007f3e0ff */
[----:B------:R-:W-:Y:S01]  /*2300*/  ISETP.NE.AND P0, PT, R0, RZ, PT ;  /* 0x000000ff0000720c */ /* 0x000fe20003f05270 */
[----:B------:R-:W-:Y:S01]  /*2310*/  IMAD.X R5, RZ, RZ, R5, P1 ;  /* 0x000000ffff057224 */ /* 0x000fe200008e0605 */
[----:B--2---:R-:W-:-:S11]  /*2320*/  DADD R8, R2, R8 ;  /* 0x0000000002087229 */ /* 0x004fd60000000008 */
[----:B------:R-:W-:Y:S05]  /*2330*/  @P0 BRA `(.L_x_57) ;  /* 0xfffffffc00dc0947 */ /* 0x000fea000383ffff */
.L_x_49:
[----:B------:R-:W-:Y:S05]  /*2340*/  BSYNC.RECONVERGENT B1 ;  /* 0x0000000000017941 */ /* 0x000fea0003800200 */
.L_x_46:
[----:B------:R-:W0:Y:S01]  /*2350*/  S2R R0, SR_LANEID ;  /* 0x0000000000007919 */ /* 0x000e220000000000 */
[----:B------:R-:W-:Y:S04]  /*2360*/  SHFL.DOWN PT, R2, R8, 0x1, 0x1f ;  /* 0x08201f0008027f89 */ /* 0x000fe800000e0000 */
[----:B------:R-:W1:Y:S01]  /*2370*/  SHFL.DOWN PT, R3, R9, 0x1, 0x1f ;  /* 0x08201f0009037f89 */ /* 0x000e6200000e0000 */
[----:B------:R-:W2:Y:S01]  /*2380*/  S2R R11, SR_TID.X ;  /* 0x00000000000b7919 */ /* 0x000ea20000002100 */
        /* <DEDUP_REMOVED lines=20> */
[----:B------:R-:W-:Y:S02]  /*24d0*/  @!P1 MOV R7, 0x400 ;  /* 0x0000040000079802 */ /* 0x000fe40000000f00 */
[----:B--2---:R-:W-:Y:S01]  /*24e0*/  @!P1 SHF.R.U32.HI R6, RZ, 0x2, R11 ;  /* 0x00000002ff069819 */ /* 0x004fe2000001160b */
[----:B------:R-:W0:Y:S01]  /*24f0*/  SHFL.DOWN PT, R3, R9, 0x8, 0x1f ;  /* 0x09001f0009037f89 */ /* 0x000e2200000e0000 */
[----:B-1----:R-:W-:-:S02]  /*2500*/  @!P1 LEA R7, R10, R7, 0x18 ;  /* 0x000000070a079211 */ /* 0x002fc400078ec0ff */
[----:B------:R-:W-:-:S05]  /*2510*/  @!P1 LOP3.LUT R6, R6, 0xf8, RZ, 0xc0, !PT ;  /* 0x000000f806069812 */ /* 0x000fca00078ec0ff */
        /* <DEDUP_REMOVED lines=14> */
[----:B------:R-:W1:Y:S01]  /*2600*/  S2UR UR5, SR_CgaCtaId ;  /* 0x00000000000579c3 */ /* 0x000e620000008800 */
[----:B------:R-:W-:Y:S02]  /*2610*/  UMOV UR4, 0x400 ;  /* 0x0000040000047882 */ /* 0x000fe40000000000 */
[----:B-1----:R-:W-:-:S09]  /*2620*/  ULEA UR4, UR5, UR4, 0x18 ;  /* 0x0000000405047291 */ /* 0x002fd2000f8ec0ff */
[----:B0-----:R-:W0:Y:S04]  /*2630*/  LDS.64 R2, [UR4+0x18] ;  /* 0x00001804ff027984 */ /* 0x001e280008000a00 */
        /* <DEDUP_REMOVED lines=22> */
.L_x_45:
[----:B------:R-:W-:Y:S05]  /*27a0*/  BSYNC.RECONVERGENT B0 ;  /* 0x0000000000007941 */ /* 0x000fea0003800200 */
.L_x_30:
[----:B------:R-:W-:Y:S05]  /*27b0*/  @P0 EXIT ;  /* 0x000000000000094d */ /* 0x000fea0003800000 */
[----:B------:R-:W3:Y:S02]  /*27c0*/  LDCU.64 UR4, c[0x0][0x388] ;  /* 0x00007100ff0477ac */ /* 0x000ee40008000a00 */
[----:B---3--:R-:W-:-:S06]  /*27d0*/  UIMAD.WIDE.U32 UR4, UR18, 0x8, UR4 ;  /* 0x00000008120478a5 */ /* 0x008fcc000f8e0004 */
[----:B0-----:R-:W-:Y:S02]  /*27e0*/  IMAD.U32 R2, RZ, RZ, UR4 ;  /* 0x00000004ff027e24 */ /* 0x001fe4000f8e00ff */
[----:B--2---:R-:W-:-:S05]  /*27f0*/  IMAD.U32 R3, RZ, RZ, UR5 ;  /* 0x00000005ff037e24 */ /* 0x004fca000f8e00ff */
[----:B------:R-:W-:Y:S01]  /*2800*/  STG.E.64 desc[UR16][R2.64], R8 ;  /* 0x0000000802007986 */ /* 0x000fe2000c101b10 */
[----:B------:R-:W-:Y:S05]  /*2810*/  EXIT ;  /* 0x000000000000794d */ /* 0x000fea0003800000 */
.L_x_58:
        /* <DEDUP_REMOVED lines=14> */
.L_x_191:


//--------------------- .text._ZN3cub18CUB_300001_SM_10006detail6reduce28DeviceReduceSingleTileKernelINS2_10policy_hubIdyN4cuda3std3__44plusIdEEE10Policy1000EN6thrust24THRUST_300001_SM_1000_NS6detail15normal_iteratorINSD_10device_ptrIdEEEEPdyS9_ddNS7_10__identityEEEvT0_T1_T2_T3_T4_T6_ --------------------------
	.section	.text._ZN3cub18CUB_300001_SM_10006detail6reduce28DeviceReduceSingleTileKernelINS2_10policy_hubIdyN4cuda3std3__44plusIdEEE10Policy1000EN6thrust24THRUST_300001_SM_1000_NS6detail15normal_iteratorINSD_10device_ptrIdEEEEPdyS9_ddNS7_10__identityEEEvT0_T1_T2_T3_T4_T6_,"ax",@progbits
	.align	128
        .global         _ZN3cub18CUB_300001_SM_10006detail6reduce28DeviceReduceSingleTileKernelINS2_10policy_hubIdyN4cuda3std3__44plusIdEEE10Policy1000EN6thrust24THRUST_300001_SM_1000_NS6detail15normal_iteratorINSD_10device_ptrIdEEEEPdyS9_ddNS7_10__identityEEEvT0_T1_T2_T3_T4_T6_
        .type           _ZN3cub18CUB_300001_SM_10006detail6reduce28DeviceReduceSingleTileKernelINS2_10policy_hubIdyN4cuda3std3__44plusIdEEE10Policy1000EN6thrust24THRUST_300001_SM_1000_NS6detail15normal_iteratorINSD_10device_ptrIdEEEEPdyS9_ddNS7_10__identityEEEvT0_T1_T2_T3_T4_T6_,@function
        .size           _ZN3cub18CUB_300001_SM_10006detail6reduce28DeviceReduceSingleTileKernelINS2_10policy_hubIdyN4cuda3std3__44plusIdEEE10Policy1000EN6thrust24THRUST_300001_SM_1000_NS6detail15normal_iteratorINSD_10device_ptrIdEEEEPdyS9_ddNS7_10__identityEEEvT0_T1_T2_T3_T4_T6_,(.L_x_192 - _ZN3cub18CUB_300001_SM_10006detail6reduce28DeviceReduceSingleTileKernelINS2_10policy_hubIdyN4cuda3std3__44plusIdEEE10Policy1000EN6thrust24THRUST_300001_SM_1000_NS6detail15normal_iteratorINSD_10device_ptrIdEEEEPdyS9_ddNS7_10__identityEEEvT0_T1_T2_T3_T4_T6_)
        .other          _ZN3cub18CUB_300001_SM_10006detail6reduce28DeviceReduceSingleTileKernelINS2_10policy_hubIdyN4cuda3std3__44plusIdEEE10Policy1000EN6thrust24THRUST_300001_SM_1000_NS6detail15normal_iteratorINSD_10device_ptrIdEEEEPdyS9_ddNS7_10__identityEEEvT0_T1_T2_T3_T4_T6_,@"STO_CUDA_ENTRY STV_DEFAULT"
_ZN3cub18CUB_300001_SM_10006detail6reduce28DeviceReduceSingleTileKernelINS2_10policy_hubIdyN4cuda3std3__44plusIdEEE10Policy1000EN6thrust24THRUST_300001_SM_1000_NS6detail15normal_iteratorINSD_10device_ptrIdEEEEPdyS9_ddNS7_10__identityEEEvT0_T1_T2_T3_T4_T6_:
.text._ZN3cub18CUB_300001_SM_10006detail6reduce28DeviceReduceSingleTileKernelINS2_10policy_hubIdyN4cuda3std3__44plusIdEEE10Policy1000EN6thrust24THRUST_300001_SM_1000_NS6detail15normal_iteratorINSD_10device_ptrIdEEEEPdyS9_ddNS7_10__identityEEEvT0_T1_T2_T3_T4_T6_:
[----:B------:R-:W-:Y:S01]  /*0000*/  LDC R1, c[0x0][0x37c] ;  /* 0x0000df00ff017b82 */ /* 0x000fe20000000800 */
[----:B------:R-:W0:Y:S01]  /*0010*/  LDCU.64 UR4, c[0x0][0x390] ;  /* 0x00007200ff0477ac */ /* 0x000e220008000a00 */
[----:B------:R-:W1:Y:S01]  /*0020*/  LDCU.64 UR6, c[0x0][0x358] ;  /* 0x00006b00ff0677ac */ /* 0x000e620008000a00 */
[----:B0-----:R-:W-:Y:S02]  /*0030*/  IMAD.U32 R8, RZ, RZ, UR4 ;  /* 0x00000004ff087e24 */ /* 0x001fe4000f8e00ff */
[----:B------:R-:W-:-:S03]  /*0040*/  IMAD.U32 R9, RZ, RZ, UR5 ;  /* 0x00000005ff097e24 */ /* 0x000fc6000f8e00ff */
[----:B------:R-:W-:-:S04]  /*0050*/  ISETP.NE.U32.AND P0, PT, R8, RZ, PT ;  /* 0x000000ff0800720c */ /* 0x000fc80003f05070 */
[----:B------:R-:W-:-:S13]  /*0060*/  ISETP.NE.AND.EX P0, PT, R9, RZ, PT, P0 ;  /* 0x000000ff0900720c */ /* 0x000fda0003f05300 */
        /* <DEDUP_REMOVED lines=8> */
.L_x_59:
[----:B------:R-:W-:Y:S01]  /*00f0*/  ISETP.GT.U32.AND P0, PT, R8, 0xdff, PT ;  /* 0x00000dff0800780c */ /* 0x000fe20003f04070 */
[----:B------:R-:W-:Y:S03]  /*0100*/  BSSY.RECONVERGENT B0, `(.L_x_60) ;  /* 0x000024d000007945 */ /* 0x000fe60003800200 */
[----:B------:R-:W-:-:S13]  /*0110*/  ISETP.GT.U32.AND.EX P0, PT, R9, RZ, PT, P0 ;  /* 0x000000ff0900720c */ /* 0x000fda0003f04100 */
[----:B------:R-:W-:Y:S05]  /*0120*/  @P0 BRA `(.L_x_61) ;  /* 0x0000001400340947 */ /* 0x000fea0003800000 */
[----:B------:R-:W0:Y:S01]  /*0130*/  S2R R0, SR_TID.X ;  /* 0x0000000000007919 */ /* 0x000e220000002100 */
[----:B------:R-:W-:Y:S01]  /*0140*/  BSSY.RECONVERGENT B1, `(.L_x_62) ;  /* 0x0000009000017945 */ /* 0x000fe20003800200 */
[----:B------:R-:W-:Y:S02]  /*0150*/  CS2R R4, SRZ ;  /* 0x0000000000047805 */ /* 0x000fe4000001ff00 */
[----:B0-----:R-:W-:Y:S01]  /*0160*/  ISETP.GE.U32.AND P0, PT, R0, R8, PT ;  /* 0x000000080000720c */ /* 0x001fe20003f06070 */
[----:B------:R-:W-:-:S12]  /*0170*/  IMAD.MOV.U32 R2, RZ, RZ, R0 ;  /* 0x000000ffff027224 */ /* 0x000fd800078e0000 */
[----:B------:R-:W-:Y:S05]  /*0180*/  @P0 BRA `(.L_x_63) ;  /* 0x0000000000100947 */ /* 0x000fea0003800000 */
[----:B------:R-:W0:Y:S02]  /*0190*/  LDC.64 R4, c[0x0][0x380] ;  /* 0x0000e000ff047b82 */ /* 0x000e240000000a00 */
[----:B0-----:R-:W-:-:S06]  /*01a0*/  IMAD.WIDE.U32 R4, R0, 0x8, R4 ;  /* 0x0000000800047825 */ /* 0x001fcc00078e0004 */
[----:B------:R-:W5:Y:S01]  /*01b0*/  LDG.E.64 R4, desc[UR6][R4.64] ;  /* 0x0000000604047981 */ /* 0x000f62000c1e1b00 */
[----:B------:R-:W-:-:S07]  /*01c0*/  VIADD R2, R0, 0x200 ;  /* 0x0000020000027836 */ /* 0x000fce0000000000 */
.L_x_63:
[----:B------:R-:W-:Y:S05]  /*01d0*/  BSYNC.RECONVERGENT B1 ;  /* 0x0000000000017941 */ /* 0x000fea0003800200 */
.L_x_62:
[----:B------:R-:W-:Y:S01]  /*01e0*/  ISETP.GE.U32.AND P0, PT, R2, R8, PT ;  /* 0x000000080200720c */ /* 0x000fe20003f06070 */
[----:B------:R-:W-:-:S12]  /*01f0*/  BSSY.RECONVERGENT B1, `(.L_x_64) ;  /* 0x000006d000017945 */ /* 0x000fd80003800200 */
[----:B------:R-:W-:Y:S05]  /*0200*/  @P0 BRA `(.L_x_65) ;  /* 0x0000000400ac0947 */ /* 0x000fea0003800000 */
[----:B------:R-:W-:Y:S01]  /*0210*/  LOP3.LUT R3, RZ, R2, RZ, 0x33, !PT ;  /* 0x00000002ff037212 */ /* 0x000fe200078e33ff */
[----:B------:R-:W-:Y:S04]  /*0220*/  BSSY.RECONVERGENT B2, `(.L_x_66) ;  /* 0x0000033000027945 */ /* 0x000fe80003800200 */
[----:B------:R-:W-:-:S05]  /*0230*/  IMAD.IADD R6, R3, 0x1, R8 ;  /* 0x0000000103067824 */ /* 0x000fca00078e0208 */
[C---:B------:R-:W-:Y:S02]  /*0240*/  ISETP.GE.U32.AND P1, PT, R6.reuse, 0x1e00, PT ;  /* 0x00001e000600780c */ /* 0x040fe40003f26070 */
[----:B------:R-:W-:-:S04]  /*0250*/  LEA.HI R3, R6, 0x1, RZ, 0x17 ;  /* 0x0000000106037811 */ /* 0x000fc800078fb8ff */
[----:B------:R-:W-:-:S04]  /*0260*/  LOP3.LUT R43, R3, 0xf, RZ, 0xc0, !PT ;  /* 0x0000000f032b7812 */ /* 0x000fc800078ec0ff */
[----:B------:R-:W-:-:S03]  /*0270*/  ISETP.NE.AND P0, PT, R43, RZ, PT ;  /* 0x000000ff2b00720c */ /* 0x000fc60003f05270 */
[----:B------:R-:W-:Y:S10]  /*0280*/  @!P1 BRA `(.L_x_67) ;  /* 0x0000000000b09947 */ /* 0x000ff40003800000 */
[----:B------:R-:W0:Y:S01]  /*0290*/  LDC.64 R6, c[0x0][0x380] ;  /* 0x0000e000ff067b82 */ /* 0x000e220000000a00 */
[----:B------:R-:W-:-:S05]  /*02a0*/  LOP3.LUT R42, R3, 0xfffff0, RZ, 0xc0, !PT ;  /* 0x00fffff0032a7812 */ /* 0x000fca00078ec0ff */
[----:B------:R-:W-:Y:S02]  /*02b0*/  IMAD.MOV R42, RZ, RZ, -R42 ;  /* 0x000000ffff2a7224 */ /* 0x000fe400078e0a2a */
[----:B0-----:R-:W-:-:S03]  /*02c0*/  IMAD.WIDE.U32 R6, R2, 0x8, R6 ;  /* 0x0000000802067825 */ /* 0x001fc600078e0006 */
[----:B------:R-:W-:-:S05]  /*02d0*/  IADD3 R6, P1, PT, R6, 0x8000, RZ ;  /* 0x0000800006067810 */ /* 0x000fca0007f3e0ff */
[----:B------:R-:W-:-:S08]  /*02e0*/  IMAD.X R7, RZ, RZ, R7, P1 ;  /* 0x000000ffff077224 */ /* 0x000fd000008e0607 */
.L_x_68:
[----:B------:R-:W2:Y:S04]  /*02f0*/  LDG.E.64 R10, desc[UR6][R6.64+-0x8000] ;  /* 0xff800006060a7981 */ /* 0x000ea8000c1e1b00 */
[----:B------:R-:W3:Y:S04]  /*0300*/  LDG.E.64 R12, desc[UR6][R6.64+-0x7000] ;  /* 0xff900006060c7981 */ /* 0x000ee8000c1e1b00 */
[----:B------:R-:W4:Y:S04]  /*0310*/  LDG.E.64 R14, desc[UR6][R6.64+-0x6000] ;  /* 0xffa00006060e7981 */ /* 0x000f28000c1e1b00 */
        /* <DEDUP_REMOVED lines=12> */
[----:B------:R0:W4:Y:S01]  /*03e0*/  LDG.E.64 R40, desc[UR6][R6.64+0x7000] ;  /* 0x0070000606287981 */ /* 0x000122000c1e1b00 */
[----:B------:R-:W-:-:S02]  /*03f0*/  VIADD R42, R42, 0x10 ;  /* 0x000000102a2a7836 */ /* 0x000fc40000000000 */
[----:B------:R-:W-:-:S03]  /*0400*/  VIADD R2, R2, 0x2000 ;  /* 0x0000200002027836 */ /* 0x000fc60000000000 */
[----:B------:R-:W-:Y:S02]  /*0410*/  ISETP.NE.AND P1, PT, R42, RZ, PT ;  /* 0x000000ff2a00720c */ /* 0x000fe40003f25270 */
[----:B0-----:R-:W-:-:S05]  /*0420*/  IADD3 R6, P2, PT, R6, 0x10000, RZ ;  /* 0x0001000006067810 */ /* 0x001fca0007f5e0ff */
[----:B------:R-:W-:Y:S01]  /*0430*/  IMAD.X R7, RZ, RZ, R7, P2 ;  /* 0x000000ffff077224 */ /* 0x000fe200010e0607 */
        /* <DEDUP_REMOVED lines=16> */
[----:B------:R-:W-:Y:S10]  /*0540*/  @P1 BRA `(.L_x_68) ;  /* 0xfffffffc00681947 */ /* 0x000ff4000383ffff */
.L_x_67:
[----:B------:R-:W-:Y:S05]  /*0550*/  BSYNC.RECONVERGENT B2 ;  /* 0x0000000000027941 */ /* 0x000fea0003800200 */
.L_x_66:
[----:B------:R-:W-:Y:S05]  /*0560*/  @!P0 BRA `(.L_x_65) ;  /* 0x0000000000d48947 */ /* 0x000fea0003800000 */
[----:B------:R-:W-:Y:S01]  /*0570*/  ISETP.GE.U32.AND P0, PT, R43, 0x8, PT ;  /* 0x000000082b00780c */ /* 0x000fe20003f06070 */
[----:B------:R-:W-:Y:S01]  /*0580*/  BSSY.RECONVERGENT B2, `(.L_x_69) ;  /* 0x0000017000027945 */ /* 0x000fe20003800200 */
[----:B------:R-:W-:-:S04]  /*0590*/  LOP3.LUT R26, R3, 0x7, RZ, 0xc0, !PT ;  /* 0x00000007031a7812 */ /* 0x000fc800078ec0ff */
[----:B------:R-:W-:-:S07]  /*05a0*/  ISETP.NE.AND P1, PT, R26, RZ, PT ;  /* 0x000000ff1a00720c */ /* 0x000fce0003f25270 */
[----:B------:R-:W-:Y:S06]  /*05b0*/  @!P0 BRA `(.L_x_70) ;  /* 0x00000000004c8947 */ /* 0x000fec0003800000 */
[----:B------:R-:W0:Y:S02]  /*05c0*/  LDC.64 R6, c[0x0][0x380] ;  /* 0x0000e000ff067b82 */ /* 0x000e240000000a00 */
[----:B0-----:R-:W-:-:S05]  /*05d0*/  IMAD.WIDE R6, R2, 0x8, R6 ;  /* 0x0000000802067825 */ /* 0x001fca00078e0206 */
        /* <DEDUP_REMOVED lines=17> */
.L_x_70:
[----:B------:R-:W-:Y:S05]  /*06f0*/  BSYNC.RECONVERGENT B2 ;  /* 0x0000000000027941 */ /* 0x000fea0003800200 */
.L_x_69:
        /* <DEDUP_REMOVED lines=17> */
.L_x_72:
[----:B------:R-:W-:Y:S05]  /*0810*/  BSYNC.RECONVERGENT B2 ;  /* 0x0000000000027941 */ /* 0x000fea0003800200 */
.L_x_71:
[----:B------:R-:W-:Y:S05]  /*0820*/  @!P1 BRA `(.L_x_65) ;  /* 0x0000000000249947 */ /* 0x000fea0003800000 */
[----:B------:R-:W0:Y:S01]  /*0830*/  LDC.64 R10, c[0x0][0x380] ;  /* 0x0000e000ff0a7b82 */ /* 0x000e220000000a00 */
[----:B------:R-:W-:-:S07]  /*0840*/  IMAD.MOV R3, RZ, RZ, -R3 ;  /* 0x000000ffff037224 */ /* 0x000fce00078e0a03 */
.L_x_73:
[----:B0-----:R-:W-:-:S06]  /*0850*/  IMAD.WIDE R6, R2, 0x8, R10 ;  /* 0x0000000802067825 */ /* 0x001fcc00078e020a */
[----:B------:R-:W2:Y:S01]  /*0860*/  LDG.E.64 R6, desc[UR6][R6.64] ;  /* 0x0000000606067981 */ /* 0x000ea2000c1e1b00 */
[----:B------:R-:W-:Y:S02]  /*0870*/  VIADD R3, R3, 0x1 ;  /* 0x0000000103037836 */ /* 0x000fe40000000000 */
[----:B------:R-:W-:-:S03]  /*0880*/  VIADD R2, R2, 0x200 ;  /* 0x0000020002027836 */ /* 0x000fc60000000000 */
[----:B------:R-:W-:Y:S01]  /*0890*/  ISETP.NE.AND P0, PT, R3, RZ, PT ;  /* 0x000000ff0300720c */ /* 0x000fe20003f05270 */
[----:B--2--5:R-:W-:-:S12]  /*08a0*/  DADD R4, R6, R4 ;  /* 0x0000000006047229 */ /* 0x024fd80000000004 */
[----:B------:R-:W-:Y:S05]  /*08b0*/  @P0 BRA `(.L_x_73) ;  /* 0xfffffffc00e40947 */ /* 0x000fea000383ffff */
.L_x_65:
[----:B------:R-:W-:Y:S05]  /*08c0*/  BSYNC.RECONVERGENT B1 ;  /* 0x0000000000017941 */ /* 0x000fea0003800200 */
.L_x_64:
[----:B------:R-:W-:-:S04]  /*08d0*/  ISETP.GE.U32.AND P0, PT, R8, 0x200, PT ;  /* 0x000002000800780c */ /* 0x000fc80003f06070 */
[----:B------:R-:W-:-:S13]  /*08e0*/  ISETP.GE.U32.AND.EX P0, PT, R9, RZ, PT, P0 ;  /* 0x000000ff0900720c */ /* 0x000fda0003f06100 */
        /* <DEDUP_REMOVED lines=32> */
[----:B------:R-:W-:Y:S02]  /*0af0*/  ISETP.GT.AND P0, PT, R10, 0xf, PT ;  /* 0x0000000f0a00780c */ /* 0x000fe40003f04270 */
[----:B------:R-:W-:Y:S01]  /*0b00*/  @!P1 LOP3.LUT R8, R4, 0xf8, RZ, 0xc0, !PT ;  /* 0x000000f804089812 */ /* 0x000fe200078ec0ff */
[----:B------:R-:W0:Y:S04]  /*0b10*/  SHFL.DOWN PT, R3, R7, 0x10, 0x1f ;  /* 0x0a001f0007037f89 */ /* 0x000e2800000e0000 */
[----:B------:R-:W-:Y:S01]  /*0b20*/  @!P1 IMAD.IADD R9, R8, 0x1, R9 ;  /* 0x0000000108099824 */ /* 0x000fe200078e0209 */
[----:B0-----:R-:W-:-:S07]  /*0b30*/  DADD R4, R2, R6 ;  /* 0x0000000002047229 */ /* 0x001fce0000000006 */
[----:B------:R0:W-:Y:S01]  /*0b40*/  @!P1 STS.64 [R9+0x10], R4 ;  /* 0x0000100409009388 */ /* 0x0001e20000000a00 */
[----:B------:R-:W-:Y:S01]  /*0b50*/  BAR.SYNC.DEFER_BLOCKING 0x0 ;  /* 0x0000000000007b1d */ /* 0x000fe20000010000 */
[----:B------:R-:W-:Y:S02]  /*0b60*/  ISETP.NE.AND P1, PT, R0, RZ, PT ;  /* 0x000000ff0000720c */ /* 0x000fe40003f25270 */
[----:B------:R-:W-:Y:S02]  /*0b70*/  FSEL R2, R6, R4, P0 ;  /* 0x0000000406027208 */ /* 0x000fe40000000000 */
[----:B------:R-:W-:-:S09]  /*0b80*/  FSEL R3, R7, R5, P0 ;  /* 0x0000000507037208 */ /* 0x000fd20000000000 */
[----:B0-----:R-:W-:Y:S05]  /*0b90*/  @P1 BRA `(.L_x_75) ;  /* 0x00000018008c1947 */ /* 0x001fea0003800000 */
        /* <DEDUP_REMOVED lines=27> */
.L_x_74:
[----:B------:R-:W-:Y:S01]  /*0d50*/  LOP3.LUT R2, R0, 0x3e0, RZ, 0xc0, !PT ;  /* 0x000003e000027812 */ /* 0x000fe200078ec0ff */
[----:B------:R-:W0:Y:S03]  /*0d60*/  S2R R12, SR_LANEID ;  /* 0x00000000000c7919 */ /* 0x000e260000000000 */
[----:B------:R-:W-:Y:S01]  /*0d70*/  LOP3.LUT R7, RZ, R2, RZ, 0x33, !PT ;  /* 0x00000002ff077212 */ /* 0x000fe200078e33ff */
[----:B------:R-:W-:-:S04]  /*0d80*/  VIADD R3, R2, 0x20 ;  /* 0x0000002002037836 */ /* 0x000fc80000000000 */
[----:B------:R-:W-:Y:S01]  /*0d90*/  IMAD.IADD R7, R7, 0x1, R8 ;  /* 0x0000000107077824 */ /* 0x000fe200078e0208 */
[----:B------:R-:W-:-:S04]  /*0da0*/  ISETP.GT.U32.AND P0, PT, R3, R8, PT ;  /* 0x000000080300720c */ /* 0x000fc80003f04070 */
[----:B------:R-:W-:-:S05]  /*0db0*/  SEL R13, R7, 0x1f, P0 ;  /* 0x0000001f070d7807 */ /* 0x000fca0000000000 */
[----:B-----5:R-:W-:Y:S04]  /*0dc0*/  SHFL.DOWN PT, R2, R4, 0x1, R13 ;  /* 0x0820000004027989 */ /* 0x020fe800000e000d */
[----:B------:R-:W1:Y:S01]  /*0dd0*/  SHFL.DOWN PT, R3, R5, 0x1, R13 ;  /* 0x0820000005037989 */ /* 0x000e6200000e000d */
[C---:B0-----:R-:W-:Y:S01]  /*0de0*/  ISETP.GE.AND P0, PT, R12.reuse, R13, PT ;  /* 0x0000000d0c00720c */ /* 0x041fe20003f06270 */
[C---:B------:R-:W-:Y:S01]  /*0df0*/  VIADD R10, R12.reuse, 0x2 ;  /* 0x000000020c0a7836 */ /* 0x040fe20000000000 */
[----:B------:R-:W-:Y:S01]  /*0e00*/  ISETP.NE.AND P1, PT, R12, RZ, PT ;  /* 0x000000ff0c00720c */ /* 0x000fe20003f25270 */
[----:B-1----:R-:W-:-:S10]  /*0e10*/  DADD R2, R2, R4 ;  /* 0x0000000002027229 */ /* 0x002fd40000000004 */
[----:B------:R-:W-:Y:S01]  /*0e20*/  FSEL R6, R2, R4, !P0 ;  /* 0x0000000402067208 */ /* 0x000fe20004000000 */
[----:B------:R-:W-:Y:S01]  /*0e30*/  VIADD R4, R12, 0x4 ;  /* 0x000000040c047836 */ /* 0x000fe20000000000 */
[----:B------:R-:W-:Y:S02]  /*0e40*/  FSEL R7, R3, R5, !P0 ;  /* 0x0000000503077208 */ /* 0x000fe40004000000 */
[----:B------:R-:W-:Y:S01]  /*0e50*/  ISETP.GT.AND P0, PT, R10, R13, PT ;  /* 0x0000000d0a00720c */ /* 0x000fe20003f04270 */
[----:B------:R-:W-:Y:S04]  /*0e60*/  SHFL.DOWN PT, R2, R6, 0x2, R13 ;  /* 0x0840000006027989 */ /* 0x000fe800000e000d */
[----:B------:R-:W0:Y:S02]  /*0e70*/  SHFL.DOWN PT, R3, R7, 0x2, R13 ;  /* 0x0840000007037989 */ /* 0x000e2400000e000d */
[----:B0-----:R-:W-:-:S10]  /*0e80*/  DADD R2, R2, R6 ;  /* 0x0000000002027229 */ /* 0x001fd40000000006 */
[----:B------:R-:W-:Y:S01]  /*0e90*/  FSEL R10, R6, R2, P0 ;  /* 0x00000002060a7208 */ /* 0x000fe20000000000 */
[----:B------:R-:W-:Y:S01]  /*0ea0*/  VIADD R6, R12, 0x8 ;  /* 0x000000080c067836 */ /* 0x000fe20000000000 */
[----:B------:R-:W-:Y:S02]  /*0eb0*/  FSEL R11, R7, R3, P0 ;  /* 0x00000003070b7208 */ /* 0x000fe40000000000 */
[----:B------:R-:W-:Y:S01]  /*0ec0*/  ISETP.GT.AND P0, PT, R4, R13, PT ;  /* 0x0000000d0400720c */ /* 0x000fe20003f04270 */
[----:B------:R-:W-:Y:S04]  /*0ed0*/  SHFL.DOWN PT, R2, R10, 0x4, R13 ;  /* 0x088000000a027989 */ /* 0x000fe800000e000d */
[----:B------:R-:W0:Y:S02]  /*0ee0*/  SHFL.DOWN PT, R3, R11, 0x4, R13 ;  /* 0x088000000b037989 */ /* 0x000e2400000e000d */
[----:B0-----:R-:W-:-:S10]  /*0ef0*/  DADD R2, R2, R10 ;  /* 0x0000000002027229 */ /* 0x001fd4000000000a */
[----:B------:R-:W-:Y:S02]  /*0f00*/  FSEL R4, R10, R2, P0 ;  /* 0x000000020a047208 */ /* 0x000fe40000000000 */
[----:B------:R-:W-:Y:S02]  /*0f10*/  FSEL R5, R11, R3, P0 ;  /* 0x000000030b057208 */ /* 0x000fe40000000000 */
[----:B------:R-:W-:Y:S01]  /*0f20*/  ISETP.GT.AND P0, PT, R6, R13, PT ;  /* 0x0000000d0600720c */ /* 0x000fe20003f04270 */
[----:B------:R-:W-:Y:S01]  /*0f30*/  SHFL.DOWN PT, R2, R4, 0x8, R13 ;  /* 0x0900000004027989 */ /* 0x000fe200000e000d */
[----:B------:R-:W-:-:S03]  /*0f40*/  @!P1 MOV R10, 0x400 ;  /* 0x00000400000a9802 */ /* 0x000fc60000000f00 */
[----:B------:R-:W0:Y:S01]  /*0f50*/  SHFL.DOWN PT, R3, R5, 0x8, R13 ;  /* 0x0900000005037989 */ /* 0x000e2200000e000d */
[----:B------:R-:W1:Y:S01]  /*0f60*/  @!P1 S2R R11, SR_CgaCtaId ;  /* 0x00000000000b9919 */ /* 0x000e620000008800 */
[----:B0-----:R-:W-:-:S10]  /*0f70*/  DADD R2, R2, R4 ;  /* 0x0000000002027229 */ /* 0x001fd40000000004 */
[----:B------:R-:W-:Y:S01]  /*0f80*/  FSEL R6, R4, R2, P0 ;  /* 0x0000000204067208 */ /* 0x000fe20000000000 */
[----:B------:R-:W-:Y:S01]  /*0f90*/  VIADD R4, R12, 0x10 ;  /* 0x000000100c047836 */ /* 0x000fe20000000000 */
[----:B------:R-:W-:Y:S02]  /*0fa0*/  FSEL R7, R5, R3, P0 ;  /* 0x0000000305077208 */ /* 0x000fe40000000000 */
[----:B------:R-:W-:Y:S01]  /*0fb0*/  @!P1 SHF.R.U32.HI R5, RZ, 0x2, R0 ;  /* 0x00000002ff059819 */ /* 0x000fe20000011600 */
[----:B------:R-:W-:Y:S01]  /*0fc0*/  SHFL.DOWN PT, R2, R6, 0x10, R13 ;  /* 0x0a00000006027989 */ /* 0x000fe200000e000d */
[----:B-1----:R-:W-:Y:S02]  /*0fd0*/  @!P1 LEA R10, R11, R10, 0x18 ;  /* 0x0000000a0b0a9211 */ /* 0x002fe400078ec0ff */
[----:B------:R-:W-:Y:S01]  /*0fe0*/  @!P1 LOP3.LUT R5, R5, 0xf8, RZ, 0xc0, !PT ;  /* 0x000000f805059812 */ /* 0x000fe200078ec0ff */
[----:B------:R-:W0:Y:S01]  /*0ff0*/  SHFL.DOWN PT, R3, R7, 0x10, R13 ;  /* 0x0a00000007037989 */ /* 0x000e2200000e000d */
[----:B------:R-:W-:-:S03]  /*1000*/  ISETP.GT.AND P0, PT, R4, R13, PT ;  /* 0x0000000d0400720c */ /* 0x000fc60003f04270 */
[----:B------:R-:W-:Y:S01]  /*1010*/  @!P1 IMAD.IADD R5, R5, 0x1, R10 ;  /* 0x0000000105059824 */ /* 0x000fe200078e020a */
[----:B0-----:R-:W-:-:S10]  /*1020*/  DADD R2, R2, R6 ;  /* 0x0000000002027229 */ /* 0x001fd40000000006 */
[----:B------:R-:W-:Y:S02]  /*1030*/  FSEL R2, R6, R2, P0 ;  /* 0x0000000206027208 */ /* 0x000fe40000000000 */
[----:B------:R-:W-:-:S05]  /*1040*/  FSEL R3, R7, R3, P0 ;  /* 0x0000000307037208 */ /* 0x000fca0000000000 */
[----:B------:R0:W-:Y:S01]  /*1050*/  @!P1 STS.64 [R5+0x10], R2 ;  /* 0x0000100205009388 */ /* 0x0001e20000000a00 */
[----:B------:R-:W-:Y:S01]  /*1060*/  BAR.SYNC.DEFER_BLOCKING 0x0 ;  /* 0x0000000000007b1d */ /* 0x000fe20000010000 */
[----:B------:R-:W-:-:S13]  /*1070*/  ISETP.NE.AND P1, PT, R0, RZ, PT ;  /* 0x000000ff0000720c */ /* 0x000fda0003f25270 */
[----:B0-----:R-:W-:Y:S05]  /*1080*/  @P1 BRA `(.L_x_75) ;  /* 0x0000001400501947 */ /* 0x001fea0003800000 */
[----:B------:R-:W0:Y:S01]  /*1090*/  S2UR UR5, SR_CgaCtaId ;  /* 0x00000000000579c3 */ /* 0x000e220000008800 */
[----:B------:R-:W-:Y:S01]  /*10a0*/  UMOV UR4, 0x400 ;  /* 0x0000040000047882 */ /* 0x000fe20000000000 */
[----:B------:R-:W-:-:S04]  /*10b0*/  ISETP.GT.U32.AND P0, PT, R8, 0x20, PT ;  /* 0x000000200800780c */ /* 0x000fc80003f04070 */
[----:B------:R-:W-:Y:S01]  /*10c0*/  ISETP.GT.U32.AND.EX P0, PT, R9, RZ, PT, P0 ;  /* 0x000000ff0900720c */ /* 0x000fe20003f04100 */
[----:B0-----:R-:W-:-:S09]  /*10d0*/  ULEA UR4, UR5, UR4, 0x18 ;  /* 0x0000000405047291 */ /* 0x001fd2000f8ec0ff */
[----:B------:R-:W0:Y:S04]  /*10e0*/  LDS.64 R4, [UR4+0x18] ;  /* 0x00001804ff047984 */ /* 0x000e280008000a00 */
[----:B------:R-:W1:Y:S01]  /*10f0*/  LDS.128 R12, [UR4+0x20] ;  /* 0x00002004ff0c7984 */ /* 0x000e620008000c00 */
[----:B0-----:R-:W-:-:S10]  /*1100*/  DADD R4, R2, R4 ;  /* 0x0000000002047229 */ /* 0x001fd40000000004 */
[----:B------:R-:W-:Y:S02]  /*1110*/  FSEL R2, R4, R2, P0 ;  /* 0x0000000204027208 */ /* 0x000fe40000000000 */
[----:B------:R-:W-:Y:S02]  /*1120*/  FSEL R3, R5, R3, P0 ;  /* 0x0000000305037208 */ /* 0x000fe40000000000 */
[----:B------:R-:W0:Y:S01]  /*1130*/  LDS.128 R4, [UR4+0x30] ;  /* 0x00003004ff047984 */ /* 0x000e220008000c00 */
[----:B------:R-:W-:-:S03]  /*1140*/  ISETP.GT.U32.AND P0, PT, R8, 0x40, PT ;  /* 0x000000400800780c */ /* 0x000fc60003f04070 */
[----:B-1----:R-:W-:Y:S01]  /*1150*/  DADD R12, R12, R2 ;  /* 0x000000000c0c7229 */ /* 0x002fe20000000002 */
[----:B------:R-:W-:-:S09]  /*1160*/  ISETP.GT.U32.AND.EX P0, PT, R9, RZ, PT, P0 ;  /* 0x000000ff0900720c */ /* 0x000fd20003f04100 */
[----:B------:R-:W-:Y:S02]  /*1170*/  FSEL R2, R12, R2, P0 ;  /* 0x000000020c027208 */ /* 0x000fe40000000000 */
[----:B------:R-:W-:Y:S02]  /*1180*/  FSEL R3, R13, R3, P0 ;  /* 0x000000030d037208 */ /* 0x000fe40000000000 */
[----:B------:R-:W-:-:S04]  /*1190*/  ISETP.GT.U32.AND P0, PT, R8, 0x60, PT ;  /* 0x000000600800780c */ /* 0x000fc80003f04070 */
[----:B------:R-:W-:Y:S01]  /*11a0*/  DADD R14, R2, R14 ;  /* 0x00000000020e7229 */ /* 0x000fe2000000000e */
[----:B------:R-:W-:-:S09]  /*11b0*/  ISETP.GT.U32.AND.EX P0, PT, R9, RZ, PT, P0 ;  /* 0x000000ff0900720c */ /* 0x000fd20003f04100 */
[----:B------:R-:W-:Y:S02]  /*11c0*/  FSEL R2, R14, R2, P0 ;  /* 0x000000020e027208 */ /* 0x000fe40000000000 */
[----:B------:R-:W-:Y:S02]  /*11d0*/  FSEL R3, R15, R3, P0 ;  /* 0x000000030f037208 */ /* 0x000fe40000000000 */
[----:B------:R-:W1:Y:S01]  /*11e0*/  LDS.128 R12, [UR4+0x40] ;  /* 0x00004004ff0c7984 */ /* 0x000e620008000c00 */
[----:B------:R-:W-:-:S03]  /*11f0*/  ISETP.GT.U32.AND P0, PT, R8, 0x80, PT ;  /* 0x000000800800780c */ /* 0x000fc60003f04070 */
[----:B0-----:R-:W-:Y:S01]  /*1200*/  DADD R4, R4, R2 ;  /* 0x0000000004047229 */ /* 0x001fe20000000002 */
        /* <DEDUP_REMOVED lines=52> */
[----:B------:R-:W-:-:S04]  /*1550*/  ISETP.GT.U32.AND P0, PT, R8, 0x1c0, PT ;  /* 0x000001c00800780c */ /* 0x000fc80003f04070 */
        /* <DEDUP_REMOVED lines=8> */
[----:B------:R-:W-:Y:S01]  /*15e0*/  FSEL R3, R15, R3, P0 ;  /* 0x000000030f037208 */ /* 0x000fe20000000000 */
[----:B------:R-:W-:Y:S06]  /*15f0*/  BRA `(.L_x_75) ;  /* 0x0000000c00f47947 */ /* 0x000fec0003800000 */
.L_x_61:
[----:B------:R-:W0:Y:S01]  /*1600*/  S2R R0, SR_TID.X ;  /* 0x0000000000007919 */ /* 0x000e220000002100 */
[----:B------:R-:W0:Y:S02]  /*1610*/  LDC.64 R4, c[0x0][0x380] ;  /* 0x0000e000ff047b82 */ /* 0x000e240000000a00 */
[----:B0-----:R-:W-:-:S05]  /*1620*/  IMAD.WIDE.U32 R4, R0, 0x8, R4 ;  /* 0x0000000800047825 */ /* 0x001fca00078e0004 */
[----:B------:R-:W2:Y:S04]  /*1630*/  LDG.E.64 R2, desc[UR6][R4.64] ;  /* 0x0000000604027981 */ /* 0x000ea8000c1e1b00 */
[----:B------:R-:W2:Y:S04]  /*1640*/  LDG.E.64 R6, desc[UR6][R4.64+0x1000] ;  /* 0x0010000604067981 */ /* 0x000ea8000c1e1b00 */
[----:B------:R-:W3:Y:S04]  /*1650*/  LDG.E.64 R10, desc[UR6][R4.64+0x2000] ;  /* 0x00200006040a7981 */ /* 0x000ee8000c1e1b00 */
[----:B------:R-:W4:Y:S04]  /*1660*/  LDG.E.64 R12, desc[UR6][R4.64+0x3000] ;  /* 0x00300006040c7981 */ /* 0x000f28000c1e1b00 */
[----:B------:R-:W5:Y:S04]  /*1670*/  LDG.E.64 R14, desc[UR6][R4.64+0x4000] ;  /* 0x00400006040e7981 */ /* 0x000f68000c1e1b00 */
[----:B------:R-:W5:Y:S04]  /*1680*/  LDG.E.64 R16, desc[UR6][R4.64+0x5000] ;  /* 0x0050000604107981 */ /* 0x000f68000c1e1b00 */
[----:B------:R-:W5:Y:S01]  /*1690*/  LDG.E.64 R18, desc[UR6][R4.64+0x6000] ;  /* 0x0060000604127981 */ /* 0x000f62000c1e1b00 */
[----:B--2---:R-:W-:-:S08]  /*16a0*/  DADD R2, R2, R6 ;  /* 0x0000000002027229 */ /* 0x004fd00000000006 */
[----:B---3--:R-:W-:-:S08]  /*16b0*/  DADD R2, R10, R2 ;  /* 0x000000000a027229 */ /* 0x008fd00000000002 */
[----:B----4-:R-:W-:Y:S01]  /*16c0*/  DADD R2, R12, R2 ;  /* 0x000000000c027229 */ /* 0x010fe20000000002 */
[----:B------:R-:W-:-:S04]  /*16d0*/  IADD3 R12, P1, PT, R8, -0xe00, RZ ;  /* 0xfffff200080c7810 */ /* 0x000fc80007f3e0ff */
[----:B------:R-:W-:Y:S02]  /*16e0*/  ISETP.GE.U32.AND P0, PT, R12, 0xe00, PT ;  /* 0x00000e000c00780c */ /* 0x000fe40003f06070 */
[----:B------:R-:W-:Y:S01]  /*16f0*/  IADD3.X R13, PT, PT, R9, -0x1, RZ, P1, !PT ;  /* 0xffffffff090d7810 */ /* 0x000fe20000ffe4ff */
[----:B-----5:R-:W-:-:S03]  /*1700*/  DADD R2, R14, R2 ;  /* 0x000000000e027229 */ /* 0x020fc60000000002 */
[----:B------:R-:W-:-:S05]  /*1710*/  ISETP.GE.U32.AND.EX P0, PT, R13, RZ, PT, P0 ;  /* 0x000000ff0d00720c */ /* 0x000fca0003f06100 */
[----:B------:R-:W-:-:S08]  /*1720*/  DADD R2, R16, R2 ;  /* 0x0000000010027229 */ /* 0x000fd00000000002 */
[----:B------:R-:W-:Y:S01]  /*1730*/  DADD R6, R18, R2 ;  /* 0x0000000012067229 */ /* 0x000fe20000000002 */
[----:B------:R-:W-:Y:S02]  /*1740*/  IMAD.MOV.U32 R3, RZ, RZ, 0xe00 ;  /* 0x00000e00ff037424 */ /* 0x000fe400078e00ff */
[----:B------:R-:W-:Y:S01]  /*1750*/  IMAD.MOV.U32 R2, RZ, RZ, RZ ;  /* 0x000000ffff027224 */ /* 0x000fe200078e00ff */
[----:B------:R-:W-:Y:S07]  /*1760*/  @!P0 BRA `(.L_x_76) ;  /* 0x0000000000748947 */ /* 0x000fee0003800000 */
[----:B------:R-:W0:Y:S01]  /*1770*/  LDC.64 R8, c[0x0][0x390] ;  /* 0x0000e400ff087b82 */ /* 0x000e220000000a00 */
[----:B------:R-:W-:Y:S02]  /*1780*/  IMAD.MOV.U32 R3, RZ, RZ, 0xe00 ;  /* 0x00000e00ff037424 */ /* 0x000fe400078e00ff */
[----:B------:R-:W-:-:S07]  /*1790*/  IMAD.MOV.U32 R2, RZ, RZ, RZ ;  /* 0x000000ffff027224 */ /* 0x000fce00078e00ff */
.L_x_78:
[----:B------:R-:W-:-:S04]  /*17a0*/  LEA R16, P0, R3, R4, 0x3 ;  /* 0x0000000403107211 */ /* 0x000fc800078018ff */
[----:B------:R-:W-:-:S05]  /*17b0*/  LEA.HI.X R17, R3, R5, R2, 0x3, P0 ;  /* 0x0000000503117211 */ /* 0x000fca00000f1c02 */
[----:B------:R-:W2:Y:S04]  /*17c0*/  LDG.E.64 R18, desc[UR6][R16.64] ;  /* 0x0000000610127981 */ /* 0x000ea8000c1e1b00 */
[----:B------:R-:W3:Y:S04]  /*17d0*/  LDG.E.64 R20, desc[UR6][R16.64+0x1000] ;  /* 0x0010000610147981 */ /* 0x000ee8000c1e1b00 */
[----:B------:R-:W4:Y:S04]  /*17e0*/  LDG.E.64 R22, desc[UR6][R16.64+0x2000] ;  /* 0x0020000610167981 */ /* 0x000f28000c1e1b00 */
[----:B------:R-:W5:Y:S04]  /*17f0*/  LDG.E.64 R24, desc[UR6][R16.64+0x3000] ;  /* 0x0030000610187981 */ /* 0x000f68000c1e1b00 */
[----:B------:R-:W5:Y:S04]  /*1800*/  LDG.E.64 R26, desc[UR6][R16.64+0x4000] ;  /* 0x00400006101a7981 */ /* 0x000f68000c1e1b00 */
[----:B------:R-:W5:Y:S04]  /*1810*/  LDG.E.64 R10, desc[UR6][R16.64+0x5000] ;  /* 0x00500006100a7981 */ /* 0x000f68000c1e1b00 */
[----:B------:R-:W5:Y:S01]  /*1820*/  LDG.E.64 R14, desc[UR6][R16.64+0x6000] ;  /* 0x00600006100e7981 */ /* 0x000f62000c1e1b00 */
[----:B--2---:R-:W-:Y:S01]  /*1830*/  DADD R18, R18, R6 ;  /* 0x0000000012127229 */ /* 0x004fe20000000006 */
[----:B0-----:R-:W-:-:S04]  /*1840*/  IADD3 R6, P1, PT, -R3, R8, RZ ;  /* 0x0000000803067210 */ /* 0x001fc80007f3e1ff */
[----:B------:R-:W-:Y:S01]  /*1850*/  ISETP.GE.U32.AND P0, PT, R6, 0xe00, PT ;  /* 0x00000e000600780c */ /* 0x000fe20003f06070 */
[----:B------:R-:W-:Y:S02]  /*1860*/  IMAD.X R6, R9, 0x1, ~R2, P1 ;  /* 0x0000000109067824 */ /* 0x000fe400008e0e02 */
[----:B---3--:R-:W-:-:S03]  /*1870*/  DADD R18, R20, R18 ;  /* 0x0000000014127229 */ /* 0x008fc60000000012 */
[----:B------:R-:W-:-:S05]  /*1880*/  ISETP.GE.U32.AND.EX P0, PT, R6, RZ, PT, P0 ;  /* 0x000000ff0600720c */ /* 0x000fca0003f06100 */
[----:B----4-:R-:W-:-:S08]  /*1890*/  DADD R18, R22, R18 ;  /* 0x0000000016127229 */ /* 0x010fd00000000012 */
[----:B-----5:R-:W-:-:S08]  /*18a0*/  DADD R18, R24, R18 ;  /* 0x0000000018127229 */ /* 0x020fd00000000012 */
[----:B------:R-:W-:-:S08]  /*18b0*/  DADD R18, R26, R18 ;  /* 0x000000001a127229 */ /* 0x000fd00000000012 */
[----:B------:R-:W-:-:S08]  /*18c0*/  DADD R10, R10, R18 ;  /* 0x000000000a0a7229 */ /* 0x000fd00000000012 */
[----:B------:R-:W-:Y:S01]  /*18d0*/  DADD R6, R14, R10 ;  /* 0x000000000e067229 */ /* 0x000fe2000000000a */
[----:B------:R-:W-:Y:S10]  /*18e0*/  @!P0 BRA `(.L_x_77) ;  /* 0x0000000800208947 */ /* 0x000ff40003800000 */
[----:B------:R-:W-:-:S05]  /*18f0*/  IADD3 R3, P0, PT, R3, 0xe00, RZ ;  /* 0x00000e0003037810 */ /* 0x000fca0007f1e0ff */
[----:B------:R-:W-:Y:S01]  /*1900*/  IMAD.X R2, RZ, RZ, R2, P0 ;  /* 0x000000ffff027224 */ /* 0x000fe200000e0602 */
[----:B------:R-:W-:-:S04]  /*1910*/  ISETP.GT.U32.AND P0, PT, R3, R12, PT ;  /* 0x0000000c0300720c */ /* 0x000fc80003f04070 */
[----:B------:R-:W-:-:S13]  /*1920*/  ISETP.GT.U32.AND.EX P0, PT, R2, R13, PT, P0 ;  /* 0x0000000d0200720c */ /* 0x000fda0003f04100 */
[----:B------:R-:W-:Y:S05]  /*1930*/  @!P0 BRA `(.L_x_78) ;  /* 0xfffffffc00988947 */ /* 0x000fea000383ffff */
.L_x_76:
[----:B------:R-:W-:Y:S01]  /*1940*/  IMAD.IADD R5, R8, 0x1, -R3 ;  /* 0x0000000108057824 */ /* 0x000fe200078e0a03 */
[----:B------:R-:W-:Y:S01]  /*1950*/  ISETP.GE.U32.AND P1, PT, R3, R8, PT ;  /* 0x000000080300720c */ /* 0x000fe20003f26070 */
[----:B------:R-:W-:Y:S03]  /*1960*/  BSSY.RECONVERGENT B1, `(.L_x_77) ;  /* 0x0000080000017945 */ /* 0x000fe60003800200 */
[----:B------:R-:W-:-:S04]  /*1970*/  ISETP.GE.AND P0, PT, R0, R5, PT ;  /* 0x000000050000720c */ /* 0x000fc80003f06270 */
[----:B------:R-:W-:-:S13]  /*1980*/  ISETP.GE.U32.OR.EX P0, PT, R2, R9, P0, P1 ;  /* 0x000000090200720c */ /* 0x000fda0000706510 */
[----:B------:R-:W-:Y:S05]  /*1990*/  @P0 BRA `(.L_x_79) ;  /* 0x0000000400f00947 */ /* 0x000fea0003800000 */
[----:B------:R-:W-:Y:S01]  /*19a0*/  LOP3.LUT R4, RZ, R0, RZ, 0x33, !PT ;  /* 0x00000000ff047212 */ /* 0x000fe200078e33ff */
[----:B------:R-:W-:Y:S01]  /*19b0*/  BSSY.RECONVERGENT B2, `(.L_x_80) ;  /* 0x0000038000027945 */ /* 0x000fe20003800200 */
[----:B------:R-:W-:Y:S02]  /*19c0*/  IMAD.MOV.U32 R42, RZ, RZ, R0 ;  /* 0x000000ffff2a7224 */ /* 0x000fe400078e0000 */
[----:B------:R-:W-:-:S04]  /*19d0*/  IADD3 R8, PT, PT, -R3, R8, R4 ;  /* 0x0000000803087210 */ /* 0x000fc80007ffe104 */
[C---:B------:R-:W-:Y:S02]  /*19e0*/  ISETP.GE.U32.AND P1, PT, R8.reuse, 0x1e00, PT ;  /* 0x00001e000800780c */ /* 0x040fe40003f26070 */
[----:B------:R-:W-:-:S04]  /*19f0*/  LEA.HI R4, R8, 0x1, RZ, 0x17 ;  /* 0x0000000108047811 */ /* 0x000fc800078fb8ff */
[----:B------:R-:W-:-:S04]  /*1a00*/  LOP3.LUT R5, R4, 0xf, RZ, 0xc0, !PT ;  /* 0x0000000f04057812 */ /* 0x000fc800078ec0ff */
[----:B------:R-:W-:-:S03]  /*1a10*/  ISETP.NE.AND P0, PT, R5, RZ, PT ;  /* 0x000000ff0500720c */ /* 0x000fc60003f05270 */
[----:B------:R-:W-:Y:S10]  /*1a20*/  @!P1 BRA `(.L_x_81) ;  /* 0x0000000000c09947 */ /* 0x000ff40003800000 */
[----:B------:R-:W0:Y:S01]  /*1a30*/  LDCU.64 UR4, c[0x0][0x380] ;  /* 0x00007000ff0477ac */ /* 0x000e220008000a00 */
[----:B------:R-:W-:Y:S01]  /*1a40*/  IADD3 R9, P2, PT, R0, R3, RZ ;  /* 0x0000000300097210 */ /* 0x000fe20007f5e0ff */
[----:B------:R-:W-:Y:S01]  /*1a50*/  IMAD.MOV.U32 R42, RZ, RZ, R0 ;  /* 0x000000ffff2a7224 */ /* 0x000fe200078e0000 */
[----:B------:R-:W-:-:S03]  /*1a60*/  LOP3.LUT R43, R4, 0xfffff0, RZ, 0xc0, !PT ;  /* 0x00fffff0042b7812 */ /* 0x000fc600078ec0ff */
[----:B------:R-:W-:Y:S02]  /*1a70*/  IMAD.X R10, RZ, RZ, R2, P2 ;  /* 0x000000ffff0a7224 */ /* 0x000fe400010e0602 */
[----:B------:R-:W-:Y:S01]  /*1a80*/  IMAD.MOV R43, RZ, RZ, -R43 ;  /* 0x000000ffff2b7224 */ /* 0x000fe200078e0a2b */
[----:B0-----:R-:W-:-:S04]  /*1a90*/  LEA R8, P1, R9, UR4, 0x3 ;  /* 0x0000000409087c11 */ /* 0x001fc8000f8218ff */
[----:B------:R-:W-:Y:S02]  /*1aa0*/  IADD3 R8, P2, PT, R8, 0x8000, RZ ;  /* 0x0000800008087810 */ /* 0x000fe40007f5e0ff */
[----:B------:R-:W-:-:S05]  /*1ab0*/  LEA.HI.X R9, R9, UR5, R10, 0x3, P1 ;  /* 0x0000000509097c11 */ /* 0x000fca00088f1c0a */
[----:B------:R-:W-:-:S07]  /*1ac0*/  IMAD.X R9, RZ, RZ, R9, P2 ;  /* 0x000000ffff097224 */ /* 0x000fce00010e0609 */
.L_x_82:
[----:B------:R-:W2:Y:S04]  /*1ad0*/  LDG.E.64 R10, desc[UR6][R8.64+-0x8000] ;  /* 0xff800006080a7981 */ /* 0x000ea8000c1e1b00 */
[----:B------:R-:W3:Y:S04]  /*1ae0*/  LDG.E.64 R12, desc[UR6][R8.64+-0x7000] ;  /* 0xff900006080c7981 */ /* 0x000ee8000c1e1b00 */
[----:B------:R-:W4:Y:S04]  /*1af0*/  LDG.E.64 R14, desc[UR6][R8.64+-0x6000] ;  /* 0xffa00006080e7981 */ /* 0x000f28000c1e1b00 */
[----:B------:R-:W5:Y:S04]  /*1b00*/  LDG.E.64 R16, desc[UR6][R8.64+-0x5000] ;  /* 0xffb0000608107981 */ /* 0x000f68000c1e1b00 */
        /* <DEDUP_REMOVED lines=11> */
[----:B------:R0:W5:Y:S01]  /*1bc0*/  LDG.E.64 R40, desc[UR6][R8.64+0x7000] ;  /* 0x0070000608287981 */ /* 0x000162000c1e1b00 */
[----:B------:R-:W-:-:S02]  /*1bd0*/  VIADD R43, R43, 0x10 ;  /* 0x000000102b2b7836 */ /* 0x000fc40000000000 */
        /* <DEDUP_REMOVED lines=21> */
.L_x_81:
[----:B------:R-:W-:Y:S05]  /*1d30*/  BSYNC.RECONVERGENT B2 ;  /* 0x0000000000027941 */ /* 0x000fea0003800200 */
.L_x_80:
[----:B------:R-:W-:Y:S05]  /*1d40*/  @!P0 BRA `(.L_x_79) ;  /* 0x0000000400048947 */ /* 0x000fea0003800000 */
[----:B------:R-:W-:Y:S01]  /*1d50*/  ISETP.GE.U32.AND P1, PT, R5, 0x8, PT ;  /* 0x000000080500780c */ /* 0x000fe20003f26070 */
[----:B------:R-:W-:Y:S01]  /*1d60*/  BSSY.RECONVERGENT B2, `(.L_x_83) ;  /* 0x000001a000027945 */ /* 0x000fe20003800200 */
[----:B------:R-:W-:-:S04]  /*1d70*/  LOP3.LUT R26, R4, 0x7, RZ, 0xc0, !PT ;  /* 0x00000007041a7812 */ /* 0x000fc800078ec0ff */
[----:B------:R-:W-:-:S07]  /*1d80*/  ISETP.NE.AND P0, PT, R26, RZ, PT ;  /* 0x000000ff1a00720c */ /* 0x000fce0003f05270 */
[----:B------:R-:W-:Y:S06]  /*1d90*/  @!P1 BRA `(.L_x_84) ;  /* 0x0000000000589947 */ /* 0x000fec0003800000 */
[----:B------:R-:W0:Y:S01]  /*1da0*/  LDCU.64 UR4, c[0x0][0x380] ;  /* 0x00007000ff0477ac */ /* 0x000e220008000a00 */
[----:B------:R-:W-:-:S05]  /*1db0*/  IADD3 R5, P1, PT, R42, R3, RZ ;  /* 0x000000032a057210 */ /* 0x000fca0007f3e0ff */
[----:B------:R-:W-:Y:S01]  /*1dc0*/  IMAD.X R10, RZ, RZ, R2, P1 ;  /* 0x000000ffff0a7224 */ /* 0x000fe200008e0602 */
[----:B0-----:R-:W-:-:S04]  /*1dd0*/  LEA R8, P1, R5, UR4, 0x3 ;  /* 0x0000000405087c11 */ /* 0x001fc8000f8218ff */
        /* <DEDUP_REMOVED lines=18> */
.L_x_84:
[----:B------:R-:W-:Y:S05]  /*1f00*/  BSYNC.RECONVERGENT B2 ;  /* 0x0000000000027941 */ /* 0x000fea0003800200 */
.L_x_83:
        /* <DEDUP_REMOVED lines=20> */
.L_x_86:
[----:B------:R-:W-:Y:S05]  /*2050*/  BSYNC.RECONVERGENT B2 ;  /* 0x0000000000027941 */ /* 0x000fea0003800200 */
.L_x_85:
[----:B------:R-:W-:Y:S05]  /*2060*/  @!P0 BRA `(.L_x_79) ;  /* 0x00000000003c8947 */ /* 0x000fea0003800000 */
[----:B------:R-:W0:Y:S01]  /*2070*/  LDCU.64 UR4, c[0x0][0x380] ;  /* 0x00007000ff0477ac */ /* 0x000e220008000a00 */
[----:B------:R-:W-:Y:S01]  /*2080*/  IADD3 R3, P0, PT, R42, R3, RZ ;  /* 0x000000032a037210 */ /* 0x000fe20007f1e0ff */
[----:B------:R-:W-:-:S04]  /*2090*/  IMAD.MOV R4, RZ, RZ, -R16 ;  /* 0x000000ffff047224 */ /* 0x000fc800078e0a10 */
[----:B------:R-:W-:Y:S01]  /*20a0*/  IMAD.X R2, RZ, RZ, R2, P0 ;  /* 0x000000ffff027224 */ /* 0x000fe200000e0602 */
[----:B0-----:R-:W-:-:S04]  /*20b0*/  LEA R5, P1, R3, UR4, 0x3 ;  /* 0x0000000403057c11 */ /* 0x001fc8000f8218ff */
[----:B------:R-:W-:-:S09]  /*20c0*/  LEA.HI.X R8, R3, UR5, R2, 0x3, P1 ;  /* 0x0000000503087c11 */ /* 0x000fd200088f1c02 */
.L_x_87:
        /* <DEDUP_REMOVED lines=9> */
.L_x_79:
[----:B------:R-:W-:Y:S05]  /*2160*/  BSYNC.RECONVERGENT B1 ;  /* 0x0000000000017941 */ /* 0x000fea0003800200 */
.L_x_77:
        /* <DEDUP_REMOVED lines=40> */
[----:B------:R-:W-:-:S03]  /*23f0*/  FSEL R5, R5, R3, P0 ;  /* 0x0000000305057208 */ /* 0x000fc60000000000 */
[----:B0-----:R-:W-:Y:S02]  /*2400*/  IMAD.MOV.U32 R2, RZ, RZ, R0 ;  /* 0x000000ffff027224 */ /* 0x001fe400078e0000 */
[----:B------:R-:W-:-:S04]  /*2410*/  IMAD.MOV.U32 R3, RZ, RZ, R5 ;  /* 0x000000ffff037224 */ /* 0x000fc800078e0005 */
[----:B------:R-:W-:Y:S05]  /*2420*/  @P1 BRA `(.L_x_75) ;  /* 0x0000000000681947 */ /* 0x000fea0003800000 */
        /* <DEDUP_REMOVED lines=26> */
.L_x_75:
[----:B------:R-:W-:Y:S05]  /*25d0*/  BSYNC.RECONVERGENT B0 ;  /* 0x0000000000007941 */ /* 0x000fea0003800200 */
.L_x_60:
[----:B------:R-:W-:Y:S05]  /*25e0*/  @P1 EXIT ;  /* 0x000000000000194d */ /* 0x000fea0003800000 */
[----:B------:R-:W0:Y:S01]  /*25f0*/  LDCU.64 UR4, c[0x0][0x3a0] ;  /* 0x00007400ff0477ac */ /* 0x000e220008000a00 */
[----:B------:R-:W1:Y:S01]  /*2600*/  LDC.64 R4, c[0x0][0x388] ;  /* 0x0000e200ff047b82 */ /* 0x000e620000000a00 */
[----:B0-----:R-:W-:-:S07]  /*2610*/  DADD R2, R2, UR4 ;  /* 0x0000000402027e29 */ /* 0x001fce0008000000 */
[----:B-1----:R-:W-:Y:S01]  /*2620*/  STG.E.64 desc[UR6][R4.64], R2 ;  /* 0x0000000204007986 */ /* 0x002fe2000c101b06 */
[----:B------:R-:W-:Y:S05]  /*2630*/  EXIT ;  /* 0x000000000000794d */ /* 0x000fea0003800000 */
.L_x_88:
        /* <DEDUP_REMOVED lines=12> */
.L_x_192:


//--------------------- .text._ZN3cub18CUB_300001_SM_10006detail6reduce28DeviceReduceSingleTileKernelINS2_10policy_hubIdjN4cuda3std3__44plusIdEEE10Policy1000EPdSC_iS9_ddNS7_10__identityEEEvT0_T1_T2_T3_T4_T6_ --------------------------
	.section	.text._ZN3cub18CUB_300001_SM_10006detail6reduce28DeviceReduceSingleTileKernelINS2_10policy_hubIdjN4cuda3std3__44plusIdEEE10Policy1000EPdSC_iS9_ddNS7_10__identityEEEvT0_T1_T2_T3_T4_T6_,"ax",@progbits
	.align	128
        .global         _ZN3cub18CUB_300001_SM_10006detail6reduce28DeviceReduceSingleTileKernelINS2_10policy_hubIdjN4cuda3std3__44plusIdEEE10Policy1000EPdSC_iS9_ddNS7_10__identityEEEvT0_T1_T2_T3_T4_T6_
        .type           _ZN3cub18CUB_300001_SM_10006detail6reduce28DeviceReduceSingleTileKernelINS2_10policy_hubIdjN4cuda3std3__44plusIdEEE10Policy1000EPdSC_iS9_ddNS7_10__identityEEEvT0_T1_T2_T3_T4_T6_,@function
        .size           _ZN3cub18CUB_300001_SM_10006detail6reduce28DeviceReduceSingleTileKernelINS2_10policy_hubIdjN4cuda3std3__44plusIdEEE10Policy1000EPdSC_iS9_ddNS7_10__identityEEEvT0_T1_T2_T3_T4_T6_,(.L_x_193 - _ZN3cub18CUB_300001_SM_10006detail6reduce28DeviceReduceSingleTileKernelINS2_10policy_hubIdjN4cuda3std3__44plusIdEEE10Policy1000EPdSC_iS9_ddNS7_10__identityEEEvT0_T1_T2_T3_T4_T6_)
        .other          _ZN3cub18CUB_300001_SM_10006detail6reduce28DeviceReduceSingleTileKernelINS2_10policy_hubIdjN4cuda3std3__44plusIdEEE10Policy1000EPdSC_iS9_ddNS7_10__identityEEEvT0_T1_T2_T3_T4_T6_,@"STO_CUDA_ENTRY STV_DEFAULT"
_ZN3cub18CUB_300001_SM_10006detail6reduce28DeviceReduceSingleTileKernelINS2_10policy_hubIdjN4cuda3std3__44plusIdEEE10Policy1000EPdSC_iS9_ddNS7_10__identityEEEvT0_T1_T2_T3_T4_T6_:
.text._ZN3cub18CUB_300001_SM_10006detail6reduce28DeviceReduceSingleTileKernelINS2_10policy_hubIdjN4cuda3std3__44plusIdEEE10Policy1000EPdSC_iS9_ddNS7_10__identityEEEvT0_T1_T2_T3_T4_T6_:
        /* <DEDUP_REMOVED lines=13> */
.L_x_89:
        /* <DEDUP_REMOVED lines=13> */
.L_x_93:
[----:B------:R-:W-:Y:S05]  /*01a0*/  BSYNC.RECONVERGENT B1 ;  /* 0x0000000000017941 */ /* 0x000fea0003800200 */
.L_x_92:
[----:B------:R-:W-:Y:S01]  /*01b0*/  ISETP.GE.AND P0, PT, R5, R4, PT ;  /* 0x000000040500720c */ /* 0x000fe20003f06270 */
[----:B------:R-:W-:-:S12]  /*01c0*/  BSSY.RECONVERGENT B1, `(.L_x_94) ;  /* 0x0000078000017945 */ /* 0x000fd80003800200 */
[----:B------:R-:W-:Y:S05]  /*01d0*/  @P0 BRA `(.L_x_95) ;  /* 0x0000000400d80947 */ /* 0x000fea0003800000 */
[----:B------:R-:W-:Y:S01]  /*01e0*/  LOP3.LUT R9, RZ, R5, RZ, 0x33, !PT ;  /* 0x00000005ff097212 */ /* 0x000fe200078e33ff */
[----:B------:R-:W-:Y:S04]  /*01f0*/  BSSY.RECONVERGENT B2, `(.L_x_96) ;  /* 0x0000019000027945 */ /* 0x000fe80003800200 */
[----:B------:R-:W-:-:S04]  /*0200*/  IMAD.IADD R9, R9, 0x1, R4 ;  /* 0x0000000109097824 */ /* 0x000fc800078e0204 */
[C---:B------:R-:W-:Y:S01]  /*0210*/  IMAD.HI.U32 R0, R9.reuse, -0x33333333, RZ ;  /* 0xcccccccd09007827 */ /* 0x040fe200078e00ff */
[----:B------:R-:W-:-:S04]  /*0220*/  ISETP.GE.U32.AND P0, PT, R9, 0x780, PT ;  /* 0x000007800900780c */ /* 0x000fc80003f06070 */
[----:B------:R-:W-:-:S04]  /*0230*/  SHF.R.U32.HI R0, RZ, 0x9, R0 ;  /* 0x00000009ff007819 */ /* 0x000fc80000011600 */
[----:B------:R-:W-:-:S04]  /*0240*/  LOP3.LUT R2, R0, 0x3, RZ, 0xc0, !PT ;  /* 0x0000000300027812 */ /* 0x000fc800078ec0ff */
[----:B------:R-:W-:-:S13]  /*0250*/  ISETP.NE.AND P1, PT, R2, 0x3, PT ;  /* 0x000000030200780c */ /* 0x000fda0003f25270 */
[----:B------:R-:W-:Y:S05]  /*0260*/  @!P1 BRA `(.L_x_97) ;  /* 0x0000000000449947 */ /* 0x000fea0003800000 */
[----:B------:R-:W0:Y:S01]  /*0270*/  LDC.64 R8, c[0x0][0x380] ;  /* 0x0000e000ff087b82 */ /* 0x000e220000000a00 */
[----:B------:R-:W-:-:S05]  /*0280*/  VIADD R0, R0, 0x1 ;  /* 0x0000000100007836 */ /* 0x000fca0000000000 */
[----:B------:R-:W-:-:S05]  /*0290*/  LOP3.LUT R0, R0, 0x3, RZ, 0xc0, !PT ;  /* 0x0000000300007812 */ /* 0x000fca00078ec0ff */
[----:B------:R-:W-:Y:S02]  /*02a0*/  IMAD.MOV R0, RZ, RZ, -R0 ;  /* 0x000000ffff007224 */ /* 0x000fe400078e0a00 */
[----:B0-----:R-:W-:-:S04]  /*02b0*/  IMAD.WIDE.U32 R8, R5, 0x8, R8 ;  /* 0x0000000805087825 */ /* 0x001fc800078e0008 */
[----:B------:R-:W-:Y:S02]  /*02c0*/  IMAD.MOV.U32 R2, RZ, RZ, R8 ;  /* 0x000000ffff027224 */ /* 0x000fe400078e0008 */
[----:B------:R-:W-:-:S07]  /*02d0*/  IMAD.MOV.U32 R11, RZ, RZ, R9 ;  /* 0x000000ffff0b7224 */ /* 0x000fce00078e0009 */
.L_x_98:
        /* <DEDUP_REMOVED lines=10> */
.L_x_97:
[----:B------:R-:W-:Y:S05]  /*0380*/  BSYNC.RECONVERGENT B2 ;  /* 0x0000000000027941 */ /* 0x000fea0003800200 */
.L_x_96:
        /* <DEDUP_REMOVED lines=8> */
.L_x_101:
        /* <DEDUP_REMOVED lines=43> */
.L_x_100:
[----:B------:R-:W-:Y:S05]  /*06c0*/  BSYNC.RECONVERGENT B2 ;  /* 0x0000000000027941 */ /* 0x000fea0003800200 */
.L_x_99:
        /* <DEDUP_REMOVED lines=26> */
.L_x_103:
[----:B------:R-:W-:Y:S05]  /*0870*/  BSYNC.RECONVERGENT B2 ;  /* 0x0000000000027941 */ /* 0x000fea0003800200 */
.L_x_102:
        /* <DEDUP_REMOVED lines=12> */
.L_x_95:
[----:B------:R-:W-:Y:S05]  /*0940*/  BSYNC.RECONVERGENT B1 ;  /* 0x0000000000017941 */ /* 0x000fea0003800200 */
.L_x_94:
        /* <DEDUP_REMOVED lines=47> */
[----:B------:R-:W0:Y:S04]  /*0c40*/  LDS.128 R8, [UR4+0x20] ;  /* 0x00002004ff087984 */ /* 0x000e280008000c00 */
[----:B------:R-:W1:Y:S04]  /*0c50*/  LDS.128 R16, [UR4+0x30] ;  /* 0x00003004ff107984 */ /* 0x000e680008000c00 */
[----:B--2---:R-:W2:Y:S01]  /*0c60*/  LDS.128 R4, [UR4+0x40] ;  /* 0x00004004ff047984 */ /* 0x004ea20008000c00 */
[----:B0-----:R-:W-:-:S03]  /*0c70*/  DADD R8, R12, R8 ;  /* 0x000000000c087229 */ /* 0x001fc60000000008 */
[----:B------:R-:W-:Y:S05]  /*0c80*/  LDS.128 R12, [UR4+0x60] ;  /* 0x00006004ff0c7984 */ /* 0x000fea0008000c00 */
[----:B------:R-:W-:Y:S02]  /*0c90*/  DADD R2, R8, R10 ;  /* 0x0000000008027229 */ /* 0x000fe4000000000a */
[----:B------:R-:W0:Y:S06]  /*0ca0*/  LDS.128 R8, [UR4+0x50] ;  /* 0x00005004ff087984 */ /* 0x000e2c0008000c00 */
[----:B-1----:R-:W-:-:S08]  /*0cb0*/  DADD R2, R2, R16 ;  /* 0x0000000002027229 */ /* 0x002fd00000000010 */
[----:B------:R-:W-:-:S08]  /*0cc0*/  DADD R2, R2, R18 ;  /* 0x0000000002027229 */ /* 0x000fd00000000012 */
[----:B--2---:R-:W-:-:S08]  /*0cd0*/  DADD R2, R2, R4 ;  /* 0x0000000002027229 */ /* 0x004fd00000000004 */
[----:B------:R-:W-:Y:S01]  /*0ce0*/  DADD R2, R2, R6 ;  /* 0x0000000002027229 */ /* 0x000fe20000000006 */
[----:B------:R-:W1:Y:S07]  /*0cf0*/  LDS.128 R4, [UR4+0x70] ;  /* 0x00007004ff047984 */ /* 0x000e6e0008000c00 */
[----:B0-----:R-:W-:-:S08]  /*0d00*/  DADD R2, R2, R8 ;  /* 0x0000000002027229 */ /* 0x001fd00000000008 */
[----:B------:R-:W-:Y:S01]  /*0d10*/  DADD R2, R2, R10 ;  /* 0x0000000002027229 */ /* 0x000fe2000000000a */
[----:B------:R-:W0:Y:S07]  /*0d20*/  LDS.128 R8, [UR4+0x80] ;  /* 0x00008004ff087984 */ /* 0x000e2e0008000c00 */
[----:B------:R-:W-:-:S08]  /*0d30*/  DADD R2, R2, R12 ;  /* 0x0000000002027229 */ /* 0x000fd0000000000c */
[----:B------:R-:W-:Y:S01]  /*0d40*/  DADD R2, R2, R14 ;  /* 0x0000000002027229 */ /* 0x000fe2000000000e */
[----:B------:R-:W2:Y:S07]  /*0d50*/  LDS.128 R12, [UR4+0x90] ;  /* 0x00009004ff0c7984 */ /* 0x000eae0008000c00 */
[----:B-1----:R-:W-:-:S08]  /*0d60*/  DADD R2, R2, R4 ;  /* 0x0000000002027229 */ /* 0x002fd00000000004 */
[----:B------:R-:W-:Y:S01]  /*0d70*/  DADD R2, R2, R6 ;  /* 0x0000000002027229 */ /* 0x000fe20000000006 */
[----:B------:R-:W1:Y:S07]  /*0d80*/  LDS.128 R4, [UR4+0xa0] ;  /* 0x0000a004ff047984 */ /* 0x000e6e0008000c00 */
[----:B0-----:R-:W-:Y:S01]  /*0d90*/  DADD R2, R2, R8 ;  /* 0x0000000002027229 */ /* 0x001fe20000000008 */
[----:B------:R-:W0:Y:S07]  /*0da0*/  LDS.64 R8, [UR4+0xb0] ;  /* 0x0000b004ff087984 */ /* 0x000e2e0008000a00 */
[----:B------:R-:W-:-:S08]  /*0db0*/  DADD R2, R2, R10 ;  /* 0x0000000002027229 */ /* 0x000fd0000000000a */
[----:B--2---:R-:W-:-:S08]  /*0dc0*/  DADD R2, R2, R12 ;  /* 0x0000000002027229 */ /* 0x004fd0000000000c */
[----:B------:R-:W-:-:S08]  /*0dd0*/  DADD R2, R2, R14 ;  /* 0x0000000002027229 */ /* 0x000fd0000000000e */
[----:B-1----:R-:W-:-:S08]  /*0de0*/  DADD R2, R2, R4 ;  /* 0x0000000002027229 */ /* 0x002fd00000000004 */
[----:B------:R-:W-:-:S08]  /*0df0*/  DADD R2, R2, R6 ;  /* 0x0000000002027229 */ /* 0x000fd00000000006 */
[----:B0-----:R-:W-:Y:S01]  /*0e00*/  DADD R12, R2, R8 ;  /* 0x00000000020c7229 */ /* 0x001fe20000000008 */
[----:B------:R-:W-:Y:S10]  /*0e10*/  BRA `(.L_x_105) ;  /* 0x0000001800487947 */ /* 0x000ff40003800000 */
.L_x_104:
        /* <DEDUP_REMOVED lines=32> */
[----:B------:R-:W-:Y:S01]  /*1020*/  VIADD R0, R2, 0x10 ;  /* 0x0000001002007836 */ /* 0x000fe20000000000 */
[----:B------:R-:W-:Y:S02]  /*1030*/  @!P1 SHF.R.U32.HI R2, RZ, 0x2, R3 ;  /* 0x00000002ff029819 */ /* 0x000fe40000011603 */
[----:B------:R-:W1:Y:S02]  /*1040*/  SHFL.DOWN PT, R7, R11, 0x8, R5 ;  /* 0x090000000b077989 */ /* 0x000e6400000e0005 */
[----:B------:R-:W-:Y:S01]  /*1050*/  @!P1 LOP3.LUT R2, R2, 0xf8, RZ, 0xc0, !PT ;  /* 0x000000f802029812 */ /* 0x000fe200078ec0ff */
[----:B-1----:R-:W-:-:S10]  /*1060*/  DADD R6, R6, R10 ;  /* 0x0000000006067229 */ /* 0x002fd4000000000a */
[----:B------:R-:W-:Y:S02]  /*1070*/  FSEL R8, R10, R6, P0 ;  /* 0x000000060a087208 */ /* 0x000fe40000000000 */
[----:B------:R-:W-:Y:S02]  /*1080*/  FSEL R9, R11, R7, P0 ;  /* 0x000000070b097208 */ /* 0x000fe40000000000 */
[----:B------:R-:W-:Y:S01]  /*1090*/  @!P1 MOV R10, 0x400 ;  /* 0x00000400000a9802 */ /* 0x000fe20000000f00 */
[----:B------:R-:W-:Y:S01]  /*10a0*/  SHFL.DOWN PT, R6, R8, 0x10, R5 ;  /* 0x0a00000008067989 */ /* 0x000fe200000e0005 */
[----:B------:R-:W-:Y:S02]  /*10b0*/  ISETP.GT.AND P0, PT, R0, R5, PT ;  /* 0x000000050000720c */ /* 0x000fe40003f04270 */
[----:B0-----:R-:W-:Y:S01]  /*10c0*/  @!P1 LEA R11, R13, R10, 0x18 ;  /* 0x0000000a0d0b9211 */ /* 0x001fe200078ec0ff */
        /* <DEDUP_REMOVED lines=13> */
[----:B------:R-:W0:Y:S04]  /*11a0*/  LDS.128 R16, [UR4+0x20] ;  /* 0x00002004ff107984 */ /* 0x000e280008000c00 */
[----:B-1----:R-:W1:Y:S01]  /*11b0*/  LDS.128 R8, [UR4+0x30] ;  /* 0x00003004ff087984 */ /* 0x002e620008000c00 */
[----:B0-----:R-:W-:-:S10]  /*11c0*/  DADD R16, R12, R16 ;  /* 0x000000000c107229 */ /* 0x001fd40000000010 */
[----:B------:R-:W-:Y:S02]  /*11d0*/  FSEL R2, R16, R12, P1 ;  /* 0x0000000c10027208 */ /* 0x000fe40000800000 */
[----:B------:R-:W-:Y:S02]  /*11e0*/  FSEL R3, R17, R13, P1 ;  /* 0x0000000d11037208 */ /* 0x000fe40000800000 */
[----:B------:R-:W-:Y:S01]  /*11f0*/  ISETP.GT.AND P1, PT, R4, 0x40, PT ;  /* 0x000000400400780c */ /* 0x000fe20003f24270 */
[----:B------:R-:W0:Y:S03]  /*1200*/  LDS.128 R12, [UR4+0x40] ;  /* 0x00004004ff0c7984 */ /* 0x000e260008000c00 */
        /* <DEDUP_REMOVED lines=65> */
[----:B------:R-:W1:Y:S01]  /*1620*/  LDS.64 R2, [UR4+0xb0] ;  /* 0x0000b004ff027984 */ /* 0x000e620008000a00 */
        /* <DEDUP_REMOVED lines=11> */
[----:B------:R-:W-:Y:S01]  /*16e0*/  FSEL R13, R3, R7, P1 ;  /* 0x00000007030d7208 */ /* 0x000fe20000800000 */
[----:B------:R-:W-:Y:S06]  /*16f0*/  BRA `(.L_x_105) ;  /* 0x0000001000107947 */ /* 0x000fec0003800000 */
.L_x_91:
[----:B------:R-:W0:Y:S01]  /*1700*/  S2R R0, SR_TID.X ;  /* 0x0000000000007919 */ /* 0x000e220000002100 */
[----:B------:R-:W0:Y:S02]  /*1710*/  LDC.64 R6, c[0x0][0x380] ;  /* 0x0000e000ff067b82 */ /* 0x000e240000000a00 */
[----:B0-----:R-:W-:-:S05]  /*1720*/  IMAD.WIDE.U32 R6, R0, 0x8, R6 ;  /* 0x0000000800067825 */ /* 0x001fca00078e0006 */
[----:B------:R-:W2:Y:S04]  /*1730*/  LDG.E.64.CONSTANT R20, desc[UR6][R6.64] ;  /* 0x0000000606147981 */ /* 0x000ea8000c1e9b00 */
[----:B------:R-:W2:Y:S04]  /*1740*/  LDG.E.64.CONSTANT R2, desc[UR6][R6.64+0x1400] ;  /* 0x0014000606027981 */ /* 0x000ea8000c1e9b00 */
[----:B------:R-:W3:Y:S04]  /*1750*/  LDG.E.64.CONSTANT R8, desc[UR6][R6.64+0x2800] ;  /* 0x0028000606087981 */ /* 0x000ee8000c1e9b00 */
[----:B------:R-:W4:Y:S04]  /*1760*/  LDG.E.64.CONSTANT R10, desc[UR6][R6.64+0x3c00] ;  /* 0x003c0006060a7981 */ /* 0x000f28000c1e9b00 */
[----:B------:R-:W5:Y:S04]  /*1770*/  LDG.E.64.CONSTANT R12, desc[UR6][R6.64+0x5000] ;  /* 0x00500006060c7981 */ /* 0x000f68000c1e9b00 */
[----:B------:R-:W5:Y:S04]  /*1780*/  LDG.E.64.CONSTANT R14, desc[UR6][R6.64+0x6400] ;  /* 0x00640006060e7981 */ /* 0x000f68000c1e9b00 */
[----:B------:R-:W5:Y:S04]  /*1790*/  LDG.E.64.CONSTANT R16, desc[UR6][R6.64+0x7800] ;  /* 0x0078000606107981 */ /* 0x000f68000c1e9b00 */
[----:B------:R-:W5:Y:S01]  /*17a0*/  LDG.E.64.CONSTANT R18, desc[UR6][R6.64+0x8c00] ;  /* 0x008c000606127981 */ /* 0x000f62000c1e9b00 */
[----:B------:R-:W-:Y:S01]  /*17b0*/  ISETP.GE.U32.AND P0, PT, R4, 0x2800, PT ;  /* 0x000028000400780c */ /* 0x000fe20003f06070 */
[----:B--2---:R-:W-:-:S08]  /*17c0*/  DADD R2, R20, R2 ;  /* 0x0000000014027229 */ /* 0x004fd00000000002 */
[----:B---3--:R-:W-:Y:S01]  /*17d0*/  DADD R2, R8, R2 ;  /* 0x0000000008027229 */ /* 0x008fe20000000002 */
[----:B------:R-:W-:-:S07]  /*17e0*/  IMAD.MOV.U32 R9, RZ, RZ, 0x1400 ;  /* 0x00001400ff097424 */ /* 0x000fce00078e00ff */
[----:B----4-:R-:W-:-:S08]  /*17f0*/  DADD R2, R10, R2 ;  /* 0x000000000a027229 */ /* 0x010fd00000000002 */
[----:B-----5:R-:W-:-:S08]  /*1800*/  DADD R2, R12, R2 ;  /* 0x000000000c027229 */ /* 0x020fd00000000002 */
[----:B------:R-:W-:-:S08]  /*1810*/  DADD R2, R14, R2 ;  /* 0x000000000e027229 */ /* 0x000fd00000000002 */
[----:B------:R-:W-:-:S08]  /*1820*/  DADD R2, R16, R2 ;  /* 0x0000000010027229 */ /* 0x000fd00000000002 */
[----:B------:R-:W-:Y:S01]  /*1830*/  DADD R2, R18, R2 ;  /* 0x0000000012027229 */ /* 0x000fe20000000002 */
[----:B------:R-:W-:Y:S10]  /*1840*/  @!P0 BRA `(.L_x_106) ;  /* 0x00000000006c8947 */ /* 0x000ff40003800000 */
[----:B------:R-:W0:Y:S01]  /*1850*/  LDC R26, c[0x0][0x390] ;  /* 0x0000e400ff1a7b82 */ /* 0x000e220000000800 */
[----:B------:R-:W-:Y:S02]  /*1860*/  VIADD R8, R4, 0xffffec00 ;  /* 0xffffec0004087836 */ /* 0x000fe40000000000 */
[----:B------:R-:W-:-:S07]  /*1870*/  IMAD.MOV.U32 R9, RZ, RZ, 0x1400 ;  /* 0x00001400ff097424 */ /* 0x000fce00078e00ff */
.L_x_108:
[----:B------:R-:W-:-:S05]  /*1880*/  IMAD.WIDE R12, R9, 0x8, R6 ;  /* 0x00000008090c7825 */ /* 0x000fca00078e0206 */
[----:B------:R-:W2:Y:S04]  /*1890*/  LDG.E.64.CONSTANT R4, desc[UR6][R12.64] ;  /* 0x000000060c047981 */ /* 0x000ea8000c1e9b00 */
[----:B------:R-:W3:Y:S04]  /*18a0*/  LDG.E.64.CONSTANT R14, desc[UR6][R12.64+0x1400] ;  /* 0x001400060c0e7981 */ /* 0x000ee8000c1e9b00 */
[----:B------:R-:W4:Y:S04]  /*18b0*/  LDG.E.64.CONSTANT R16, desc[UR6][R12.64+0x2800] ;  /* 0x002800060c107981 */ /* 0x000f28000c1e9b00 */
[----:B------:R-:W5:Y:S04]  /*18c0*/  LDG.E.64.CONSTANT R18, desc[UR6][R12.64+0x3c00] ;  /* 0x003c00060c127981 */ /* 0x000f68000c1e9b00 */
        /* <DEDUP_REMOVED lines=8> */
[----:B------:R-:W-:-:S08]  /*1950*/  DADD R4, R20, R4 ;  /* 0x0000000014047229 */ /* 0x000fd00000000004 */
[----:B------:R-:W-:Y:S01]  /*1960*/  DADD R22, R22, R4 ;  /* 0x0000000016167229 */ /* 0x000fe20000000004 */
[----:B0-----:R-:W-:-:S04]  /*1970*/  IMAD.MOV.U32 R4, RZ, RZ, R26 ;  /* 0x000000ffff047224 */ /* 0x001fc800078e001a */
[----:B------:R-:W-:-:S03]  /*1980*/  IMAD.IADD R2, R4, 0x1, -R9 ;  /* 0x0000000104027824 */ /* 0x000fc600078e0a09 */
[----:B------:R-:W-:Y:S02]  /*1990*/  DADD R22, R24, R22 ;  /* 0x0000000018167229 */ /* 0x000fe40000000016 */
[----:B------:R-:W-:-:S06]  /*19a0*/  ISETP.GE.AND P0, PT, R2, 0x1400, PT ;  /* 0x000014000200780c */ /* 0x000fcc0003f06270 */
[----:B------:R-:W-:-:S07]  /*19b0*/  DADD R2, R10, R22 ;  /* 0x000000000a027229 */ /* 0x000fce0000000016 */
[----:B------:R-:W-:Y:S05]  /*19c0*/  @!P0 BRA `(.L_x_107) ;  /* 0x0000000800348947 */ /* 0x000fea0003800000 */
[----:B------:R-:W-:-:S05]  /*19d0*/  VIADD R9, R9, 0x1400 ;  /* 0x0000140009097836 */ /* 0x000fca0000000000 */
[----:B------:R-:W-:-:S13]  /*19e0*/  ISETP.GT.AND P0, PT, R9, R8, PT ;  /* 0x000000080900720c */ /* 0x000fda0003f04270 */
[----:B------:R-:W-:Y:S05]  /*19f0*/  @!P0 BRA `(.L_x_108) ;  /* 0xfffffffc00a08947 */ /* 0x000fea000383ffff */
.L_x_106:
[----:B------:R-:W-:-:S13]  /*1a00*/  ISETP.GE.AND P0, PT, R9, R4, PT ;  /* 0x000000040900720c */ /* 0x000fda0003f06270 */
[----:B------:R-:W-:Y:S05]  /*1a10*/  @P0 BRA `(.L_x_107) ;  /* 0x0000000800200947 */ /* 0x000fea0003800000 */
[----:B------:R-:W-:Y:S01]  /*1a20*/  IMAD.IADD R39, R4, 0x1, -R9 ;  /* 0x0000000104277824 */ /* 0x000fe200078e0a09 */
[----:B------:R-:W-:Y:S04]  /*1a30*/  BSSY.RECONVERGENT B1, `(.L_x_107) ;  /* 0x0000086000017945 */ /* 0x000fe80003800200 */
[----:B------:R-:W-:-:S13]  /*1a40*/  ISETP.GE.AND P0, PT, R0, R39, PT ;  /* 0x000000270000720c */ /* 0x000fda0003f06270 */
[----:B------:R-:W-:Y:S05]  /*1a50*/  @P0 BRA `(.L_x_109) ;  /* 0x00000008000c0947 */ /* 0x000fea0003800000 */
[----:B------:R-:W-:Y:S01]  /*1a60*/  LOP3.LUT R5, RZ, R0, RZ, 0x33, !PT ;  /* 0x00000000ff057212 */ /* 0x000fe200078e33ff */
[----:B------:R-:W-:Y:S01]  /*1a70*/  BSSY.RECONVERGENT B2, `(.L_x_110) ;  /* 0x0000017000027945 */ /* 0x000fe20003800200 */
[----:B------:R-:W-:Y:S02]  /*1a80*/  IMAD.MOV.U32 R38, RZ, RZ, R0 ;  /* 0x000000ffff267224 */ /* 0x000fe400078e0000 */
[----:B------:R-:W-:-:S04]  /*1a90*/  IADD3 R5, PT, PT, -R9, R4, R5 ;  /* 0x0000000409057210 */ /* 0x000fc80007ffe105 */
[C---:B------:R-:W-:Y:S01]  /*1aa0*/  ISETP.GE.U32.AND P1, PT, R5.reuse, 0x780, PT ;  /* 0x000007800500780c */ /* 0x040fe20003f26070 */
[----:B------:R-:W-:-:S05]  /*1ab0*/  IMAD.HI.U32 R4, R5, -0x33333333, RZ ;  /* 0xcccccccd05047827 */ /* 0x000fca00078e00ff */
[----:B------:R-:W-:-:S04]  /*1ac0*/  SHF.R.U32.HI R4, RZ, 0x9, R4 ;  /* 0x00000009ff047819 */ /* 0x000fc80000011604 */
[----:B------:R-:W-:-:S04]  /*1ad0*/  LOP3.LUT R6, R4, 0x3, RZ, 0xc0, !PT ;  /* 0x0000000304067812 */ /* 0x000fc800078ec0ff */
[----:B------:R-:W-:-:S13]  /*1ae0*/  ISETP.NE.AND P0, PT, R6, 0x3, PT ;  /* 0x000000030600780c */ /* 0x000fda0003f05270 */
[----:B------:R-:W-:Y:S05]  /*1af0*/  @!P0 BRA `(.L_x_111) ;  /* 0x0000000000388947 */ /* 0x000fea0003800000 */
[----:B------:R-:W0:Y:S01]  /*1b00*/  LDC.64 R6, c[0x0][0x380] ;  /* 0x0000e000ff067b82 */ /* 0x000e220000000a00 */
[----:B------:R-:W-:Y:S02]  /*1b10*/  VIADD R4, R4, 0x1 ;  /* 0x0000000104047836 */ /* 0x000fe40000000000 */
[----:B------:R-:W-:Y:S02]  /*1b20*/  IMAD.IADD R11, R0, 0x1, R9 ;  /* 0x00000001000b7824 */ /* 0x000fe400078e0209 */
[----:B------:R-:W-:Y:S01]  /*1b30*/  IMAD.MOV.U32 R38, RZ, RZ, R0 ;  /* 0x000000ffff267224 */ /* 0x000fe200078e0000 */
[----:B------:R-:W-:-:S05]  /*1b40*/  LOP3.LUT R4, R4, 0x3, RZ, 0xc0, !PT ;  /* 0x0000000304047812 */ /* 0x000fca00078ec0ff */
[----:B------:R-:W-:-:S07]  /*1b50*/  IMAD.MOV R8, RZ, RZ, -R4 ;  /* 0x000000ffff087224 */ /* 0x000fce00078e0a04 */
.L_x_112:
[----:B0-----:R-:W-:-:S06]  /*1b60*/  IMAD.WIDE.U32 R4, R11, 0x8, R6 ;  /* 0x000000080b047825 */ /* 0x001fcc00078e0006 */
[----:B------:R-:W2:Y:S01]  /*1b70*/  LDG.E.64.CONSTANT R4, desc[UR6][R4.64] ;  /* 0x0000000604047981 */ /* 0x000ea2000c1e9b00 */
[----:B------:R-:W-:Y:S02]  /*1b80*/  VIADD R8, R8, 0x1 ;  /* 0x0000000108087836 */ /* 0x000fe40000000000 */
[----:B------:R-:W-:Y:S02]  /*1b90*/  VIADD R38, R38, 0x280 ;  /* 0x0000028026267836 */ /* 0x000fe40000000000 */
[----:B------:R-:W-:Y:S01]  /*1ba0*/  VIADD R11, R11, 0x280 ;  /* 0x000002800b0b7836 */ /* 0x000fe20000000000 */
[----:B------:R-:W-:Y:S01]  /*1bb0*/  ISETP.NE.AND P0, PT, R8, RZ, PT ;  /* 0x000000ff0800720c */ /* 0x000fe20003f05270 */
[----:B--2---:R-:W-:-:S12]  /*1bc0*/  DADD R2, R4, R2 ;  /* 0x0000000004027229 */ /* 0x004fd80000000002 */
[----:B------:R-:W-:Y:S05]  /*1bd0*/  @P0 BRA `(.L_x_112) ;  /* 0xfffffffc00e00947 */ /* 0x000fea000383ffff */
.L_x_111:
[----:B------:R-:W-:Y:S05]  /*1be0*/  BSYNC.RECONVERGENT B2 ;  /* 0x0000000000027941 */ /* 0x000fea0003800200 */
.L_x_110:
[----:B------:R-:W-:Y:S05]  /*1bf0*/  @!P1 BRA `(.L_x_109) ;  /* 0x0000000400a49947 */ /* 0x000fea0003800000 */
[----:B------:R-:W0:Y:S01]  /*1c00*/  LDCU.64 UR4, c[0x0][0x380] ;  /* 0x00007000ff0477ac */ /* 0x000e220008000a00 */
[----:B------:R-:W-:Y:S01]  /*1c10*/  IMAD.IADD R7, R39, 0x1, -R38 ;  /* 0x0000000127077824 */ /* 0x000fe200078e0a26 */
[C---:B------:R-:W-:Y:S01]  /*1c20*/  IADD3 R5, P0, PT, R38.reuse, R9, RZ ;  /* 0x0000000926057210 */ /* 0x040fe20007f1e0ff */
[----:B------:R-:W-:Y:S01]  /*1c30*/  BSSY.RECONVERGENT B2, `(.L_x_113) ;  /* 0x000003a000027945 */ /* 0x000fe20003800200 */
[----:B------:R-:W-:Y:S02]  /*1c40*/  IMAD.IADD R40, R38, 0x1, R9 ;  /* 0x0000000126287824 */ /* 0x000fe400078e0209 */
        /* <DEDUP_REMOVED lines=10> */
.L_x_115:
[----:B------:R-:W0:Y:S01]  /*1cf0*/  LDC.64 R30, c[0x0][0x380] ;  /* 0x0000e000ff1e7b82 */ /* 0x000e220000000a00 */
[----:B------:R-:W2:Y:S04]  /*1d00*/  LDG.E.64.CONSTANT R8, desc[UR6][R4.64+-0x1400] ;  /* 0xffec000604087981 */ /* 0x000ea8000c1e9b00 */
[----:B------:R-:W3:Y:S01]  /*1d10*/  LDG.E.64.CONSTANT R10, desc[UR6][R4.64] ;  /* 0x00000006040a7981 */ /* 0x000ee2000c1e9b00 */
[----:B------:R-:W-:-:S03]  /*1d20*/  VIADD R15, R40, 0xa00 ;  /* 0x00000a00280f7836 */ /* 0x000fc60000000000 */
[----:B------:R-:W4:Y:S04]  /*1d30*/  LDG.E.64.CONSTANT R12, desc[UR6][R4.64+0x1400] ;  /* 0x00140006040c7981 */ /* 0x000f28000c1e9b00 */
[----:B------:R-:W5:Y:S04]  /*1d40*/  LDG.E.64.CONSTANT R16, desc[UR6][R4.64+0x3c00] ;  /* 0x003c000604107981 */ /* 0x000f68000c1e9b00 */
[----:B------:R-:W5:Y:S01]  /*1d50*/  LDG.E.64.CONSTANT R18, desc[UR6][R4.64+0x5000] ;  /* 0x0050000604127981 */ /* 0x000f62000c1e9b00 */
[----:B------:R-:W-:-:S03]  /*1d60*/  VIADD R23, R40, 0x1400 ;  /* 0x0000140028177836 */ /* 0x000fc60000000000 */
[----:B------:R-:W5:Y:S01]  /*1d70*/  LDG.E.64.CONSTANT R20, desc[UR6][R4.64+0x6400] ;  /* 0x0064000604147981 */ /* 0x000f62000c1e9b00 */
[----:B0-----:R-:W-:-:S03]  /*1d80*/  IMAD.WIDE.U32 R6, R40, 0x8, R30 ;  /* 0x0000000828067825 */ /* 0x001fc600078e001e */
[----:B------:R-:W5:Y:S04]  /*1d90*/  LDG.E.64.CONSTANT R24, desc[UR6][R4.64+0x8c00] ;  /* 0x008c000604187981 */ /* 0x000f68000c1e9b00 */
[----:B------:R-:W5:Y:S04]  /*1da0*/  LDG.E.64.CONSTANT R26, desc[UR6][R4.64+0xa000] ;  /* 0x00a00006041a7981 */ /* 0x000f68000c1e9b00 */
[----:B------:R-:W2:Y:S01]  /*1db0*/  LDG.E.64.CONSTANT R6, desc[UR6][R6.64] ;  /* 0x0000000606067981 */ /* 0x000ea2000c1e9b00 */
[----:B------:R-:W-:-:S03]  /*1dc0*/  IMAD.WIDE.U32 R14, R15, 0x8, R30 ;  /* 0x000000080f0e7825 */ /* 0x000fc600078e001e */
[----:B------:R-:W5:Y:S04]  /*1dd0*/  LDG.E.64.CONSTANT R28, desc[UR6][R4.64+0xb400] ;  /* 0x00b40006041c7981 */ /* 0x000f68000c1e9b00 */
[----:B------:R-:W5:Y:S01]  /*1de0*/  LDG.E.64.CONSTANT R14, desc[UR6][R14.64] ;  /* 0x000000060e0e7981 */ /* 0x000f62000c1e9b00 */
[----:B------:R-:W-:-:S03]  /*1df0*/  IMAD.WIDE.U32 R22, R23, 0x8, R30 ;  /* 0x0000000817167825 */ /* 0x000fc600078e001e */
[----:B------:R-:W5:Y:S04]  /*1e00*/  LDG.E.64.CONSTANT R34, desc[UR6][R4.64+0xf000] ;  /* 0x00f0000604227981 */ /* 0x000f68000c1e9b00 */
[----:B------:R-:W5:Y:S01]  /*1e10*/  LDG.E.64.CONSTANT R22, desc[UR6][R22.64] ;  /* 0x0000000616167981 */ /* 0x000f62000c1e9b00 */
[----:B------:R-:W-:-:S03]  /*1e20*/  VIADD R33, R40, 0x1e00 ;  /* 0x00001e0028217836 */ /* 0x000fc60000000000 */
[----:B------:R-:W5:Y:S01]  /*1e30*/  LDG.E.64.CONSTANT R36, desc[UR6][R4.64+0x10400] ;  /* 0x0104000604247981 */ /* 0x000f62000c1e9b00 */
[----:B------:R-:W-:-:S03]  /*1e40*/  IMAD.WIDE.U32 R30, R33, 0x8, R30 ;  /* 0x00000008211e7825 */ /* 0x000fc600078e001e */
[----:B------:R0:W5:Y:S04]  /*1e50*/  LDG.E.64.CONSTANT R32, desc[UR6][R4.64+0xdc00] ;  /* 0x00dc000604207981 */ /* 0x000168000c1e9b00 */
[----:B------:R-:W5:Y:S01]  /*1e60*/  LDG.E.64.CONSTANT R30, desc[UR6][R30.64] ;  /* 0x000000061e1e7981 */ /* 0x000f62000c1e9b00 */
[----:B------:R-:W-:-:S05]  /*1e70*/  VIADD R38, R38, 0x2800 ;  /* 0x0000280026267836 */ /* 0x000fca0000000000 */
[----:B------:R-:W-:Y:S02]  /*1e80*/  ISETP.GE.AND P1, PT, R38, R41, PT ;  /* 0x000000292600720c */ /* 0x000fe40003f26270 */
[----:B0-----:R-:W-:Y:S01]  /*1e90*/  IADD3 R4, P2, PT, R4, 0x14000, RZ ;  /* 0x0001400004047810 */ /* 0x001fe20007f5e0ff */
[----:B------:R-:W-:-:S04]  /*1ea0*/  VIADD R40, R40, 0x2800 ;  /* 0x0000280028287836 */ /* 0x000fc80000000000 */
[----:B------:R-:W-:Y:S01]  /*1eb0*/  IMAD.X R5, RZ, RZ, R5, P2 ;  /* 0x000000ffff057224 */ /* 0x000fe200010e0605 */
[----:B--2---:R-:W-:-:S08]  /*1ec0*/  DADD R6, R6, R2 ;  /* 0x0000000006067229 */ /* 0x004fd00000000002 */
[----:B------:R-:W-:-:S08]  /*1ed0*/  DADD R6, R6, R8 ;  /* 0x0000000006067229 */ /* 0x000fd00000000008 */
        /* <DEDUP_REMOVED lines=15> */
.L_x_114:
[----:B------:R-:W-:Y:S05]  /*1fd0*/  BSYNC.RECONVERGENT B2 ;  /* 0x0000000000027941 */ /* 0x000fea0003800200 */
.L_x_113:
[----:B------:R-:W-:Y:S01]  /*1fe0*/  IMAD.IADD R6, R39, 0x1, -R38 ;  /* 0x0000000127067824 */ /* 0x000fe200078e0a26 */
[----:B------:R-:W-:Y:S04]  /*1ff0*/  BSSY.RECONVERGENT B2, `(.L_x_116) ;  /* 0x000001d000027945 */ /* 0x000fe80003800200 */
[----:B------:R-:W-:-:S13]  /*2000*/  ISETP.GT.AND P1, PT, R6, 0xa00, PT ;  /* 0x00000a000600780c */ /* 0x000fda0003f24270 */
[----:B------:R-:W-:Y:S05]  /*2010*/  @!P1 BRA `(.L_x_117) ;  /* 0x0000000000689947 */ /* 0x000fea0003800000 */
[----:B------:R-:W0:Y:S01]  /*2020*/  LDC.64 R14, c[0x0][0x380] ;  /* 0x0000e000ff0e7b82 */ /* 0x000e220000000a00 */
[----:B------:R-:W2:Y:S04]  /*2030*/  LDG.E.64.CONSTANT R8, desc[UR6][R4.64+-0x1400] ;  /* 0xffec000604087981 */ /* 0x000ea8000c1e9b00 */
[----:B------:R-:W3:Y:S01]  /*2040*/  LDG.E.64.CONSTANT R10, desc[UR6][R4.64] ;  /* 0x00000006040a7981 */ /* 0x000ee2000c1e9b00 */
[----:B------:R-:W-:-:S03]  /*2050*/  VIADD R17, R40, 0xa00 ;  /* 0x00000a0028117836 */ /* 0x000fc60000000000 */
[----:B------:R-:W4:Y:S04]  /*2060*/  LDG.E.64.CONSTANT R12, desc[UR6][R4.64+0x1400] ;  /* 0x00140006040c7981 */ /* 0x000f28000c1e9b00 */
[----:B------:R-:W5:Y:S04]  /*2070*/  LDG.E.64.CONSTANT R18, desc[UR6][R4.64+0x5000] ;  /* 0x0050000604127981 */ /* 0x000f68000c1e9b00 */
[----:B------:R1:W5:Y:S01]  /*2080*/  LDG.E.64.CONSTANT R20, desc[UR6][R4.64+0x6400] ;  /* 0x0064000604147981 */ /* 0x000362000c1e9b00 */
[----:B0-----:R-:W-:-:S06]  /*2090*/  IMAD.WIDE.U32 R6, R40, 0x8, R14 ;  /* 0x0000000828067825 */ /* 0x001fcc00078e000e */
[----:B------:R-:W2:Y:S01]  /*20a0*/  LDG.E.64.CONSTANT R6, desc[UR6][R6.64] ;  /* 0x0000000606067981 */ /* 0x000ea2000c1e9b00 */
[----:B------:R-:W-:-:S03]  /*20b0*/  IMAD.WIDE.U32 R14, R17, 0x8, R14 ;  /* 0x00000008110e7825 */ /* 0x000fc600078e000e */
[----:B------:R-:W5:Y:S04]  /*20c0*/  LDG.E.64.CONSTANT R16, desc[UR6][R4.64+0x3c00] ;  /* 0x003c000604107981 */ /* 0x000f68000c1e9b00 */
[----:B------:R-:W5:Y:S01]  /*20d0*/  LDG.E.64.CONSTANT R14, desc[UR6][R14.64] ;  /* 0x000000060e0e7981 */ /* 0x000f62000c1e9b00 */
[----:B------:R-:W-:Y:S01]  /*20e0*/  PLOP3.LUT P0, PT, PT, PT, PT, 0x8, 0x80 ;  /* 0x000000000080781c */ /* 0x000fe20003f0e170 */
[----:B------:R-:W-:Y:S02]  /*20f0*/  VIADD R38, R38, 0x1400 ;  /* 0x0000140026267836 */ /* 0x000fe40000000000 */
[----:B------:R-:W-:Y:S01]  /*2100*/  VIADD R40, R40, 0x1400 ;  /* 0x0000140028287836 */ /* 0x000fe20000000000 */
[----:B--2---:R-:W-:-:S08]  /*2110*/  DADD R2, R2, R6 ;  /* 0x0000000002027229 */ /* 0x004fd00000000006 */
[----:B------:R-:W-:-:S08]  /*2120*/  DADD R2, R2, R8 ;  /* 0x0000000002027229 */ /* 0x000fd00000000008 */
[----:B---3--:R-:W-:-:S08]  /*2130*/  DADD R2, R2, R10 ;  /* 0x0000000002027229 */ /* 0x008fd0000000000a */
[----:B----4-:R-:W-:-:S08]  /*2140*/  DADD R2, R2, R12 ;  /* 0x0000000002027229 */ /* 0x010fd0000000000c */
[----:B-----5:R-:W-:-:S08]  /*2150*/  DADD R2, R2, R14 ;  /* 0x0000000002027229 */ /* 0x020fd0000000000e */
[----:B------:R-:W-:Y:S01]  /*2160*/  DADD R2, R2, R16 ;  /* 0x0000000002027229 */ /* 0x000fe20000000010 */
[----:B------:R-:W-:-:S07]  /*2170*/  IADD3 R6, P1, PT, R4, 0xa000, RZ ;  /* 0x0000a00004067810 */ /* 0x000fce0007f3e0ff */
[----:B------:R-:W-:Y:S01]  /*2180*/  DADD R2, R2, R18 ;  /* 0x0000000002027229 */ /* 0x000fe20000000012 */
[----:B-1----:R-:W-:Y:S02]  /*2190*/  IMAD.X R5, RZ, RZ, R5, P1 ;  /* 0x000000ffff057224 */ /* 0x002fe400008e0605 */
[----:B------:R-:W-:-:S05]  /*21a0*/  IMAD.MOV.U32 R4, RZ, RZ, R6 ;  /* 0x000000ffff047224 */ /* 0x000fca00078e0006 */
[----:B------:R-:W-:-:S11]  /*21b0*/  DADD R2, R2, R20 ;  /* 0x0000000002027229 */ /* 0x000fd60000000014 */
.L_x_117:
[----:B------:R-:W-:Y:S05]  /*21c0*/  BSYNC.RECONVERGENT B2 ;  /* 0x0000000000027941 */ /* 0x000fea0003800200 */
.L_x_116:
[----:B------:R-:W-:-:S13]  /*21d0*/  ISETP.LT.OR P0, PT, R38, R39, P0 ;  /* 0x000000272600720c */ /* 0x000fda0000701670 */
[----:B------:R-:W-:Y:S05]  /*21e0*/  @!P0 BRA `(.L_x_109) ;  /* 0x0000000000288947 */ /* 0x000fea0003800000 */
[----:B------:R-:W0:Y:S01]  /*21f0*/  LDC.64 R6, c[0x0][0x380] ;  /* 0x0000e000ff067b82 */ /* 0x000e220000000a00 */
[----:B------:R-:W2:Y:S04]  /*2200*/  LDG.E.64.CONSTANT R8, desc[UR6][R4.64] ;  /* 0x0000000604087981 */ /* 0x000ea8000c1e9b00 */
[----:B------:R-:W3:Y:S01]  /*2210*/  LDG.E.64.CONSTANT R10, desc[UR6][R4.64+0x1400] ;  /* 0x00140006040a7981 */ /* 0x000ee2000c1e9b00 */
[----:B0-----:R-:W-:-:S03]  /*2220*/  IMAD.WIDE.U32 R40, R40, 0x8, R6 ;  /* 0x0000000828287825 */ /* 0x001fc600078e0006 */
[----:B------:R-:W4:Y:S04]  /*2230*/  LDG.E.64.CONSTANT R6, desc[UR6][R4.64+-0x1400] ;  /* 0xffec000604067981 */ /* 0x000f28000c1e9b00 */
[----:B------:R-:W5:Y:S02]  /*2240*/  LDG.E.64.CONSTANT R40, desc[UR6][R40.64] ;  /* 0x0000000628287981 */ /* 0x000f64000c1e9b00 */
[----:B-----5:R-:W-:-:S08]  /*2250*/  DADD R2, R2, R40 ;  /* 0x0000000002027229 */ /* 0x020fd00000000028 */
[----:B----4-:R-:W-:-:S08]  /*2260*/  DADD R2, R2, R6 ;  /* 0x0000000002027229 */ /* 0x010fd00000000006 */
[----:B--2---:R-:W-:-:S08]  /*2270*/  DADD R2, R2, R8 ;  /* 0x0000000002027229 */ /* 0x004fd00000000008 */
[----:B---3--:R-:W-:-:S11]  /*2280*/  DADD R2, R2, R10 ;  /* 0x0000000002027229 */ /* 0x008fd6000000000a */
.L_x_109:
[----:B------:R-:W-:Y:S05]  /*2290*/  BSYNC.RECONVERGENT B1 ;  /* 0x0000000000017941 */ /* 0x000fea0003800200 */
.L_x_107:
        /* <DEDUP_REMOVED lines=16> */
[----:B------:R-:W-:Y:S01]  /*23a0*/  SHFL.DOWN PT, R2, R4, 0x4, 0x1f ;  /* 0x08801f0004027f89 */ /* 0x000fe200000e0000 */
[----:B------:R-:W-:Y:S02]  /*23b0*/  @!P1 MOV R7, 0x400 ;  /* 0x0000040000079802 */ /* 0x000fe40000000f00 */
[----:B------:R-:W-:Y:S01]  /*23c0*/  @!P1 SHF.R.U32.HI R6, RZ, 0x2, R0 ;  /* 0x00000002ff069819 */ /* 0x000fe20000011600 */
[----:B------:R-:W0:Y:S01]  /*23d0*/  SHFL.DOWN PT, R3, R5, 0x4, 0x1f ;  /* 0x08801f0005037f89 */ /* 0x000e2200000e0000 */
[----:B-1----:R-:W-:-:S02]  /*23e0*/  @!P1 LEA R7, R12, R7, 0x18 ;  /* 0x000000070c079211 */ /* 0x002fc400078ec0ff */
[----:B------:R-:W-:-:S05]  /*23f0*/  @!P1 LOP3.LUT R6, R6, 0xf8, RZ, 0xc0, !PT ;  /* 0x000000f806069812 */ /* 0x000fca00078ec0ff */
[----:B------:R-:W-:Y:S01]  /*2400*/  @!P1 IMAD.IADD R7, R6, 0x1, R7 ;  /* 0x0000000106079824 */ /* 0x000fe200078e0207 */
        /* <DEDUP_REMOVED lines=22> */
[----:B------:R-:W1:Y:S04]  /*2570*/  LDS.128 R8, [UR4+0x20] ;  /* 0x00002004ff087984 */ /* 0x000e680008000c00 */
[----:B------:R-:W2:Y:S04]  /*2580*/  LDS.128 R16, [UR4+0x30] ;  /* 0x00003004ff107984 */ /* 0x000ea80008000c00 */
[----:B0-----:R-:W0:Y:S01]  /*2590*/  LDS.128 R4, [UR4+0x40] ;  /* 0x00004004ff047984 */ /* 0x001e220008000c00 */
[----:B-1----:R-:W-:-:S03]  /*25a0*/  DADD R8, R12, R8 ;  /* 0x000000000c087229 */ /* 0x002fc60000000008 */
[----:B------:R-:W-:Y:S05]  /*25b0*/  LDS.128 R12, [UR4+0x60] ;  /* 0x00006004ff0c7984 */ /* 0x000fea0008000c00 */
[----:B------:R-:W-:Y:S02]  /*25c0*/  DADD R2, R8, R10 ;  /* 0x0000000008027229 */ /* 0x000fe4000000000a */
[----:B------:R-:W1:Y:S06]  /*25d0*/  LDS.128 R8, [UR4+0x50] ;  /* 0x00005004ff087984 */ /* 0x000e6c0008000c00 */
[----:B--2---:R-:W-:-:S08]  /*25e0*/  DADD R2, R2, R16 ;  /* 0x0000000002027229 */ /* 0x004fd00000000010 */
[----:B------:R-:W-:-:S08]  /*25f0*/  DADD R2, R2, R18 ;  /* 0x0000000002027229 */ /* 0x000fd00000000012 */
[----:B0-----:R-:W-:-:S08]  /*2600*/  DADD R2, R2, R4 ;  /* 0x0000000002027229 */ /* 0x001fd00000000004 */
[----:B------:R-:W-:Y:S01]  /*2610*/  DADD R2, R2, R6 ;  /* 0x0000000002027229 */ /* 0x000fe20000000006 */
[----:B------:R-:W0:Y:S07]  /*2620*/  LDS.128 R4, [UR4+0x70] ;  /* 0x00007004ff047984 */ /* 0x000e2e0008000c00 */
[----:B-1----:R-:W-:-:S08]  /*2630*/  DADD R2, R2, R8 ;  /* 0x0000000002027229 */ /* 0x002fd00000000008 */
[----:B------:R-:W-:Y:S01]  /*2640*/  DADD R2, R2, R10 ;  /* 0x0000000002027229 */ /* 0x000fe2000000000a */
[----:B------:R-:W1:Y:S07]  /*2650*/  LDS.128 R8, [UR4+0x80] ;  /* 0x00008004ff087984 */ /* 0x000e6e0008000c00 */
[----:B------:R-:W-:-:S08]  /*2660*/  DADD R2, R2, R12 ;  /* 0x0000000002027229 */ /* 0x000fd0000000000c */
[----:B------:R-:W-:Y:S01]  /*2670*/  DADD R2, R2, R14 ;  /* 0x0000000002027229 */ /* 0x000fe2000000000e */
[----:B------:R-:W2:Y:S07]  /*2680*/  LDS.128 R12, [UR4+0x90] ;  /* 0x00009004ff0c7984 */ /* 0x000eae0008000c00 */
[----:B0-----:R-:W-:-:S08]  /*2690*/  DADD R2, R2, R4 ;  /* 0x0000000002027229 */ /* 0x001fd00000000004 */
[----:B------:R-:W-:Y:S01]  /*26a0*/  DADD R2, R2, R6 ;  /* 0x0000000002027229 */ /* 0x000fe20000000006 */
[----:B------:R-:W0:Y:S07]  /*26b0*/  LDS.128 R4, [UR4+0xa0] ;  /* 0x0000a004ff047984 */ /* 0x000e2e0008000c00 */
[----:B-1----:R-:W-:Y:S01]  /*26c0*/  DADD R2, R2, R8 ;  /* 0x0000000002027229 */ /* 0x002fe20000000008 */
[----:B------:R-:W1:Y:S07]  /*26d0*/  LDS.64 R8, [UR4+0xb0] ;  /* 0x0000b004ff087984 */ /* 0x000e6e0008000a00 */
[----:B------:R-:W-:-:S08]  /*26e0*/  DADD R2, R2, R10 ;  /* 0x0000000002027229 */ /* 0x000fd0000000000a */
[----:B--2---:R-:W-:-:S08]  /*26f0*/  DADD R2, R2, R12 ;  /* 0x0000000002027229 */ /* 0x004fd0000000000c */
[----:B------:R-:W-:-:S08]  /*2700*/  DADD R2, R2, R14 ;  /* 0x0000000002027229 */ /* 0x000fd0000000000e */
[----:B0-----:R-:W-:-:S08]  /*2710*/  DADD R2, R2, R4 ;  /* 0x0000000002027229 */ /* 0x001fd00000000004 */
[----:B------:R-:W-:-:S08]  /*2720*/  DADD R2, R2, R6 ;  /* 0x0000000002027229 */ /* 0x000fd00000000006 */
[----:B-1----:R-:W-:-:S11]  /*2730*/  DADD R12, R2, R8 ;  /* 0x00000000020c7229 */ /* 0x002fd60000000008 */
.L_x_105:
[----:B------:R-:W-:Y:S05]  /*2740*/  BSYNC.RECONVERGENT B0 ;  /* 0x0000000000007941 */ /* 0x000fea0003800200 */
.L_x_90:
[----:B------:R-:W-:Y:S05]  /*2750*/  @P0 EXIT ;  /* 0x000000000000094d */ /* 0x000fea0003800000 */
[----:B------:R-:W1:Y:S01]  /*2760*/  LDCU.64 UR4, c[0x0][0x398] ;  /* 0x00007300ff0477ac */ /* 0x000e620008000a00 */
[----:B0-----:R-:W0:Y:S01]  /*2770*/  LDC.64 R2, c[0x0][0x388] ;  /* 0x0000e200ff027b82 */ /* 0x001e220000000a00 */
[----:B-1----:R-:W-:-:S07]  /*2780*/  DADD R12, R12, UR4 ;  /* 0x000000040c0c7e29 */ /* 0x002fce0008000000 */
[----:B0-----:R-:W-:Y:S01]  /*2790*/  STG.E.64 desc[UR6][R2.64], R12 ;  /* 0x0000000c02007986 */ /* 0x001fe2000c101b06 */
[----:B------:R-:W-:Y:S05]  /*27a0*/  EXIT ;  /* 0x000000000000794d */ /* 0x000fea0003800000 */
.L_x_118:
        /* <DEDUP_REMOVED lines=13> */
.L_x_193:


//--------------------- .text._ZN3cub18CUB_300001_SM_10006detail6reduce18DeviceReduceKernelINS2_10policy_hubIdjN4cuda3std3__44plusIdEEE10Policy1000EN6thrust24THRUST_300001_SM_1000_NS6detail15normal_iteratorINSD_10device_ptrIdEEEEjS9_dNS7_10__identityEEEvT0_PT3_T1_NS0_13GridEvenShareISN_EET2_T4_ --------------------------
	.section	.text._ZN3cub18CUB_300001_SM_10006detail6reduce18DeviceReduceKernelINS2_10policy_hubIdjN4cuda3std3__44plusIdEEE10Policy1000EN6thrust24THRUST_300001_SM_1000_NS6detail15normal_iteratorINSD_10device_ptrIdEEEEjS9_dNS7_10__identityEEEvT0_PT3_T1_NS0_13GridEvenShareISN_EET2_T4_,"ax",@progbits
	.align	128
        .global         _ZN3cub18CUB_300001_SM_10006detail6reduce18DeviceReduceKernelINS2_10policy_hubIdjN4cuda3std3__44plusIdEEE10Policy1000EN6thrust24THRUST_300001_SM_1000_NS6detail15normal_iteratorINSD_10device_ptrIdEEEEjS9_dNS7_10__identityEEEvT0_PT3_T1_NS0_13GridEvenShareISN_EET2_T4_
        .type           _ZN3cub18CUB_300001_SM_10006detail6reduce18DeviceReduceKernelINS2_10policy_hubIdjN4cuda3std3__44plusIdEEE10Policy1000EN6thrust24THRUST_300001_SM_1000_NS6detail15normal_iteratorINSD_10device_ptrIdEEEEjS9_dNS7_10__identityEEEvT0_PT3_T1_NS0_13GridEvenShareISN_EET2_T4_,@function
        .size           _ZN3cub18CUB_300001_SM_10006detail6reduce18DeviceReduceKernelINS2_10policy_hubIdjN4cuda3std3__44plusIdEEE10Policy1000EN6thrust24THRUST_300001_SM_1000_NS6detail15normal_iteratorINSD_10device_ptrIdEEEEjS9_dNS7_10__identityEEEvT0_PT3_T1_NS0_13GridEvenShareISN_EET2_T4_,(.L_x_194 - _ZN3cub18CUB_300001_SM_10006detail6reduce18DeviceReduceKernelINS2_10policy_hubIdjN4cuda3std3__44plusIdEEE10Policy1000EN6thrust24THRUST_300001_SM_1000_NS6detail15normal_iteratorINSD_10device_ptrIdEEEEjS9_dNS7_10__identityEEEvT0_PT3_T1_NS0_13GridEvenShareISN_EET2_T4_)
        .other          _ZN3cub18CUB_300001_SM_10006detail6reduce18DeviceReduceKernelINS2_10policy_hubIdjN4cuda3std3__44plusIdEEE10Policy1000EN6thrust24THRUST_300001_SM_1000_NS6detail15normal_iteratorINSD_10device_ptrIdEEEEjS9_dNS7_10__identityEEEvT0_PT3_T1_NS0_13GridEvenShareISN_EET2_T4_,@"STO_CUDA_ENTRY STV_DEFAULT"
_ZN3cub18CUB_300001_SM_10006detail6reduce18DeviceReduceKernelINS2_10policy_hubIdjN4cuda3std3__44plusIdEEE10Policy1000EN6thrust24THRUST_300001_SM_1000_NS6detail15normal_iteratorINSD_10device_ptrIdEEEEjS9_dNS7_10__identityEEEvT0_PT3_T1_NS0_13GridEvenShareISN_EET2_T4_:
.text._ZN3cub18CUB_300001_SM_10006detail6reduce18DeviceReduceKernelINS2_10policy_hubIdjN4cuda3std3__44plusIdEEE10Policy1000EN6thrust24THRUST_300001_SM_1000_NS6detail15normal_iteratorINSD_10device_ptrIdEEEEjS9_dNS7_10__identityEEEvT0_PT3_T1_NS0_13GridEvenShareISN_EET2_T4_:
[----:B------:R-:W-:Y:S08]  /*0000*/  LDC R1, c[0x0][0x37c] ;  /* 0x0000df00ff017b82 */ /* 0x000ff00000000800 */
[----:B------:R-:W0:Y:S01]  /*0010*/  S2UR UR9, SR_CTAID.X ;  /* 0x00000000000979c3 */ /* 0x000e220000002500 */
[----:B------:R-:W1:Y:S01]  /*0020*/  LDCU.64 UR12, c[0x0][0x3a8] ;  /* 0x00007500ff0c77ac */ /* 0x000e620008000a00 */
[----:B------:R-:W-:Y:S01]  /*0030*/  BSSY.RECONVERGENT B0, `(.L_x_119) ;  /* 0x00002d4000007945 */ /* 0x000fe20003800200 */
[----:B------:R-:W2:Y:S01]  /*0040*/  LDCU.64 UR10, c[0x0][0x358] ;  /* 0x00006b00ff0a77ac */ /* 0x000ea20008000a00 */
[----:B-1----:R-:W-:Y:S01]  /*0050*/  IMAD.U32 R4, RZ, RZ, UR12 ;  /* 0x0000000cff047e24 */ /* 0x002fe2000f8e00ff */
[----:B------:R-:W-:-:S02]  /*0060*/  UIMAD UR8, UR13, 0x1400, URZ ;  /* 0x000014000d0878a4 */ /* 0x000fc4000f8e02ff */
[----:B0-----:R-:W-:-:S06]  /*0070*/  UIMAD UR4, UR9, 0x1400, URZ ;  /* 0x00001400090478a4 */ /* 0x001fcc000f8e02ff */
[----:B------:R-:W-:-:S05]  /*0080*/  VIADD R0, R4, -UR4 ;  /* 0x8000000404007c36 */ /* 0x000fca0008000000 */
[----:B------:R-:W-:-:S13]  /*0090*/  ISETP.GT.U32.AND P0, PT, R0, 0x13ff, PT ;  /* 0x000013ff0000780c */ /* 0x000fda0003f04070 */
[----:B--2---:R-:W-:Y:S05]  /*00a0*/  @P0 BRA `(.L_x_120) ;  /* 0x0000001800380947 */ /* 0x004fea0003800000 */
[----:B------:R-:W0:Y:S01]  /*00b0*/  S2R R3, SR_TID.X ;  /* 0x0000000000037919 */ /* 0x000e220000002100 */
[----:B------:R-:W-:Y:S01]  /*00c0*/  BSSY.RECONVERGENT B1, `(.L_x_121) ;  /* 0x000000a000017945 */ /* 0x000fe20003800200 */
[----:B------:R-:W-:Y:S02]  /*00d0*/  CS2R R20, SRZ ;  /* 0x0000000000147805 */ /* 0x000fe4000001ff00 */
[----:B0-----:R-:W-:Y:S01]  /*00e0*/  ISETP.GE.U32.AND P0, PT, R3, R0, PT ;  /* 0x000000000300720c */ /* 0x001fe20003f06070 */
[----:B------:R-:W-:-:S12]  /*00f0*/  IMAD.MOV.U32 R19, RZ, RZ, R3 ;  /* 0x000000ffff137224 */ /* 0x000fd800078e0003 */
[----:B------:R-:W-:Y:S05]  /*0100*/  @P0 BRA `(.L_x_122) ;  /* 0x0000000000140947 */ /* 0x000fea0003800000 */
[----:B------:R-:W0:Y:S01]  /*0110*/  LDC.64 R20, c[0x0][0x380] ;  /* 0x0000e000ff147b82 */ /* 0x000e220000000a00 */
[----:B------:R-:W-:-:S04]  /*0120*/  VIADD R5, R3, UR4 ;  /* 0x0000000403057c36 */ /* 0x000fc80008000000 */
[----:B0-----:R-:W-:-:S06]  /*0130*/  IMAD.WIDE.U32 R20, R5, 0x8, R20 ;  /* 0x0000000805147825 */ /* 0x001fcc00078e0014 */
[----:B------:R-:W5:Y:S01]  /*0140*/  LDG.E.64 R20, desc[UR10][R20.64] ;  /* 0x0000000a14147981 */ /* 0x000f62000c1e1b00 */
[----:B------:R-:W-:-:S07]  /*0150*/  VIADD R19, R3, 0x280 ;  /* 0x0000028003137836 */ /* 0x000fce0000000000 */
.L_x_122:
[----:B------:R-:W-:Y:S05]  /*0160*/  BSYNC.RECONVERGENT B1 ;  /* 0x0000000000017941 */ /* 0x000fea0003800200 */
.L_x_121:
[----:B------:R-:W-:Y:S01]  /*0170*/  ISETP.GE.U32.AND P0, PT, R19, R0, PT ;  /* 0x000000001300720c */ /* 0x000fe20003f06070 */
[----:B------:R-:W-:-:S12]  /*0180*/  BSSY.RECONVERGENT B1, `(.L_x_123) ;  /* 0x00000a5000017945 */ /* 0x000fd80003800200 */
[----:B------:R-:W-:Y:S05]  /*0190*/  @P0 BRA `(.L_x_124) ;  /* 0x00000008008c0947 */ /* 0x000fea0003800000 */
[----:B------:R-:W-:Y:S01]  /*01a0*/  LOP3.LUT R5, RZ, R19, RZ, 0x33, !PT ;  /* 0x00000013ff057212 */ /* 0x000fe200078e33ff */
[----:B------:R-:W-:Y:S03]  /*01b0*/  BSSY.RECONVERGENT B2, `(.L_x_125) ;  /* 0x0000053000027945 */ /* 0x000fe60003800200 */
[----:B------:R-:W-:-:S04]  /*01c0*/  IADD3 R5, PT, PT, R4, -UR4, R5 ;  /* 0x8000000404057c10 */ /* 0x000fc8000fffe005 */
[C---:B------:R-:W-:Y:S01]  /*01d0*/  ISETP.GE.U32.AND P0, PT, R5.reuse, 0x2580, PT ;  /* 0x000025800500780c */ /* 0x040fe20003f06070 */
[----:B------:R-:W-:-:S05]  /*01e0*/  IMAD.HI.U32 R4, R5, -0x33333333, RZ ;  /* 0xcccccccd05047827 */ /* 0x000fca00078e00ff */
[----:B------:R-:W-:-:S04]  /*01f0*/  LEA.HI R4, R4, 0x1, RZ, 0x17 ;  /* 0x0000000104047811 */ /* 0x000fc800078fb8ff */
[----:B------:R-:W-:-:S03]  /*0200*/  LOP3.LUT R5, R4, 0xf, RZ, 0xc0, !PT ;  /* 0x0000000f04057812 */ /* 0x000fc600078ec0ff */
[----:B------:R-:W-:Y:S05]  /*0210*/  @!P0 BRA `(.L_x_126) ;  /* 0x0000000400308947 */ /* 0x000fea0003800000 */
[----:B------:R-:W-:Y:S01]  /*0220*/  LOP3.LUT R24, R4, 0xfffff0, RZ, 0xc0, !PT ;  /* 0x00fffff004187812 */ /* 0x000fe200078ec0ff */
[----:B------:R-:W-:Y:S01]  /*0230*/  BSSY.RECONVERGENT B3, `(.L_x_127) ;  /* 0x0000049000037945 */ /* 0x000fe20003800200 */
[C---:B------:R-:W-:Y:S02]  /*0240*/  VIADD R2, R19.reuse, 0x1400 ;  /* 0x0000140013027836 */ /* 0x040fe40000000000 */
[----:B------:R-:W-:Y:S02]  /*0250*/  VIADD R25, R19, UR4 ;  /* 0x0000000413197c36 */ /* 0x000fe40008000000 */
[----:B------:R-:W-:-:S07]  /*0260*/  IMAD.MOV R24, RZ, RZ, -R24 ;  /* 0x000000ffff187224 */ /* 0x000fce00078e0a18 */
.L_x_128:
[----:B------:R-:W0:Y:S02]  /*0270*/  LDC.64 R22, c[0x0][0x380] ;  /* 0x0000e000ff167b82 */ /* 0x000e240000000a00 */
[----:B0-----:R-:W-:-:S06]  /*0280*/  IMAD.WIDE.U32 R18, R25, 0x8, R22 ;  /* 0x0000000819127825 */ /* 0x001fcc00078e0016 */
[----:B------:R-:W2:Y:S01]  /*0290*/  LDG.E.64 R18, desc[UR10][R18.64] ;  /* 0x0000000a12127981 */ /* 0x000ea2000c1e1b00 */
[C---:B------:R-:W-:Y:S02]  /*02a0*/  VIADD R7, R25.reuse, 0x280 ;  /* 0x0000028019077836 */ /* 0x040fe40000000000 */
[----:B------:R-:W-:Y:S02]  /*02b0*/  VIADD R17, R25, 0x500 ;  /* 0x0000050019117836 */ /* 0x000fe40000000000 */
[----:B------:R-:W-:-:S04]  /*02c0*/  IMAD.WIDE.U32 R6, R7, 0x8, R22 ;  /* 0x0000000807067825 */ /* 0x000fc800078e0016 */
[--C-:B------:R-:W-:Y:S02]  /*02d0*/  IMAD.WIDE.U32 R16, R17, 0x8, R22.reuse ;  /* 0x0000000811107825 */ /* 0x100fe400078e0016 */
[----:B------:R-:W3:Y:S02]  /*02e0*/  LDG.E.64 R6, desc[UR10][R6.64] ;  /* 0x0000000a06067981 */ /* 0x000ee4000c1e1b00 */
[C---:B------:R-:W-:Y:S02]  /*02f0*/  VIADD R15, R25.reuse, 0x780 ;  /* 0x00000780190f7836 */ /* 0x040fe40000000000 */
[----:B------:R-:W4:Y:S01]  /*0300*/  LDG.E.64 R16, desc[UR10][R16.64] ;  /* 0x0000000a10107981 */ /* 0x000f22000c1e1b00 */
[----:B------:R-:W-:Y:S02]  /*0310*/  VIADD R13, R25, 0xa00 ;  /* 0x00000a00190d7836 */ /* 0x000fe40000000000 */
[----:B------:R-:W-:-:S04]  /*0320*/  IMAD.WIDE.U32 R14, R15, 0x8, R22 ;  /* 0x000000080f0e7825 */ /* 0x000fc800078e0016 */
[--C-:B------:R-:W-:Y:S02]  /*0330*/  IMAD.WIDE.U32 R12, R13, 0x8, R22.reuse ;  /* 0x000000080d0c7825 */ /* 0x100fe400078e0016 */
[----:B------:R-:W4:Y:S02]  /*0340*/  LDG.E.64 R14, desc[UR10][R14.64] ;  /* 0x0000000a0e0e7981 */ /* 0x000f24000c1e1b00 */
[C---:B------:R-:W-:Y:S02]  /*0350*/  VIADD R11, R25.reuse, 0xc80 ;  /* 0x00000c80190b7836 */ /* 0x040fe40000000000 */
[----:B------:R-:W4:Y:S01]  /*0360*/  LDG.E.64 R12, desc[UR10][R12.64] ;  /* 0x0000000a0c0c7981 */ /* 0x000f22000c1e1b00 */
[----:B------:R-:W-:Y:S02]  /*0370*/  VIADD R9, R25, 0xf00 ;  /* 0x00000f0019097836 */ /* 0x000fe40000000000 */
[----:B------:R-:W-:-:S04]  /*0380*/  IMAD.WIDE.U32 R10, R11, 0x8, R22 ;  /* 0x000000080b0a7825 */ /* 0x000fc800078e0016 */
[----:B------:R-:W-:Y:S02]  /*0390*/  IMAD.WIDE.U32 R8, R9, 0x8, R22 ;  /* 0x0000000809087825 */ /* 0x000fe400078e0016 */
[----:B------:R-:W4:Y:S04]  /*03a0*/  LDG.E.64 R10, desc[UR10][R10.64] ;  /* 0x0000000a0a0a7981 */ /* 0x000f28000c1e1b00 */
[----:B------:R-:W4:Y:S01]  /*03b0*/  LDG.E.64 R8, desc[UR10][R8.64] ;  /* 0x0000000a08087981 */ /* 0x000f22000c1e1b00 */
[----:B--2--5:R-:W-:Y:S01]  /*03c0*/  DADD R18, R18, R20 ;  /* 0x0000000012127229 */ /* 0x024fe20000000014 */
[----:B------:R-:W-:-:S04]  /*03d0*/  VIADD R21, R25, 0x1180 ;  /* 0x0000118019157836 */ /* 0x000fc80000000000 */
[----:B------:R-:W-:-:S06]  /*03e0*/  IMAD.WIDE.U32 R20, R21, 0x8, R22 ;  /* 0x0000000815147825 */ /* 0x000fcc00078e0016 */
[----:B------:R-:W2:Y:S01]  /*03f0*/  LDG.E.64 R20, desc[UR10][R20.64] ;  /* 0x0000000a14147981 */ /* 0x000ea2000c1e1b00 */
[----:B---3--:R-:W-:Y:S01]  /*0400*/  DADD R18, R18, R6 ;  /* 0x0000000012127229 */ /* 0x008fe20000000006 */
[----:B------:R-:W-:-:S04]  /*0410*/  VIADD R7, R25, 0x1400 ;  /* 0x0000140019077836 */ /* 0x000fc80000000000 */
[----:B------:R-:W-:-:S03]  /*0420*/  IMAD.WIDE.U32 R6, R7, 0x8, R22 ;  /* 0x0000000807067825 */ /* 0x000fc600078e0016 */
[----:B----4-:R-:W-:Y:S01]  /*0430*/  DADD R16, R18, R16 ;  /* 0x0000000012107229 */ /* 0x010fe20000000010 */
[----:B------:R-:W-:Y:S02]  /*0440*/  VIADD R19, R25, 0x1680 ;  /* 0x0000168019137836 */ /* 0x000fe40000000000 */
[----:B------:R-:W3:Y:S02]  /*0450*/  LDG.E.64 R6, desc[UR10][R6.64] ;  /* 0x0000000a06067981 */ /* 0x000ee4000c1e1b00 */
[----:B------:R-:W-:-:S03]  /*0460*/  IMAD.WIDE.U32 R18, R19, 0x8, R22 ;  /* 0x0000000813127825 */ /* 0x000fc600078e0016 */
[----:B------:R-:W-:Y:S01]  /*0470*/  DADD R14, R16, R14 ;  /* 0x00000000100e7229 */ /* 0x000fe2000000000e */
[----:B------:R-:W-:Y:S02]  /*0480*/  VIADD R17, R25, 0x1900 ;  /* 0x0000190019117836 */ /* 0x000fe40000000000 */
[----:B------:R-:W4:Y:S02]  /*0490*/  LDG.E.64 R18, desc[UR10][R18.64] ;  /* 0x0000000a12127981 */ /* 0x000f24000c1e1b00 */
        /* <DEDUP_REMOVED lines=12> */
[----:B------:R-:W-:-:S06]  /*0560*/  IMAD.WIDE.U32 R10, R11, 0x8, R22 ;  /* 0x000000080b0a7825 */ /* 0x000fcc00078e0016 */
[----:B------:R-:W4:Y:S01]  /*0570*/  LDG.E.64 R10, desc[UR10][R10.64] ;  /* 0x0000000a0a0a7981 */ /* 0x000f22000c1e1b00 */
[C---:B------:R-:W-:Y:S01]  /*0580*/  VIADD R27, R25.reuse, 0x2580 ;  /* 0x00002580191b7836 */ /* 0x040fe20000000000 */
[----:B--2---:R-:W-:Y:S01]  /*0590*/  DADD R20, R8, R20 ;  /* 0x0000000008147229 */ /* 0x004fe20000000014 */
[----:B------:R-:W-:-:S04]  /*05a0*/  VIADD R9, R25, 0x2300 ;  /* 0x0000230019097836 */ /* 0x000fc80000000000 */
[----:B------:R-:W-:-:S04]  /*05b0*/  IMAD.WIDE.U32 R8, R9, 0x8, R22 ;  /* 0x0000000809087825 */ /* 0x000fc800078e0016 */
[----:B------:R-:W-:Y:S02]  /*05c0*/  IMAD.WIDE.U32 R22, R27, 0x8, R22 ;  /* 0x000000081b167825 */ /* 0x000fe400078e0016 */
[----:B------:R-:W2:Y:S04]  /*05d0*/  LDG.E.64 R8, desc[UR10][R8.64] ;  /* 0x0000000a08087981 */ /* 0x000ea8000c1e1b00 */
[----:B------:R-:W2:Y:S01]  /*05e0*/  LDG.E.64 R22, desc[UR10][R22.64] ;  /* 0x0000000a16167981 */ /* 0x000ea2000c1e1b00 */
[----:B---3--:R-:W-:-:S08]  /*05f0*/  DADD R6, R20, R6 ;  /* 0x0000000014067229 */ /* 0x008fd00000000006 */
[----:B----4-:R-:W-:-:S08]  /*0600*/  DADD R6, R6, R18 ;  /* 0x0000000006067229 */ /* 0x010fd00000000012 */
[----:B------:R-:W-:-:S08]  /*0610*/  DADD R6, R6, R16 ;  /* 0x0000000006067229 */ /* 0x000fd00000000010 */
[----:B------:R-:W-:Y:S01]  /*0620*/  DADD R6, R6, R14 ;  /* 0x0000000006067229 */ /* 0x000fe2000000000e */
[----:B------:R-:W-:-:S07]  /*0630*/  VIADD R24, R24, 0x10 ;  /* 0x0000001018187836 */ /* 0x000fce0000000000 */
[----:B------:R-:W-:Y:S01]  /*0640*/  DADD R6, R6, R12 ;  /* 0x0000000006067229 */ /* 0x000fe2000000000c */
[----:B------:R-:W-:-:S07]  /*0650*/  ISETP.NE.AND P0, PT, R24, RZ, PT ;  /* 0x000000ff1800720c */ /* 0x000fce0003f05270 */
[----:B------:R-:W-:Y:S01]  /*0660*/  DADD R6, R6, R10 ;  /* 0x0000000006067229 */ /* 0x000fe2000000000a */
[----:B------:R-:W-:Y:S02]  /*0670*/  VIADD R2, R2, 0x2800 ;  /* 0x0000280002027836 */ /* 0x000fe40000000000 */
[----:B------:R-:W-:-:S05]  /*0680*/  VIADD R25, R25, 0x2800 ;  /* 0x0000280019197836 */ /* 0x000fca0000000000 */
[----:B--2---:R-:W-:-:S08]  /*0690*/  DADD R6, R6, R8 ;  /* 0x0000000006067229 */ /* 0x004fd00000000008 */
[----:B------:R-:W-:Y:S01]  /*06a0*/  DADD R20, R6, R22 ;  /* 0x0000000006147229 */ /* 0x000fe20000000016 */
[----:B------:R-:W-:Y:S10]  /*06b0*/  @P0 BRA `(.L_x_128) ;  /* 0xfffffff800ec0947 */ /* 0x000ff4000383ffff */
[----:B------:R-:W-:Y:S05]  /*06c0*/  BSYNC.RECONVERGENT B3 ;  /* 0x0000000000037941 */ /* 0x000fea0003800200 */
.L_x_127:
[----:B------:R-:W-:-:S07]  /*06d0*/  VIADD R19, R2, 0xffffec00 ;  /* 0xffffec0002137836 */ /* 0x000fce0000000000 */
.L_x_126:
[----:B------:R-:W-:Y:S05]  /*06e0*/  BSYNC.RECONVERGENT B2 ;  /* 0x0000000000027941 */ /* 0x000fea0003800200 */
.L_x_125:
[----:B------:R-:W-:-:S13]  /*06f0*/  ISETP.NE.AND P0, PT, R5, RZ, PT ;  /* 0x000000ff0500720c */ /* 0x000fda0003f05270 */
[----:B------:R-:W-:Y:S05]  /*0700*/  @!P0 BRA `(.L_x_124) ;  /* 0x0000000400308947 */ /* 0x000fea0003800000 */
[----:B------:R-:W-:Y:S01]  /*0710*/  ISETP.GE.U32.AND P0, PT, R5, 0x8, PT ;  /* 0x000000080500780c */ /* 0x000fe20003f06070 */
[----:B------:R-:W-:Y:S01]  /*0720*/  BSSY.RECONVERGENT B2, `(.L_x_129) ;  /* 0x0000026000027945 */ /* 0x000fe20003800200 */
[----:B------:R-:W-:-:S04]  /*0730*/  LOP3.LUT R2, R4, 0x7, RZ, 0xc0, !PT ;  /* 0x0000000704027812 */ /* 0x000fc800078ec0ff */
[----:B------:R-:W-:-:S07]  /*0740*/  ISETP.NE.AND P1, PT, R2, RZ, PT ;  /* 0x000000ff0200720c */ /* 0x000fce0003f25270 */
[----:B------:R-:W-:Y:S06]  /*0750*/  @!P0 BRA `(.L_x_130) ;  /* 0x0000000000888947 */ /* 0x000fec0003800000 */
[----:B------:R-:W0:Y:S01]  /*0760*/  LDC.64 R22, c[0x0][0x380] ;  /* 0x0000e000ff167b82 */ /* 0x000e220000000a00 */
[----:B------:R-:W-:-:S04]  /*0770*/  VIADD R5, R19, UR4 ;  /* 0x0000000413057c36 */ /* 0x000fc80008000000 */
[C---:B------:R-:W-:Y:S02]  /*0780*/  VIADD R15, R5.reuse, 0x280 ;  /* 0x00000280050f7836 */ /* 0x040fe40000000000 */
[C---:B------:R-:W-:Y:S02]  /*0790*/  VIADD R13, R5.reuse, 0x500 ;  /* 0x00000500050d7836 */ /* 0x040fe40000000000 */
[----:B0-----:R-:W-:-:S04]  /*07a0*/  IMAD.WIDE.U32 R16, R5, 0x8, R22 ;  /* 0x0000000805107825 */ /* 0x001fc800078e0016 */
[--C-:B------:R-:W-:Y:S02]  /*07b0*/  IMAD.WIDE.U32 R14, R15, 0x8, R22.reuse ;  /* 0x000000080f0e7825 */ /* 0x100fe400078e0016 */
[----:B------:R-:W2:Y:S02]  /*07c0*/  LDG.E.64 R16, desc[UR10][R16.64] ;  /* 0x0000000a10107981 */ /* 0x000ea4000c1e1b00 */
[----:B------:R-:W-:Y:S02]  /*07d0*/  IMAD.WIDE.U32 R12, R13, 0x8, R22 ;  /* 0x000000080d0c7825 */ /* 0x000fe400078e0016 */
[----:B------:R-:W3:Y:S02]  /*07e0*/  LDG.E.64 R14, desc[UR10][R14.64] ;  /* 0x0000000a0e0e7981 */ /* 0x000ee4000c1e1b00 */
[C---:B------:R-:W-:Y:S02]  /*07f0*/  VIADD R11, R5.reuse, 0x780 ;  /* 0x00000780050b7836 */ /* 0x040fe40000000000 */
[----:B------:R-:W4:Y:S01]  /*0800*/  LDG.E.64 R12, desc[UR10][R12.64] ;  /* 0x0000000a0c0c7981 */ /* 0x000f22000c1e1b00 */
[----:B------:R-:W-:-:S02]  /*0810*/  VIADD R9, R5, 0xa00 ;  /* 0x00000a0005097836 */ /* 0x000fc40000000000 */
[----:B------:R-:W-:-:S04]  /*0820*/  IMAD.WIDE.U32 R10, R11, 0x8, R22 ;  /* 0x000000080b0a7825 */ /* 0x000fc800078e0016 */
[--C-:B------:R-:W-:Y:S02]  /*0830*/  IMAD.WIDE.U32 R8, R9, 0x8, R22.reuse ;  /* 0x0000000809087825 */ /* 0x100fe400078e0016 */
[----:B------:R-:W4:Y:S02]  /*0840*/  LDG.E.64 R10, desc[UR10][R10.64] ;  /* 0x0000000a0a0a7981 */ /* 0x000f24000c1e1b00 */
[C---:B------:R-:W-:Y:S02]  /*0850*/  VIADD R7, R5.reuse, 0xc80 ;  /* 0x00000c8005077836 */ /* 0x040fe40000000000 */
[----:B------:R-:W4:Y:S01]  /*0860*/  LDG.E.64 R8, desc[UR10][R8.64] ;  /* 0x0000000a08087981 */ /* 0x000f22000c1e1b00 */
[----:B------:R-:W-:Y:S02]  /*0870*/  VIADD R25, R5, 0xf00 ;  /* 0x00000f0005197836 */ /* 0x000fe40000000000 */
[----:B------:R-:W-:-:S04]  /*0880*/  IMAD.WIDE.U32 R6, R7, 0x8, R22 ;  /* 0x0000000807067825 */ /* 0x000fc800078e0016 */
[--C-:B------:R-:W-:Y:S02]  /*0890*/  IMAD.WIDE.U32 R24, R25, 0x8, R22.reuse ;  /* 0x0000000819187825 */ /* 0x100fe400078e0016 */
[----:B------:R-:W4:Y:S02]  /*08a0*/  LDG.E.64 R6, desc[UR10][R6.64] ;  /* 0x0000000a06067981 */ /* 0x000f24000c1e1b00 */
[----:B------:R-:W-:Y:S02]  /*08b0*/  VIADD R5, R5, 0x1180 ;  /* 0x0000118005057836 */ /* 0x000fe40000000000 */
[----:B------:R-:W4:Y:S02]  /*08c0*/  LDG.E.64 R24, desc[UR10][R24.64] ;  /* 0x0000000a18187981 */ /* 0x000f24000c1e1b00 */
[----:B------:R-:W-:-:S06]  /*08d0*/  IMAD.WIDE.U32 R22, R5, 0x8, R22 ;  /* 0x0000000805167825 */ /* 0x000fcc00078e0016 */
        /* <DEDUP_REMOVED lines=10> */
.L_x_130:
[----:B------:R-:W-:Y:S05]  /*0980*/  BSYNC.RECONVERGENT B2 ;  /* 0x0000000000027941 */ /* 0x000fea0003800200 */
.L_x_129:
        /* <DEDUP_REMOVED lines=13> */
[--C-:B------:R-:W-:Y:S02]  /*0a60*/  IMAD.WIDE.U32 R12, R13, 0x8, R8.reuse ;  /* 0x000000080d0c7825 */ /* 0x100fe400078e0008 */
[----:B------:R-:W3:Y:S02]  /*0a70*/  LDG.E.64 R10, desc[UR10][R10.64] ;  /* 0x0000000a0a0a7981 */ /* 0x000ee4000c1e1b00 */
        /* <DEDUP_REMOVED lines=8> */
[----:B------:R-:W-:-:S11]  /*0b00*/  DADD R20, R20, R8 ;  /* 0x0000000014147229 */ /* 0x000fd60000000008 */
.L_x_132:
[----:B------:R-:W-:Y:S05]  /*0b10*/  BSYNC.RECONVERGENT B2 ;  /* 0x0000000000027941 */ /* 0x000fea0003800200 */
.L_x_131:
[----:B------:R-:W-:Y:S05]  /*0b20*/  @!P1 BRA `(.L_x_124) ;  /* 0x0000000000289947 */ /* 0x000fea0003800000 */
[----:B------:R-:W0:Y:S01]  /*0b30*/  LDC.64 R6, c[0x0][0x380] ;  /* 0x0000e000ff067b82 */ /* 0x000e220000000a00 */
[----:B------:R-:W-:Y:S02]  /*0b40*/  VIADD R9, R19, UR4 ;  /* 0x0000000413097c36 */ /* 0x000fe40008000000 */
[----:B------:R-:W-:-:S07]  /*0b50*/  IMAD.MOV R2, RZ, RZ, -R4 ;  /* 0x000000ffff027224 */ /* 0x000fce00078e0a04 */
.L_x_133:
[----:B0-----:R-:W-:-:S06]  /*0b60*/  IMAD.WIDE.U32 R4, R9, 0x8, R6 ;  /* 0x0000000809047825 */ /* 0x001fcc00078e0006 */
[----:B------:R-:W2:Y:S01]  /*0b70*/  LDG.E.64 R4, desc[UR10][R4.64] ;  /* 0x0000000a04047981 */ /* 0x000ea2000c1e1b00 */
[----:B------:R-:W-:Y:S02]  /*0b80*/  VIADD R2, R2, 0x1 ;  /* 0x0000000102027836 */ /* 0x000fe40000000000 */
[----:B------:R-:W-:-:S03]  /*0b90*/  VIADD R9, R9, 0x280 ;  /* 0x0000028009097836 */ /* 0x000fc60000000000 */
[----:B------:R-:W-:Y:S01]  /*0ba0*/  ISETP.NE.AND P0, PT, R2, RZ, PT ;  /* 0x000000ff0200720c */ /* 0x000fe20003f05270 */
[----:B--2--5:R-:W-:-:S12]  /*0bb0*/  DADD R20, R4, R20 ;  /* 0x0000000004147229 */ /* 0x024fd80000000014 */
[----:B------:R-:W-:Y:S05]  /*0bc0*/  @P0 BRA `(.L_x_133) ;  /* 0xfffffffc00e40947 */ /* 0x000fea000383ffff */
.L_x_124:
[----:B------:R-:W-:Y:S05]  /*0bd0*/  BSYNC.RECONVERGENT B1 ;  /* 0x0000000000017941 */ /* 0x000fea0003800200 */
.L_x_123:
[----:B------:R-:W-:-:S13]  /*0be0*/  ISETP.GE.U32.AND P0, PT, R0, 0x280, PT ;  /* 0x000002800000780c */ /* 0x000fda0003f06070 */
        /* <DEDUP_REMOVED lines=50> */
[----:B------:R-:W1:Y:S05]  /*0f10*/  LDS.128 R4, [UR4+0x50] ;  /* 0x00005004ff047984 */ /* 0x000e6a0008000c00 */
[----:B------:R-:W-:-:S08]  /*0f20*/  DADD R16, R16, R18 ;  /* 0x0000000010107229 */ /* 0x000fd00000000012 */
[----:B--2---:R-:W-:-:S08]  /*0f30*/  DADD R12, R16, R12 ;  /* 0x00000000100c7229 */ /* 0x004fd0000000000c */
[----:B------:R-:W-:Y:S02]  /*0f40*/  DADD R2, R12, R14 ;  /* 0x000000000c027229 */ /* 0x000fe4000000000e */
[----:B------:R-:W2:Y:S06]  /*0f50*/  LDS.128 R12, [UR4+0x60] ;  /* 0x00006004ff0c7984 */ /* 0x000eac0008000c00 */
[----:B0-----:R-:W-:-:S08]  /*0f60*/  DADD R2, R2, R8 ;  /* 0x0000000002027229 */ /* 0x001fd00000000008 */
[----:B------:R-:W-:Y:S01]  /*0f70*/  DADD R2, R2, R10 ;  /* 0x0000000002027229 */ /* 0x000fe2000000000a */
[----:B------:R-:W0:Y:S07]  /*0f80*/  LDS.128 R8, [UR4+0x70] ;  /* 0x00007004ff087984 */ /* 0x000e2e0008000c00 */
        /* <DEDUP_REMOVED lines=16> */
[----:B-1----:R-:W-:Y:S01]  /*1090*/  DADD R4, R2, R4 ;  /* 0x0000000002047229 */ /* 0x002fe20000000004 */
[----:B------:R-:W-:Y:S10]  /*10a0*/  BRA `(.L_x_135) ;  /* 0x0000001c00307947 */ /* 0x000ff40003800000 */
.L_x_134:
[----:B------:R-:W-:-:S04]  /*10b0*/  LOP3.LUT R2, R3, 0x3e0, RZ, 0xc0, !PT ;  /* 0x000003e003027812 */ /* 0x000fc800078ec0ff */
[----:B------:R-:W-:Y:S01]  /*10c0*/  LOP3.LUT R7, RZ, R2, RZ, 0x33, !PT ;  /* 0x00000002ff077212 */ /* 0x000fe200078e33ff */
[----:B------:R-:W-:Y:S02]  /*10d0*/  VIADD R5, R2, 0x20 ;  /* 0x0000002002057836 */ /* 0x000fe40000000000 */
[----:B------:R-:W0:Y:S02]  /*10e0*/  S2R R2, SR_LANEID ;  /* 0x0000000000027919 */ /* 0x000e240000000000 */
[----:B------:R-:W-:Y:S01]  /*10f0*/  IMAD.IADD R7, R0, 0x1, R7 ;  /* 0x0000000100077824 */ /* 0x000fe200078e0207 */
[----:B------:R-:W-:-:S04]  /*1100*/  ISETP.GT.U32.AND P0, PT, R5, R0, PT ;  /* 0x000000000500720c */ /* 0x000fc80003f04070 */
[----:B------:R-:W-:-:S05]  /*1110*/  SEL R7, R7, 0x1f, P0 ;  /* 0x0000001f07077807 */ /* 0x000fca0000000000 */
[----:B-----5:R-:W-:Y:S04]  /*1120*/  SHFL.DOWN PT, R4, R20, 0x1, R7 ;  /* 0x0820000014047989 */ /* 0x020fe800000e0007 */
[----:B------:R-:W1:Y:S01]  /*1130*/  SHFL.DOWN PT, R5, R21, 0x1, R7 ;  /* 0x0820000015057989 */ /* 0x000e6200000e0007 */
[C---:B0-----:R-:W-:Y:S01]  /*1140*/  ISETP.GE.AND P0, PT, R2.reuse, R7, PT ;  /* 0x000000070200720c */ /* 0x041fe20003f06270 */
[----:B------:R-:W-:Y:S01]  /*1150*/  VIADD R6, R2, 0x2 ;  /* 0x0000000202067836 */ /* 0x000fe20000000000 */
[----:B-1----:R-:W-:-:S10]  /*1160*/  DADD R4, R4, R20 ;  /* 0x0000000004047229 */ /* 0x002fd40000000014 */
        /* <DEDUP_REMOVED lines=11> */
[----:B------:R-:W-:-:S03]  /*1220*/  VIADD R6, R2, 0x8 ;  /* 0x0000000802067836 */ /* 0x000fc60000000000 */
[----:B------:R-:W0:Y:S02]  /*1230*/  SHFL.DOWN PT, R5, R11, 0x4, R7 ;  /* 0x088000000b057989 */ /* 0x000e2400000e0007 */
[----:B------:R-:W-:Y:S01]  /*1240*/  ISETP.GT.AND P1, PT, R6, R7, PT ;  /* 0x000000070600720c */ /* 0x000fe20003f24270 */
[----:B0-----:R-:W-:-:S10]  /*1250*/  DADD R4, R4, R10 ;  /* 0x0000000004047229 */ /* 0x001fd4000000000a */
[----:B------:R-:W-:Y:S02]  /*1260*/  FSEL R8, R10, R4, P0 ;  /* 0x000000040a087208 */ /* 0x000fe40000000000 */
[----:B------:R-:W-:Y:S02]  /*1270*/  FSEL R9, R11, R5, P0 ;  /* 0x000000050b097208 */ /* 0x000fe40000000000 */
[C---:B------:R-:W-:Y:S01]  /*1280*/  ISETP.NE.AND P0, PT, R2.reuse, RZ, PT ;  /* 0x000000ff0200720c */ /* 0x040fe20003f05270 */
[----:B------:R-:W-:Y:S01]  /*1290*/  SHFL.DOWN PT, R4, R8, 0x8, R7 ;  /* 0x0900000008047989 */ /* 0x000fe200000e0007 */
[----:B------:R-:W-:-:S03]  /*12a0*/  VIADD R2, R2, 0x10 ;  /* 0x0000001002027836 */ /* 0x000fc60000000000 */
[----:B------:R-:W0:Y:S08]  /*12b0*/  SHFL.DOWN PT, R5, R9, 0x8, R7 ;  /* 0x0900000009057989 */ /* 0x000e3000000e0007 */
[----:B------:R-:W1:Y:S01]  /*12c0*/  @!P0 S2R R13, SR_CgaCtaId ;  /* 0x00000000000d8919 */ /* 0x000e620000008800 */
[----:B------:R-:W-:-:S04]  /*12d0*/  @!P0 SHF.R.U32.HI R6, RZ, 0x2, R3 ;  /* 0x00000002ff068819 */ /* 0x000fc80000011603 */
[----:B------:R-:W-:Y:S01]  /*12e0*/  @!P0 LOP3.LUT R6, R6, 0xf8, RZ, 0xc0, !PT ;  /* 0x000000f806068812 */ /* 0x000fe200078ec0ff */
        /* <DEDUP_REMOVED lines=18> */
[----:B------:R-:W-:Y:S01]  /*1410*/  ISETP.GT.U32.AND P1, PT, R0, 0x20, PT ;  /* 0x000000200000780c */ /* 0x000fe20003f24070 */
[----:B0-----:R-:W-:-:S09]  /*1420*/  ULEA UR4, UR5, UR4, 0x18 ;  /* 0x0000000405047291 */ /* 0x001fd2000f8ec0ff */
[----:B------:R-:W0:Y:S04]  /*1430*/  LDS.128 R12, [UR4+0x20] ;  /* 0x00002004ff0c7984 */ /* 0x000e280008000c00 */
[----:B------:R-:W1:Y:S01]  /*1440*/  LDS.128 R8, [UR4+0x30] ;  /* 0x00003004ff087984 */ /* 0x000e620008000c00 */
[----:B0-----:R-:W-:-:S10]  /*1450*/  DADD R12, R4, R12 ;  /* 0x00000000040c7229 */ /* 0x001fd4000000000c */
[----:B------:R-:W-:Y:S02]  /*1460*/  FSEL R2, R12, R4, P1 ;  /* 0x000000040c027208 */ /* 0x000fe40000800000 */
[----:B------:R-:W-:Y:S02]  /*1470*/  FSEL R3, R13, R5, P1 ;  /* 0x000000050d037208 */ /* 0x000fe40000800000 */
[----:B------:R-:W-:Y:S01]  /*1480*/  ISETP.GT.U32.AND P1, PT, R0, 0x40, PT ;  /* 0x000000400000780c */ /* 0x000fe20003f24070 */
[----:B------:R-:W0:Y:S03]  /*1490*/  LDS.128 R4, [UR4+0x40] ;  /* 0x00004004ff047984 */ /* 0x000e260008000c00 */
[----:B------:R-:W-:-:S10]  /*14a0*/  DADD R14, R2, R14 ;  /* 0x00000000020e7229 */ /* 0x000fd4000000000e */
[----:B------:R-:W-:Y:S02]  /*14b0*/  FSEL R2, R14, R2, P1 ;  /* 0x000000020e027208 */ /* 0x000fe40000800000 */
[----:B------:R-:W-:Y:S02]  /*14c0*/  FSEL R3, R15, R3, P1 ;  /* 0x000000030f037208 */ /* 0x000fe40000800000 */
[----:B------:R-:W-:-:S04]  /*14d0*/  ISETP.GT.U32.AND P1, PT, R0, 0x60, PT ;  /* 0x000000600000780c */ /* 0x000fc80003f24070 */
[----:B-1----:R-:W-:-:S10]  /*14e0*/  DADD R8, R8, R2 ;  /* 0x0000000008087229 */ /* 0x002fd40000000002 */
[----:B------:R-:W-:Y:S02]  /*14f0*/  FSEL R2, R8, R2, P1 ;  /* 0x0000000208027208 */ /* 0x000fe40000800000 */
[----:B------:R-:W-:Y:S02]  /*1500*/  FSEL R3, R9, R3, P1 ;  /* 0x0000000309037208 */ /* 0x000fe40000800000 */
[----:B------:R-:W-:-:S04]  /*1510*/  ISETP.GT.U32.AND P1, PT, R0, 0x80, PT ;  /* 0x000000800000780c */ /* 0x000fc80003f24070 */
[----:B------:R-:W-:-:S10]  /*1520*/  DADD R10, R2, R10 ;  /* 0x00000000020a7229 */ /* 0x000fd4000000000a */
[----:B------:R-:W-:Y:S02]  /*1530*/  FSEL R2, R10, R2, P1 ;  /* 0x000000020a027208 */ /* 0x000fe40000800000 */
[----:B------:R-:W-:Y:S02]  /*1540*/  FSEL R3, R11, R3, P1 ;  /* 0x000000030b037208 */ /* 0x000fe40000800000 */
[----:B------:R-:W1:Y:S01]  /*1550*/  LDS.128 R8, [UR4+0x50] ;  /* 0x00005004ff087984 */ /* 0x000e620008000c00 */
[----:B------:R-:W-:-:S03]  /*1560*/  ISETP.GT.U32.AND P1, PT, R0, 0xa0, PT ;  /* 0x000000a00000780c */ /* 0x000fc60003f24070 */
[----:B0-----:R-:W-:-:S10]  /*1570*/  DADD R4, R4, R2 ;  /* 0x0000000004047229 */ /* 0x001fd40000000002 */
[----:B------:R-:W-:Y:S02]  /*1580*/  FSEL R2, R4, R2, P1 ;  /* 0x0000000204027208 */ /* 0x000fe40000800000 */
[----:B------:R-:W-:Y:S02]  /*1590*/  FSEL R3, R5, R3, P1 ;  /* 0x0000000305037208 */ /* 0x000fe40000800000 */
[----:B------:R-:W-:-:S04]  /*15a0*/  ISETP.GT.U32.AND P1, PT, R0, 0xc0, PT ;  /* 0x000000c00000780c */ /* 0x000fc80003f24070 */
[----:B------:R-:W-:-:S10]  /*15b0*/  DADD R6, R2, R6 ;  /* 0x0000000002067229 */ /* 0x000fd40000000006 */
[----:B------:R-:W-:Y:S02]  /*15c0*/  FSEL R2, R6, R2, P1 ;  /* 0x0000000206027208 */ /* 0x000fe40000800000 */
[----:B------:R-:W-:Y:S02]  /*15d0*/  FSEL R3, R7, R3, P1 ;  /* 0x0000000307037208 */ /* 0x000fe40000800000 */
[----:B------:R-:W0:Y:S01]  /*15e0*/  LDS.128 R4, [UR4+0x60] ;  /* 0x00006004ff047984 */ /* 0x000e220008000c00 */
[----:B------:R-:W-:-:S03]  /*15f0*/  ISETP.GT.U32.AND P1, PT, R0, 0xe0, PT ;  /* 0x000000e00000780c */ /* 0x000fc60003f24070 */
        /* <DEDUP_REMOVED lines=43> */
[----:B------:R-:W1:Y:S01]  /*18b0*/  LDS.64 R2, [UR4+0xb0] ;  /* 0x0000b004ff027984 */ /* 0x000e620008000a00 */
        /* <DEDUP_REMOVED lines=8> */
[----:B------:R-:W-:-:S04]  /*1940*/  ISETP.GT.U32.AND P1, PT, R0, 0x260, PT ;  /* 0x000002600000780c */ /* 0x000fc80003f24070 */
[----:B-1----:R-:W-:-:S10]  /*1950*/  DADD R2, R2, R4 ;  /* 0x0000000002027229 */ /* 0x002fd40000000004 */
[----:B------:R-:W-:Y:S02]  /*1960*/  FSEL R4, R2, R4, P1 ;  /* 0x0000000402047208 */ /* 0x000fe40000800000 */
[----:B------:R-:W-:Y:S01]  /*1970*/  FSEL R5, R3, R5, P1 ;  /* 0x0000000503057208 */ /* 0x000fe20000800000 */
[----:B------:R-:W-:Y:S06]  /*1980*/  BRA `(.L_x_135) ;  /* 0x0000001000f87947 */ /* 0x000fec0003800000 */
.L_x_120:
[----:B------:R-:W0:Y:S01]  /*1990*/  S2R R5, SR_TID.X ;  /* 0x0000000000057919 */ /* 0x000e220000002100 */
[----:B------:R-:W1:Y:S02]  /*19a0*/  LDCU.64 UR6, c[0x0][0x380] ;  /* 0x00007000ff0677ac */ /* 0x000e640008000a00 */
[----:B-1----:R-:W-:Y:S02]  /*19b0*/  IMAD.U32 R6, RZ, RZ, UR6 ;  /* 0x00000006ff067e24 */ /* 0x002fe4000f8e00ff */
[----:B------:R-:W-:Y:S01]  /*19c0*/  IMAD.U32 R7, RZ, RZ, UR7 ;  /* 0x00000007ff077e24 */ /* 0x000fe2000f8e00ff */
[----:B0-----:R-:W-:-:S05]  /*19d0*/  IADD3 R21, PT, PT, R5, UR4, RZ ;  /* 0x0000000405157c10 */ /* 0x001fca000fffe0ff */
[----:B------:R-:W-:-:S05]  /*19e0*/  IMAD.WIDE.U32 R20, R21, 0x8, R6 ;  /* 0x0000000815147825 */ /* 0x000fca00078e0006 */
[----:B------:R-:W2:Y:S04]  /*19f0*/  LDG.E.64 R14, desc[UR10][R20.64] ;  /* 0x0000000a140e7981 */ /* 0x000ea8000c1e1b00 */
[----:B------:R-:W2:Y:S04]  /*1a00*/  LDG.E.64 R16, desc[UR10][R20.64+0x1400] ;  /* 0x0014000a14107981 */ /* 0x000ea8000c1e1b00 */
[----:B------:R-:W3:Y:S04]  /*1a10*/  LDG.E.64 R18, desc[UR10][R20.64+0x2800] ;  /* 0x0028000a14127981 */ /* 0x000ee8000c1e1b00 */
[----:B------:R-:W4:Y:S04]  /*1a20*/  LDG.E.64 R12, desc[UR10][R20.64+0x3c00] ;  /* 0x003c000a140c7981 */ /* 0x000f28000c1e1b00 */
[----:B------:R-:W5:Y:S04]  /*1a30*/  LDG.E.64 R10, desc[UR10][R20.64+0x5000] ;  /* 0x0050000a140a7981 */ /* 0x000f68000c1e1b00 */
[----:B------:R-:W5:Y:S04]  /*1a40*/  LDG.E.64 R8, desc[UR10][R20.64+0x6400] ;  /* 0x0064000a14087981 */ /* 0x000f68000c1e1b00 */
[----:B------:R-:W5:Y:S04]  /*1a50*/  LDG.E.64 R2, desc[UR10][R20.64+0x7800] ;  /* 0x0078000a14027981 */ /* 0x000f68000c1e1b00 */
[----:B------:R-:W5:Y:S01]  /*1a60*/  LDG.E.64 R28, desc[UR10][R20.64+0x8c00] ;  /* 0x008c000a141c7981 */ /* 0x000f62000c1e1b00 */
[----:B------:R-:W-:Y:S01]  /*1a70*/  ISETP.GE.U32.AND P0, PT, R0, UR8, PT ;  /* 0x0000000800007c0c */ /* 0x000fe2000bf06070 */
[----:B--2---:R-:W-:-:S08]  /*1a80*/  DADD R14, R14, R16 ;  /* 0x000000000e0e7229 */ /* 0x004fd00000000010 */
[----:B---3--:R-:W-:-:S08]  /*1a90*/  DADD R14, R18, R14 ;  /* 0x00000000120e7229 */ /* 0x008fd0000000000e */
[----:B----4-:R-:W-:-:S08]  /*1aa0*/  DADD R12, R12, R14 ;  /* 0x000000000c0c7229 */ /* 0x010fd0000000000e */
[----:B-----5:R-:W-:-:S08]  /*1ab0*/  DADD R10, R10, R12 ;  /* 0x000000000a0a7229 */ /* 0x020fd0000000000c */
[----:B------:R-:W-:-:S08]  /*1ac0*/  DADD R8, R8, R10 ;  /* 0x0000000008087229 */ /* 0x000fd0000000000a */
[----:B------:R-:W-:-:S08]  /*1ad0*/  DADD R2, R2, R8 ;  /* 0x0000000002027229 */ /* 0x000fd00000000008 */
[----:B------:R-:W-:Y:S01]  /*1ae0*/  DADD R28, R28, R2 ;  /* 0x000000001c1c7229 */ /* 0x000fe20000000002 */
[----:B------:R-:W-:Y:S10]  /*1af0*/  @!P0 BRA `(.L_x_136) ;  /* 0x0000000c00708947 */ /* 0x000ff40003800000 */
[----:B------:R-:W-:Y:S01]  /*1b00*/  UIMAD UR12, UR13, 0x1400, UR4 ;  /* 0x000014000d0c78a4 */ /* 0x000fe2000f8e0204 */
[----:B------:R-:W-:Y:S01]  /*1b10*/  VIADD R0, R4, 0xffffec00 ;  /* 0xffffec0004007836 */ /* 0x000fe20000000000 */
[----:B------:R-:W-:Y:S01]  /*1b20*/  UIADD3 UR5, UPT, UPT, UR9, UR13, URZ ;  /* 0x0000000d09057290 */ /* 0x000fe2000fffe0ff */
[----:B------:R-:W-:-:S03]  /*1b30*/  LOP3.LUT R3, RZ, R5, RZ, 0x33, !PT ;  /* 0x00000005ff037212 */ /* 0x000fc600078e33ff */
[----:B------:R-:W-:Y:S01]  /*1b40*/  ISETP.LT.U32.AND P0, PT, R0, UR12, PT ;  /* 0x0000000c00007c0c */ /* 0x000fe2000bf01070 */
[----:B------:R-:W-:Y:S01]  /*1b50*/  UIMAD UR5, UR5, 0x1400, URZ ;  /* 0x00001400050578a4 */ /* 0x000fe2000f8e02ff */
[----:B------:R-:W-:-:S05]  /*1b60*/  IADD3 R3, PT, PT, R4, -UR8, R3 ;  /* 0x8000000804037c10 */ /* 0x000fca000fffe003 */
[----:B------:R-:W-:Y:S01]  /*1b70*/  IMAD.U32 R8, RZ, RZ, UR5 ;  /* 0x00000005ff087e24 */ /* 0x000fe2000f8e00ff */
[----:B------:R-:W-:Y:S01]  /*1b80*/  UMOV UR6, UR5 ;  /* 0x0000000500067c82 */ /* 0x000fe20008000000 */
[----:B------:R-:W-:Y:S01]  /*1b90*/  VIADD R2, R3, -UR4 ;  /* 0x8000000403027c36 */ /* 0x000fe20008000000 */
[----:B------:R-:W-:Y:S02]  /*1ba0*/  UMOV UR4, URZ ;  /* 0x000000ff00047c82 */ /* 0x000fe40008000000 */
[----:B------:R-:W-:Y:S01]  /*1bb0*/  IADD3 R5, PT, PT, R8, 0x1400, R5 ;  /* 0x0000140008057810 */ /* 0x000fe20007ffe005 */
[----:B------:R-:W-:Y:S06]  /*1bc0*/  @P0 BRA `(.L_x_137) ;  /* 0x0000000000840947 */ /* 0x000fec0003800000 */
[----:B------:R-:W0:Y:S01]  /*1bd0*/  LDC R4, c[0x0][0x3a8] ;  /* 0x0000ea00ff047b82 */ /* 0x000e220000000800 */
[----:B------:R-:W1:Y:S07]  /*1be0*/  LDCU UR7, c[0x0][0x3ac] ;  /* 0x00007580ff0777ac */ /* 0x000e6e0008000800 */
[----:B------:R-:W2:Y:S02]  /*1bf0*/  LDC.64 R6, c[0x0][0x380] ;  /* 0x0000e000ff067b82 */ /* 0x000ea40000000a00 */
.L_x_138:
[----:B------:R-:W3:Y:S02]  /*1c00*/  S2R R25, SR_TID.X ;  /* 0x0000000000197919 */ /* 0x000ee40000002100 */
[----:B---3--:R-:W-:-:S04]  /*1c10*/  VIADD R25, R25, UR12 ;  /* 0x0000000c19197c36 */ /* 0x008fc80008000000 */
[----:B--2---:R-:W-:-:S05]  /*1c20*/  IMAD.WIDE.U32 R24, R25, 0x8, R6 ;  /* 0x0000000819187825 */ /* 0x004fca00078e0006 */
        /* <DEDUP_REMOVED lines=8> */
[----:B0-----:R-:W-:-:S05]  /*1cb0*/  VIADD R3, R4, -UR12 ;  /* 0x8000000c04037c36 */ /* 0x001fca0008000000 */
[----:B------:R-:W-:Y:S01]  /*1cc0*/  ISETP.GE.U32.AND P0, PT, R3, UR8, PT ;  /* 0x0000000803007c0c */ /* 0x000fe2000bf06070 */
        /* <DEDUP_REMOVED lines=8> */
[----:B------:R-:W-:Y:S10]  /*1d50*/  @!P0 BRA `(.L_x_136) ;  /* 0x0000000800d88947 */ /* 0x000ff40003800000 */
[----:B-1----:R-:W-:Y:S01]  /*1d60*/  UMOV UR13, UR7 ;  /* 0x00000007000d7c82 */ /* 0x002fe20008000000 */
[----:B------:R-:W-:Y:S01]  /*1d70*/  UIADD3 UR4, UPT, UPT, UR4, 0x1, URZ ;  /* 0x0000000104047890 */ /* 0x000fe2000fffe0ff */
[----:B------:R-:W-:Y:S01]  /*1d80*/  VIADD R2, R2, -UR8 ;  /* 0x8000000802027c36 */ /* 0x000fe20008000000 */
[----:B------:R-:W-:Y:S01]  /*1d90*/  UIMAD UR12, UR13, 0x1400, UR12 ;  /* 0x000014000d0c78a4 */ /* 0x000fe2000f8e020c */
[----:B------:R-:W-:Y:S01]  /*1da0*/  VIADD R5, R5, UR8 ;  /* 0x0000000805057c36 */ /* 0x000fe20008000000 */
[----:B------:R-:W-:-:S04]  /*1db0*/  UIADD3 UR6, UPT, UPT, UR8, UR6, URZ ;  /* 0x0000000608067290 */ /* 0x000fc8000fffe0ff */
[----:B------:R-:W-:-:S13]  /*1dc0*/  ISETP.LT.U32.AND P0, PT, R0, UR12, PT ;  /* 0x0000000c00007c0c */ /* 0x000fda000bf01070 */
[----:B------:R-:W-:Y:S05]  /*1dd0*/  @!P0 BRA `(.L_x_138) ;  /* 0xfffffffc00888947 */ /* 0x000fea000383ffff */
.L_x_137:
[----:B------:R-:W0:Y:S01]  /*1de0*/  S2R R9, SR_TID.X ;  /* 0x0000000000097919 */ /* 0x000e220000002100 */
[----:B------:R-:W-:Y:S01]  /*1df0*/  VIADD R0, R4, -UR12 ;  /* 0x8000000c04007c36 */ /* 0x000fe20008000000 */
[----:B------:R-:W-:Y:S04]  /*1e00*/  BSSY.RECONVERGENT B1, `(.L_x_136) ;  /* 0x00000ab000017945 */ /* 0x000fe80003800200 */
[----:B0-----:R-:W-:-:S04]  /*1e10*/  ISETP.GE.AND P0, PT, R9, R0, PT ;  /* 0x000000000900720c */ /* 0x001fc80003f06270 */
[----:B------:R-:W-:-:S13]  /*1e20*/  ISETP.LE.U32.OR P0, PT, R4, UR12, P0 ;  /* 0x0000000c04007c0c */ /* 0x000fda0008703470 */
[----:B------:R-:W-:Y:S05]  /*1e30*/  @P0 BRA `(.L_x_139) ;  /* 0x00000008009c0947 */ /* 0x000fea0003800000 */
[----:B------:R-:W-:Y:S01]  /*1e40*/  UIMAD UR7, UR4, UR13, URZ ;  /* 0x0000000d040772a4 */ /* 0x000fe2000f8e02ff */
[----:B------:R-:W-:Y:S01]  /*1e50*/  LOP3.LUT R3, RZ, R9, RZ, 0x33, !PT ;  /* 0x00000009ff037212 */ /* 0x000fe200078e33ff */
[----:B------:R-:W-:Y:S01]  /*1e60*/  BSSY.RECONVERGENT B2, `(.L_x_140) ;  /* 0x0000056000027945 */ /* 0x000fe20003800200 */
[----:B------:R-:W-:Y:S02]  /*1e70*/  IMAD.MOV.U32 R0, RZ, RZ, R9 ;  /* 0x000000ffff007224 */ /* 0x000fe400078e0009 */
[----:B------:R-:W-:Y:S01]  /*1e80*/  IADD3 R4, PT, PT, R4, -UR5, R3 ;  /* 0x8000000504047c10 */ /* 0x000fe2000fffe003 */
[----:B------:R-:W-:-:S04]  /*1e90*/  IMAD.U32 R3, RZ, RZ, UR7 ;  /* 0x00000007ff037e24 */ /* 0x000fc8000f8e00ff */
[----:B------:R-:W-:-:S04]  /*1ea0*/  IMAD R4, R3, -0x1400, R4 ;  /* 0xffffec0003047824 */ /* 0x000fc800078e0204 */
[C---:B------:R-:W-:Y:S01]  /*1eb0*/  IMAD.HI.U32 R3, R4.reuse, -0x33333333, RZ ;  /* 0xcccccccd04037827 */ /* 0x040fe200078e00ff */
[----:B------:R-:W-:-:S04]  /*1ec0*/  ISETP.GE.U32.AND P0, PT, R4, 0x2580, PT ;  /* 0x000025800400780c */ /* 0x000fc80003f06070 */
[----:B------:R-:W-:-:S04]  /*1ed0*/  LEA.HI R3, R3, 0x1, RZ, 0x17 ;  /* 0x0000000103037811 */ /* 0x000fc800078fb8ff */
[----:B------:R-:W-:-:S05]  /*1ee0*/  LOP3.LUT R4, R3, 0xf, RZ, 0xc0, !PT ;  /* 0x0000000f03047812 */ /* 0x000fca00078ec0ff */
[----:B------:R-:W-:Y:S05]  /*1ef0*/  @!P0 BRA `(.L_x_141) ;  /* 0x0000000400308947 */ /* 0x000fea0003800000 */
[----:B------:R-:W-:Y:S01]  /*1f00*/  IMAD.HI.U32 R0, R2, -0x33333333, RZ ;  /* 0xcccccccd02007827 */ /* 0x000fe200078e00ff */
[----:B------:R-:W-:Y:S04]  /*1f10*/  BSSY.RECONVERGENT B3, `(.L_x_142) ;  /* 0x0000049000037945 */ /* 0x000fe80003800200 */
[----:B------:R-:W-:-:S04]  /*1f20*/  LEA.HI R0, R0, 0x1, RZ, 0x17 ;  /* 0x0000000100007811 */ /* 0x000fc800078fb8ff */
[----:B------:R-:W-:Y:S02]  /*1f30*/  LOP3.LUT R26, R0, 0xfffff0, RZ, 0xc0, !PT ;  /* 0x00fffff0001a7812 */ /* 0x000fe400078ec0ff */
[----:B------:R-:W-:-:S03]  /*1f40*/  LOP3.LUT R0, R9, 0x1400, RZ, 0xfc, !PT ;  /* 0x0000140009007812 */ /* 0x000fc600078efcff */
[----:B------:R-:W-:-:S07]  /*1f50*/  IMAD.MOV R26, RZ, RZ, -R26 ;  /* 0x000000ffff1a7224 */ /* 0x000fce00078e0a1a */
.L_x_143:
[C---:B------:R-:W-:Y:S02]  /*1f60*/  VIADD R23, R5.reuse, 0xffffec00 ;  /* 0xffffec0005177836 */ /* 0x040fe40000000000 */
[----:B------:R-:W-:Y:S02]  /*1f70*/  VIADD R19, R5, 0xffffee80 ;  /* 0xffffee8005137836 */ /* 0x000fe40000000000 */
[----:B------:R-:W-:-:S04]  /*1f80*/  IMAD.WIDE.U32 R22, R23, 0x8, R6 ;  /* 0x0000000817167825 */ /* 0x000fc800078e0006 */
[--C-:B------:R-:W-:Y:S02]  /*1f90*/  IMAD.WIDE.U32 R18, R19, 0x8, R6.reuse ;  /* 0x0000000813127825 */ /* 0x100fe400078e0006 */
[----:B------:R-:W2:Y:S02]  /*1fa0*/  LDG.E.64 R22, desc[UR10][R22.64] ;  /* 0x0000000a16167981 */ /* 0x000ea4000c1e1b00 */
[C---:B------:R-:W-:Y:S02]  /*1fb0*/  VIADD R17, R5.reuse, 0xfffff100 ;  /* 0xfffff10005117836 */ /* 0x040fe40000000000 */
[----:B------:R-:W3:Y:S01]  /*1fc0*/  LDG.E.64 R18, desc[UR10][R18.64] ;  /* 0x0000000a12127981 */ /* 0x000ee2000c1e1b00 */
[----:B------:R-:W-:Y:S02]  /*1fd0*/  VIADD R15, R5, 0xfffff380 ;  /* 0xfffff380050f7836 */ /* 0x000fe40000000000 */
[----:B------:R-:W-:-:S04]  /*1fe0*/  IMAD.WIDE.U32 R16, R17, 0x8, R6 ;  /* 0x0000000811107825 */ /* 0x000fc800078e0006 */
[--C-:B------:R-:W-:Y:S02]  /*1ff0*/  IMAD.WIDE.U32 R14, R15, 0x8, R6.reuse ;  /* 0x000000080f0e7825 */ /* 0x100fe400078e0006 */
[----:B------:R-:W4:Y:S02]  /*2000*/  LDG.E.64 R16, desc[UR10][R16.64] ;  /* 0x0000000a10107981 */ /* 0x000f24000c1e1b00 */
[C---:B------:R-:W-:Y:S02]  /*2010*/  VIADD R13, R5.reuse, 0xfffff600 ;  /* 0xfffff600050d7836 */ /* 0x040fe40000000000 */
[----:B------:R-:W5:Y:S01]  /*2020*/  LDG.E.64 R14, desc[UR10][R14.64] ;  /* 0x0000000a0e0e7981 */ /* 0x000f62000c1e1b00 */
[----:B------:R-:W-:Y:S02]  /*2030*/  VIADD R11, R5, 0xfffff880 ;  /* 0xfffff880050b7836 */ /* 0x000fe40000000000 */
[----:B------:R-:W-:-:S04]  /*2040*/  IMAD.WIDE.U32 R12, R13, 0x8, R6 ;  /* 0x000000080d0c7825 */ /* 0x000fc800078e0006 */
[--C-:B------:R-:W-:Y:S02]  /*2050*/  IMAD.WIDE.U32 R10, R11, 0x8, R6.reuse ;  /* 0x000000080b0a7825 */ /* 0x100fe400078e0006 */
[----:B------:R-:W5:Y:S02]  /*2060*/  LDG.E.64 R12, desc[UR10][R12.64] ;  /* 0x0000000a0c0c7981 */ /* 0x000f64000c1e1b00 */
[C---:B------:R-:W-:Y:S02]  /*2070*/  VIADD R9, R5.reuse, 0xfffffb00 ;  /* 0xfffffb0005097836 */ /* 0x040fe40000000000 */
[----:B------:R-:W5:Y:S01]  /*2080*/  LDG.E.64 R10, desc[UR10][R10.64] ;  /* 0x0000000a0a0a7981 */ /* 0x000f62000c1e1b00 */
[----:B------:R-:W-:Y:S02]  /*2090*/  VIADD R21, R5, 0xfffffd80 ;  /* 0xfffffd8005157836 */ /* 0x000fe40000000000 */
[----:B------:R-:W-:-:S04]  /*20a0*/  IMAD.WIDE.U32 R8, R9, 0x8, R6 ;  /* 0x0000000809087825 */ /* 0x000fc800078e0006 */
[----:B------:R-:W-:Y:S02]  /*20b0*/  IMAD.WIDE.U32 R20, R21, 0x8, R6 ;  /* 0x0000000815147825 */ /* 0x000fe400078e0006 */
[----:B------:R-:W5:Y:S04]  /*20c0*/  LDG.E.64 R8, desc[UR10][R8.64] ;  /* 0x0000000a08087981 */ /* 0x000f68000c1e1b00 */
[----:B------:R-:W5:Y:S01]  /*20d0*/  LDG.E.64 R20, desc[UR10][R20.64] ;  /* 0x0000000a14147981 */ /* 0x000f62000c1e1b00 */
[----:B------:R-:W-:Y:S01]  /*20e0*/  VIADD R25, R5, 0x280 ;  /* 0x0000028005197836 */ /* 0x000fe20000000000 */
[----:B--2---:R-:W-:-:S08]  /*20f0*/  DADD R22, R22, R28 ;  /* 0x0000000016167229 */ /* 0x004fd0000000001c */
[----:B---3--:R-:W-:Y:S01]  /*2100*/  DADD R18, R22, R18 ;  /* 0x0000000016127229 */ /* 0x008fe20000000012 */
[----:B------:R-:W-:-:S06]  /*2110*/  IMAD.WIDE.U32 R22, R5, 0x8, R6 ;  /* 0x0000000805167825 */ /* 0x000fcc00078e0006 */
[----:B------:R-:W2:Y:S01]  /*2120*/  LDG.E.64 R22, desc[UR10][R22.64] ;  /* 0x0000000a16167981 */ /* 0x000ea2000c1e1b00 */
[----:B----4-:R-:W-:Y:S01]  /*2130*/  DADD R16, R18, R16 ;  /* 0x0000000012107229 */ /* 0x010fe20000000010 */
[----:B------:R-:W-:-:S04]  /*2140*/  IMAD.WIDE.U32 R18, R25, 0x8, R6 ;  /* 0x0000000819127825 */ /* 0x000fc800078e0006 */
[----:B------:R-:W-:Y:S02]  /*2150*/  VIADD R25, R5, 0x500 ;  /* 0x0000050005197836 */ /* 0x000fe40000000000 */
[----:B------:R-:W3:Y:S01]  /*2160*/  LDG.E.64 R18, desc[UR10][R18.64] ;  /* 0x0000000a12127981 */ /* 0x000ee2000c1e1b00 */
[----:B-----5:R-:W-:Y:S01]  /*2170*/  DADD R14, R16, R14 ;  /* 0x00000000100e7229 */ /* 0x020fe2000000000e */
[----:B------:R-:W-:-:S04]  /*2180*/  IMAD.WIDE.U32 R16, R25, 0x8, R6 ;  /* 0x0000000819107825 */ /* 0x000fc800078e0006 */
[----:B------:R-:W-:Y:S02]  /*2190*/  VIADD R25, R5, 0x780 ;  /* 0x0000078005197836 */ /* 0x000fe40000000000 */
[----:B------:R-:W4:Y:S01]  /*21a0*/  LDG.E.64 R16, desc[UR10][R16.64] ;  /* 0x0000000a10107981 */ /* 0x000f22000c1e1b00 */
[----:B------:R-:W-:Y:S01]  /*21b0*/  DADD R12, R14, R12 ;  /* 0x000000000e0c7229 */ /* 0x000fe2000000000c */
[----:B------:R-:W-:-:S04]  /*21c0*/  IMAD.WIDE.U32 R14, R25, 0x8, R6 ;  /* 0x00000008190e7825 */ /* 0x000fc800078e0006 */
[----:B------:R-:W-:Y:S02]  /*21d0*/  VIADD R25, R5, 0xa00 ;  /* 0x00000a0005197836 */ /* 0x000fe40000000000 */
[----:B------:R-:W5:Y:S01]  /*21e0*/  LDG.E.64 R14, desc[UR10][R14.64] ;  /* 0x0000000a0e0e7981 */ /* 0x000f62000c1e1b00 */
        /* <DEDUP_REMOVED lines=9> */
[----:B------:R-:W-:Y:S01]  /*2280*/  IMAD.WIDE.U32 R8, R25, 0x8, R6 ;  /* 0x0000000819087825 */ /* 0x000fe200078e0006 */
[----:B------:R-:W-:-:S05]  /*2290*/  IADD3 R25, PT, PT, R5, 0x1180, RZ ;  /* 0x0000118005197810 */ /* 0x000fca0007ffe0ff */
[----:B------:R-:W5:Y:S01]  /*22a0*/  LDG.E.64 R8, desc[UR10][R8.64] ;  /* 0x0000000a08087981 */ /* 0x000f62000c1e1b00 */
[----:B------:R-:W-:-:S06]  /*22b0*/  IMAD.WIDE.U32 R24, R25, 0x8, R6 ;  /* 0x0000000819187825 */ /* 0x000fcc00078e0006 */
[----:B------:R-:W5:Y:S01]  /*22c0*/  LDG.E.64 R24, desc[UR10][R24.64] ;  /* 0x0000000a18187981 */ /* 0x000f62000c1e1b00 */
[----:B------:R-:W-:Y:S02]  /*22d0*/  VIADD R26, R26, 0x10 ;  /* 0x000000101a1a7836 */ /* 0x000fe40000000000 */
[----:B------:R-:W-:Y:S02]  /*22e0*/  VIADD R0, R0, 0x2800 ;  /* 0x0000280000007836 */ /* 0x000fe40000000000 */
[----:B------:R-:W-:Y:S01]  /*22f0*/  VIADD R5, R5, 0x2800 ;  /* 0x0000280005057836 */ /* 0x000fe20000000000 */
[----:B------:R-:W-:Y:S01]  /*2300*/  ISETP.NE.AND P0, PT, R26, RZ, PT ;  /* 0x000000ff1a00720c */ /* 0x000fe20003f05270 */
        /* <DEDUP_REMOVED lines=9> */
[----:B------:R-:W-:Y:S05]  /*23a0*/  BSYNC.RECONVERGENT B3 ;  /* 0x0000000000037941 */ /* 0x000fea0003800200 */
.L_x_142:
[----:B------:R-:W-:-:S07]  /*23b0*/  VIADD R0, R0, 0xffffec00 ;  /* 0xffffec0000007836 */ /* 0x000fce0000000000 */
.L_x_141:
[----:B------:R-:W-:Y:S05]  /*23c0*/  BSYNC.RECONVERGENT B2 ;  /* 0x0000000000027941 */ /* 0x000fea0003800200 */
.L_x_140:
[----:B------:R-:W-:-:S13]  /*23d0*/  ISETP.NE.AND P0, PT, R4, RZ, PT ;  /* 0x000000ff0400720c */ /* 0x000fda0003f05270 */
[----:B------:R-:W-:Y:S05]  /*23e0*/  @!P0 BRA `(.L_x_139) ;  /* 0x0000000400308947 */ /* 0x000fea0003800000 */
[----:B------:R-:W-:Y:S01]  /*23f0*/  ISETP.GE.U32.AND P0, PT, R4, 0x8, PT ;  /* 0x000000080400780c */ /* 0x000fe20003f06070 */
[----:B------:R-:W-:Y:S01]  /*2400*/  BSSY.RECONVERGENT B2, `(.L_x_144) ;  /* 0x0000025000027945 */ /* 0x000fe20003800200 */
[----:B------:R-:W-:-:S04]  /*2410*/  LOP3.LUT R22, R3, 0x7, RZ, 0xc0, !PT ;  /* 0x0000000703167812 */ /* 0x000fc800078ec0ff */
[----:B------:R-:W-:-:S07]  /*2420*/  ISETP.NE.AND P1, PT, R22, RZ, PT ;  /* 0x000000ff1600720c */ /* 0x000fce0003f25270 */
[----:B------:R-:W-:Y:S06]  /*2430*/  @!P0 BRA `(.L_x_145) ;  /* 0x0000000000848947 */ /* 0x000fec0003800000 */
[----:B------:R-:W-:-:S04]  /*2440*/  VIADD R19, R0, UR12 ;  /* 0x0000000c00137c36 */ /* 0x000fc80008000000 */
[----:B------:R-:W-:-:S04]  /*2450*/  IMAD.WIDE.U32 R4, R19, 0x8, R6 ;  /* 0x0000000813047825 */ /* 0x000fc800078e0006 */
[C---:B------:R-:W-:Y:S02]  /*2460*/  VIADD R17, R19.reuse, 0x280 ;  /* 0x0000028013117836 */ /* 0x040fe40000000000 */
[----:B------:R-:W2:Y:S01]  /*2470*/  LDG.E.64 R4, desc[UR10][R4.64] ;  /* 0x0000000a04047981 */ /* 0x000ea2000c1e1b00 */
        /* <DEDUP_REMOVED lines=14> */
[--C-:B------:R-:W-:Y:S02]  /*2560*/  IMAD.WIDE.U32 R20, R21, 0x8, R6.reuse ;  /* 0x0000000815147825 */ /* 0x100fe400078e0006 */
[----:B------:R-:W5:Y:S02]  /*2570*/  LDG.E.64 R8, desc[UR10][R8.64] ;  /* 0x0000000a08087981 */ /* 0x000f64000c1e1b00 */
[----:B------:R-:W-:Y:S02]  /*2580*/  VIADD R19, R19, 0x1180 ;  /* 0x0000118013137836 */ /* 0x000fe40000000000 */
[----:B------:R-:W5:Y:S02]  /*2590*/  LDG.E.64 R20, desc[UR10][R20.64] ;  /* 0x0000000a14147981 */ /* 0x000f64000c1e1b00 */
[----:B------:R-:W-:-:S06]  /*25a0*/  IMAD.WIDE.U32 R18, R19, 0x8, R6 ;  /* 0x0000000813127825 */ /* 0x000fcc00078e0006 */
        /* <DEDUP_REMOVED lines=10> */
.L_x_145:
[----:B------:R-:W-:Y:S05]  /*2650*/  BSYNC.RECONVERGENT B2 ;  /* 0x0000000000027941 */ /* 0x000fea0003800200 */
.L_x_144:
[----:B------:R-:W-:Y:S05]  /*2660*/  @!P1 BRA `(.L_x_139) ;  /* 0x0000000000909947 */ /* 0x000fea0003800000 */
[----:B------:R-:W-:Y:S01]  /*2670*/  ISETP.GE.U32.AND P0, PT, R22, 0x4, PT ;  /* 0x000000041600780c */ /* 0x000fe20003f06070 */
[----:B------:R-:W-:Y:S01]  /*2680*/  BSSY.RECONVERGENT B2, `(.L_x_146) ;  /* 0x0000014000027945 */ /* 0x000fe20003800200 */
[----:B------:R-:W-:-:S11]  /*2690*/  LOP3.LUT P1, RZ, R3, 0x3, RZ, 0xc0, !PT ;  /* 0x0000000303ff7812 */ /* 0x000fd6000782c0ff */
[----:B------:R-:W-:Y:S05]  /*26a0*/  @!P0 BRA `(.L_x_147) ;  /* 0x0000000000448947 */ /* 0x000fea0003800000 */
        /* <DEDUP_REMOVED lines=8> */
[----:B------:R-:W-:Y:S02]  /*2730*/  VIADD R13, R3, 0x780 ;  /* 0x00000780030d7836 */ /* 0x000fe40000000000 */
[----:B------:R-:W4:Y:S02]  /*2740*/  LDG.E.64 R10, desc[UR10][R10.64] ;  /* 0x0000000a0a0a7981 */ /* 0x000f24000c1e1b00 */
[----:B------:R-:W-:-:S06]  /*2750*/  IMAD.WIDE.U32 R12, R13, 0x8, R6 ;  /* 0x000000080d0c7825 */ /* 0x000fcc00078e0006 */
[----:B------:R-:W5:Y:S01]  /*2760*/  LDG.E.64 R12, desc[UR10][R12.64] ;  /* 0x0000000a0c0c7981 */ /* 0x000f62000c1e1b00 */
[----:B------:R-:W-:Y:S01]  /*2770*/  VIADD R0, R0, 0xa00 ;  /* 0x00000a0000007836 */ /* 0x000fe20000000000 */
[----:B--2---:R-:W-:-:S08]  /*2780*/  DADD R28, R28, R4 ;  /* 0x000000001c1c7229 */ /* 0x004fd00000000004 */
[----:B---3--:R-:W-:-:S08]  /*2790*/  DADD R28, R28, R8 ;  /* 0x000000001c1c7229 */ /* 0x008fd00000000008 */
[----:B----4-:R-:W-:-:S08]  /*27a0*/  DADD R28, R28, R10 ;  /* 0x000000001c1c7229 */ /* 0x010fd0000000000a */
[----:B-----5:R-:W-:-:S11]  /*27b0*/  DADD R28, R28, R12 ;  /* 0x000000001c1c7229 */ /* 0x020fd6000000000c */
.L_x_147:
[----:B------:R-:W-:Y:S05]  /*27c0*/  BSYNC.RECONVERGENT B2 ;  /* 0x0000000000027941 */ /* 0x000fea0003800200 */
.L_x_146:
[----:B------:R-:W-:Y:S05]  /*27d0*/  @!P1 BRA `(.L_x_139) ;  /* 0x0000000000349947 */ /* 0x000fea0003800000 */
[----:B------:R-:W-:-:S04]  /*27e0*/  IMAD.HI.U32 R2, R2, -0x33333333, RZ ;  /* 0xcccccccd02027827 */ /* 0x000fc800078e00ff */
[----:B------:R-:W-:Y:S01]  /*27f0*/  VIADD R5, R0, UR6 ;  /* 0x0000000600057c36 */ /* 0x000fe20008000000 */
[----:B------:R-:W-:-:S04]  /*2800*/  LOP3.LUT R2, R2, 0xffff, RZ, 0xc0, !PT ;  /* 0x0000ffff02027812 */ /* 0x000fc800078ec0ff */
[----:B------:R-:W-:-:S04]  /*2810*/  LEA.HI R2, R2, 0x1, RZ, 0x17 ;  /* 0x0000000102027811 */ /* 0x000fc800078fb8ff */
[----:B------:R-:W-:-:S05]  /*2820*/  LOP3.LUT R2, R2, 0x3, RZ, 0xc0, !PT ;  /* 0x0000000302027812 */ /* 0x000fca00078ec0ff */
[----:B------:R-:W-:-:S07]  /*2830*/  IMAD.MOV R0, RZ, RZ, -R2 ;  /* 0x000000ffff007224 */ /* 0x000fce00078e0a02 */
.L_x_148:
[----:B------:R-:W-:-:S06]  /*2840*/  IMAD.WIDE.U32 R2, R5, 0x8, R6 ;  /* 0x0000000805027825 */ /* 0x000fcc00078e0006 */
[----:B------:R-:W2:Y:S01]  /*2850*/  LDG.E.64 R2, desc[UR10][R2.64] ;  /* 0x0000000a02027981 */ /* 0x000ea2000c1e1b00 */
[----:B------:R-:W-:Y:S02]  /*2860*/  VIADD R0, R0, 0x1 ;  /* 0x0000000100007836 */ /* 0x000fe40000000000 */
[----:B------:R-:W-:-:S03]  /*2870*/  VIADD R5, R5, 0x280 ;  /* 0x0000028005057836 */ /* 0x000fc60000000000 */
[----:B------:R-:W-:Y:S01]  /*2880*/  ISETP.NE.AND P0, PT, R0, RZ, PT ;  /* 0x000000ff0000720c */ /* 0x000fe20003f05270 */
[----:B--2---:R-:W-:-:S12]  /*2890*/  DADD R28, R2, R28 ;  /* 0x00000000021c7229 */ /* 0x004fd8000000001c */
[----:B------:R-:W-:Y:S05]  /*28a0*/  @P0 BRA `(.L_x_148) ;  /* 0xfffffffc00e40947 */ /* 0x000fea000383ffff */
.L_x_139:
[----:B------:R-:W-:Y:S05]  /*28b0*/  BSYNC.RECONVERGENT B1 ;  /* 0x0000000000017941 */ /* 0x000fea0003800200 */
.L_x_136:
[----:B------:R-:W0:Y:S01]  /*28c0*/  S2R R0, SR_LANEID ;  /* 0x0000000000007919 */ /* 0x000e220000000000 */
[----:B------:R-:W-:Y:S04]  /*28d0*/  SHFL.DOWN PT, R2, R28, 0x1, 0x1f ;  /* 0x08201f001c027f89 */ /* 0x000fe800000e0000 */
[----:B------:R-:W2:Y:S01]  /*28e0*/  SHFL.DOWN PT, R3, R29, 0x1, 0x1f ;  /* 0x08201f001d037f89 */ /* 0x000ea200000e0000 */
[----:B------:R-:W3:Y:S01]  /*28f0*/  S2R R11, SR_TID.X ;  /* 0x00000000000b7919 */ /* 0x000ee20000002100 */
[----:B--2---:R-:W-:Y:S01]  /*2900*/  DADD R2, R2, R28 ;  /* 0x0000000002027229 */ /* 0x004fe2000000001c */
[C---:B0-----:R-:W-:Y:S02]  /*2910*/  ISETP.GT.AND P0, PT, R0.reuse, 0x1e, PT ;  /* 0x0000001e0000780c */ /* 0x041fe40003f04270 */
[----:B------:R-:W-:-:S07]  /*2920*/  ISETP.NE.AND P1, PT, R0, RZ, PT ;  /* 0x000000ff0000720c */ /* 0x000fce0003f25270 */
[----:B------:R-:W-:Y:S02]  /*2930*/  FSEL R4, R28, R2, P0 ;  /* 0x000000021c047208 */ /* 0x000fe40000000000 */
[----:B------:R-:W-:Y:S02]  /*2940*/  FSEL R5, R29, R3, P0 ;  /* 0x000000031d057208 */ /* 0x000fe40000000000 */
[----:B------:R-:W-:Y:S01]  /*2950*/  ISETP.GT.AND P0, PT, R0, 0x1d, PT ;  /* 0x0000001d0000780c */ /* 0x000fe20003f04270 */
[----:B------:R-:W-:Y:S04]  /*2960*/  SHFL.DOWN PT, R2, R4, 0x2, 0x1f ;  /* 0x08401f0004027f89 */ /* 0x000fe800000e0000 */
[----:B------:R-:W0:Y:S01]  /*2970*/  SHFL.DOWN PT, R3, R5, 0x2, 0x1f ;  /* 0x08401f0005037f89 */ /* 0x000e2200000e0000 */
[----:B------:R-:W2:Y:S01]  /*2980*/  @!P1 S2R R10, SR_CgaCtaId ;  /* 0x00000000000a9919 */ /* 0x000ea20000008800 */
        /* <DEDUP_REMOVED lines=12> */
[----:B---3--:R-:W-:Y:S01]  /*2a50*/  @!P1 SHF.R.U32.HI R6, RZ, 0x2, R11 ;  /* 0x00000002ff069819 */ /* 0x008fe2000001160b */
[----:B------:R-:W0:Y:S01]  /*2a60*/  SHFL.DOWN PT, R3, R9, 0x8, 0x1f ;  /* 0x09001f0009037f89 */ /* 0x000e2200000e0000 */
[----:B--2---:R-:W-:-:S02]  /*2a70*/  @!P1 LEA R7, R10, R7, 0x18 ;  /* 0x000000070a079211 */ /* 0x004fc400078ec0ff */
        /* <DEDUP_REMOVED lines=19> */
[----:B------:R-:W3:Y:S04]  /*2bb0*/  LDS.128 R12, [UR4+0x30] ;  /* 0x00003004ff0c7984 */ /* 0x000ee80008000c00 */
[----:B------:R-:W4:Y:S01]  /*2bc0*/  LDS.128 R8, [UR4+0x40] ;  /* 0x00004004ff087984 */ /* 0x000f220008000c00 */
[----:B0-----:R-:W-:-:S03]  /*2bd0*/  DADD R16, R4, R16 ;  /* 0x0000000004107229 */ /* 0x001fc60000000010 */
[----:B--2---:R-:W0:Y:S05]  /*2be0*/  LDS.128 R4, [UR4+0x50] ;  /* 0x00005004ff047984 */ /* 0x004e2a0008000c00 */
[----:B------:R-:W-:-:S08]  /*2bf0*/  DADD R16, R16, R18 ;  /* 0x0000000010107229 */ /* 0x000fd00000000012 */
[----:B---3--:R-:W-:-:S08]  /*2c00*/  DADD R12, R16, R12 ;  /* 0x00000000100c7229 */ /* 0x008fd0000000000c */
[----:B------:R-:W-:Y:S02]  /*2c10*/  DADD R2, R12, R14 ;  /* 0x000000000c027229 */ /* 0x000fe4000000000e */
[----:B------:R-:W2:Y:S06]  /*2c20*/  LDS.128 R12, [UR4+0x60] ;  /* 0x00006004ff0c7984 */ /* 0x000eac0008000c00 */
[----:B----4-:R-:W-:-:S08]  /*2c30*/  DADD R2, R2, R8 ;  /* 0x0000000002027229 */ /* 0x010fd00000000008 */
[----:B------:R-:W-:Y:S01]  /*2c40*/  DADD R2, R2, R10 ;  /* 0x0000000002027229 */ /* 0x000fe2000000000a */
[----:B------:R-:W3:Y:S07]  /*2c50*/  LDS.128 R8, [UR4+0x70] ;  /* 0x00007004ff087984 */ /* 0x000eee0008000c00 */
[----:B0-----:R-:W-:-:S08]  /*2c60*/  DADD R2, R2, R4 ;  /* 0x0000000002027229 */ /* 0x001fd00000000004 */
[----:B------:R-:W-:Y:S01]  /*2c70*/  DADD R2, R2, R6 ;  /* 0x0000000002027229 */ /* 0x000fe20000000006 */
[----:B------:R-:W0:Y:S07]  /*2c80*/  LDS.128 R4, [UR4+0x80] ;  /* 0x00008004ff047984 */ /* 0x000e2e0008000c00 */
[----:B--2---:R-:W-:-:S08]  /*2c90*/  DADD R2, R2, R12 ;  /* 0x0000000002027229 */ /* 0x004fd0000000000c */
[----:B------:R-:W-:Y:S01]  /*2ca0*/  DADD R2, R2, R14 ;  /* 0x0000000002027229 */ /* 0x000fe2000000000e */
[----:B------:R-:W2:Y:S07]  /*2cb0*/  LDS.128 R12, [UR4+0x90] ;  /* 0x00009004ff0c7984 */ /* 0x000eae0008000c00 */
[----:B---3--:R-:W-:-:S08]  /*2cc0*/  DADD R2, R2, R8 ;  /* 0x0000000002027229 */ /* 0x008fd00000000008 */
[----:B------:R-:W-:Y:S01]  /*2cd0*/  DADD R2, R2, R10 ;  /* 0x0000000002027229 */ /* 0x000fe2000000000a */
[----:B------:R-:W3:Y:S07]  /*2ce0*/  LDS.128 R8, [UR4+0xa0] ;  /* 0x0000a004ff087984 */ /* 0x000eee0008000c00 */
[----:B0-----:R-:W-:Y:S01]  /*2cf0*/  DADD R2, R2, R4 ;  /* 0x0000000002027229 */ /* 0x001fe20000000004 */
[----:B------:R-:W0:Y:S07]  /*2d00*/  LDS.64 R4, [UR4+0xb0] ;  /* 0x0000b004ff047984 */ /* 0x000e2e0008000a00 */
[----:B------:R-:W-:-:S08]  /*2d10*/  DADD R2, R2, R6 ;  /* 0x0000000002027229 */ /* 0x000fd00000000006 */
[----:B--2---:R-:W-:-:S08]  /*2d20*/  DADD R2, R2, R12 ;  /* 0x0000000002027229 */ /* 0x004fd0000000000c */
[----:B------:R-:W-:-:S08]  /*2d30*/  DADD R2, R2, R14 ;  /* 0x0000000002027229 */ /* 0x000fd0000000000e */
[----:B---3--:R-:W-:-:S08]  /*2d40*/  DADD R2, R2, R8 ;  /* 0x0000000002027229 */ /* 0x008fd00000000008 */
[----:B------:R-:W-:-:S08]  /*2d50*/  DADD R2, R2, R10 ;  /* 0x0000000002027229 */ /* 0x000fd0000000000a */
[----:B0-----:R-:W-:-:S11]  /*2d60*/  DADD R4, R2, R4 ;  /* 0x0000000002047229 */ /* 0x001fd60000000004 */
.L_x_135:
[----:B-1----:R-:W-:Y:S05]  /*2d70*/  BSYNC.RECONVERGENT B0 ;  /* 0x0000000000007941 */ /* 0x002fea0003800200 */
.L_x_119:
[----:B------:R-:W-:Y:S05]  /*2d80*/  @P0 EXIT ;  /* 0x000000000000094d */ /* 0x000fea0003800000 */
[----:B------:R-:W1:Y:S02]  /*2d90*/  LDCU.64 UR4, c[0x0][0x388] ;  /* 0x00007100ff0477ac */ /* 0x000e640008000a00 */
[----:B-1----:R-:W-:-:S06]  /*2da0*/  UIMAD.WIDE.U32 UR4, UR9, 0x8, UR4 ;  /* 0x00000008090478a5 */ /* 0x002fcc000f8e0004 */
[----:B--2---:R-:W-:Y:S02]  /*2db0*/  IMAD.U32 R2, RZ, RZ, UR4 ;  /* 0x00000004ff027e24 */ /* 0x004fe4000f8e00ff */
[----:B------:R-:W-:-:S05]  /*2dc0*/  IMAD.U32 R3, RZ, RZ, UR5 ;  /* 0x00000005ff037e24 */ /* 0x000fca000f8e00ff */
[----:B------:R-:W-:Y:S01]  /*2dd0*/  STG.E.64 desc[UR10][R2.64], R4 ;  /* 0x0000000402007986 */ /* 0x000fe2000c101b0a */
[----:B------:R-:W-:Y:S05]  /*2de0*/  EXIT ;  /* 0x000000000000794d */ /* 0x000fea0003800000 */
.L_x_149:
        /* <DEDUP_REMOVED lines=9> */
.L_x_194:


//--------------------- .text._ZN3cub18CUB_300001_SM_10006detail6reduce28DeviceReduceSingleTileKernelINS2_10policy_hubIdjN4cuda3std3__44plusIdEEE10Policy1000EN6thrust24THRUST_300001_SM_1000_NS6detail15normal_iteratorINSD_10device_ptrIdEEEEPdjS9_ddNS7_10__identityEEEvT0_T1_T2_T3_T4_T6_ --------------------------
	.section	.text._ZN3cub18CUB_300001_SM_10006detail6reduce28DeviceReduceSingleTileKernelINS2_10policy_hubIdjN4cuda3std3__44plusIdEEE10Policy1000EN6thrust24THRUST_300001_SM_1000_NS6detail15normal_iteratorINSD_10device_ptrIdEEEEPdjS9_ddNS7_10__identityEEEvT0_T1_T2_T3_T4_T6_,"ax",@progbits
	.align	128
        .global         _ZN3cub18CUB_300001_SM_10006detail6reduce28DeviceReduceSingleTileKernelINS2_10policy_hubIdjN4cuda3std3__44plusIdEEE10Policy1000EN6thrust24THRUST_300001_SM_1000_NS6detail15normal_iteratorINSD_10device_ptrIdEEEEPdjS9_ddNS7_10__identityEEEvT0_T1_T2_T3_T4_T6_
        .type           _ZN3cub18CUB_300001_SM_10006detail6reduce28DeviceReduceSingleTileKernelINS2_10policy_hubIdjN4cuda3std3__44plusIdEEE10Policy1000EN6thrust24THRUST_300001_SM_1000_NS6detail15normal_iteratorINSD_10device_ptrIdEEEEPdjS9_ddNS7_10__identityEEEvT0_T1_T2_T3_T4_T6_,@function
        .size           _ZN3cub18CUB_300001_SM_10006detail6reduce28DeviceReduceSingleTileKernelINS2_10policy_hubIdjN4cuda3std3__44plusIdEEE10Policy1000EN6thrust24THRUST_300001_SM_1000_NS6detail15normal_iteratorINSD_10device_ptrIdEEEEPdjS9_ddNS7_10__identityEEEvT0_T1_T2_T3_T4_T6_,(.L_x_195 - _ZN3cub18CUB_300001_SM_10006detail6reduce28DeviceReduceSingleTileKernelINS2_10policy_hubIdjN4cuda3std3__44plusIdEEE10Policy1000EN6thrust24THRUST_300001_SM_1000_NS6detail15normal_iteratorINSD_10device_ptrIdEEEEPdjS9_ddNS7_10__identityEEEvT0_T1_T2_T3_T4_T6_)
        .other          _ZN3cub18CUB_300001_SM_10006detail6reduce28DeviceReduceSingleTileKernelINS2_10policy_hubIdjN4cuda3std3__44plusIdEEE10Policy1000EN6thrust24THRUST_300001_SM_1000_NS6detail15normal_iteratorINSD_10device_ptrIdEEEEPdjS9_ddNS7_10__identityEEEvT0_T1_T2_T3_T4_T6_,@"STO_CUDA_ENTRY STV_DEFAULT"
_ZN3cub18CUB_300001_SM_10006detail6reduce28DeviceReduceSingleTileKernelINS2_10policy_hubIdjN4cuda3std3__44plusIdEEE10Policy1000EN6thrust24THRUST_300001_SM_1000_NS6detail15normal_iteratorINSD_10device_ptrIdEEEEPdjS9_ddNS7_10__identityEEEvT0_T1_T2_T3_T4_T6_:
.text._ZN3cub18CUB_300001_SM_10006detail6reduce28DeviceReduceSingleTileKernelINS2_10policy_hubIdjN4cuda3std3__44plusIdEEE10Policy1000EN6thrust24THRUST_300001_SM_1000_NS6detail15normal_iteratorINSD_10device_ptrIdEEEEPdjS9_ddNS7_10__identityEEEvT0_T1_T2_T3_T4_T6_:
        /* <DEDUP_REMOVED lines=13> */
.L_x_150:
[----:B------:R-:W-:Y:S01]  /*00d0*/  ISETP.GT.U32.AND P0, PT, R2, 0x13ff, PT ;  /* 0x000013ff0200780c */ /* 0x000fe20003f04070 */
[----:B------:R-:W-:-:S12]  /*00e0*/  BSSY.RECONVERGENT B0, `(.L_x_151) ;  /* 0x0000280000007945 */ /* 0x000fd80003800200 */
        /* <DEDUP_REMOVED lines=11> */
.L_x_154:
[----:B------:R-:W-:Y:S05]  /*01a0*/  BSYNC.RECONVERGENT B1 ;  /* 0x0000000000017941 */ /* 0x000fea0003800200 */
.L_x_153:
[----:B------:R-:W-:Y:S01]  /*01b0*/  ISETP.GE.U32.AND P0, PT, R41, R2, PT ;  /* 0x000000022900720c */ /* 0x000fe20003f06070 */
[----:B------:R-:W-:-:S12]  /*01c0*/  BSSY.RECONVERGENT B1, `(.L_x_155) ;  /* 0x0000073000017945 */ /* 0x000fd80003800200 */
[----:B------:R-:W-:Y:S05]  /*01d0*/  @P0 BRA `(.L_x_156) ;  /* 0x0000000400c40947 */ /* 0x000fea0003800000 */
[----:B------:R-:W-:Y:S01]  /*01e0*/  LOP3.LUT R5, RZ, R41, RZ, 0x33, !PT ;  /* 0x00000029ff057212 */ /* 0x000fe200078e33ff */
[----:B------:R-:W-:Y:S04]  /*01f0*/  BSSY.RECONVERGENT B2, `(.L_x_157) ;  /* 0x0000034000027945 */ /* 0x000fe80003800200 */
[----:B------:R-:W-:-:S04]  /*0200*/  IMAD.IADD R5, R5, 0x1, R2 ;  /* 0x0000000105057824 */ /* 0x000fc800078e0202 */
[C---:B------:R-:W-:Y:S01]  /*0210*/  IMAD.HI.U32 R40, R5.reuse, -0x33333333, RZ ;  /* 0xcccccccd05287827 */ /* 0x040fe200078e00ff */
[----:B------:R-:W-:-:S04]  /*0220*/  ISETP.GE.U32.AND P1, PT, R5, 0x2580, PT ;  /* 0x000025800500780c */ /* 0x000fc80003f26070 */
[----:B------:R-:W-:-:S04]  /*0230*/  LEA.HI R40, R40, 0x1, RZ, 0x17 ;  /* 0x0000000128287811 */ /* 0x000fc800078fb8ff */
[----:B------:R-:W-:-:S04]  /*0240*/  LOP3.LUT R42, R40, 0xf, RZ, 0xc0, !PT ;  /* 0x0000000f282a7812 */ /* 0x000fc800078ec0ff */
[----:B------:R-:W-:Y:S01]  /*0250*/  ISETP.NE.AND P0, PT, R42, RZ, PT ;  /* 0x000000ff2a00720c */ /* 0x000fe20003f05270 */
[----:B------:R-:W-:-:S12]  /*0260*/  @!P1 BRA `(.L_x_158) ;  /* 0x0000000000b09947 */ /* 0x000fd80003800000 */
[----:B------:R-:W0:Y:S01]  /*0270*/  LDC.64 R4, c[0x0][0x380] ;  /* 0x0000e000ff047b82 */ /* 0x000e220000000a00 */
[----:B------:R-:W-:-:S05]  /*0280*/  LOP3.LUT R0, R40, 0xfffff0, RZ, 0xc0, !PT ;  /* 0x00fffff028007812 */ /* 0x000fca00078ec0ff */
[----:B------:R-:W-:Y:S02]  /*0290*/  IMAD.MOV R0, RZ, RZ, -R0 ;  /* 0x000000ffff007224 */ /* 0x000fe400078e0a00 */
[----:B0-----:R-:W-:-:S03]  /*02a0*/  IMAD.WIDE.U32 R4, R41, 0x8, R4 ;  /* 0x0000000829047825 */ /* 0x001fc600078e0004 */
[----:B------:R-:W-:-:S05]  /*02b0*/  IADD3 R4, P1, PT, R4, 0xa000, RZ ;  /* 0x0000a00004047810 */ /* 0x000fca0007f3e0ff */
[----:B------:R-:W-:-:S08]  /*02c0*/  IMAD.X R5, RZ, RZ, R5, P1 ;  /* 0x000000ffff057224 */ /* 0x000fd000008e0605 */
.L_x_159:
        /* <DEDUP_REMOVED lines=38> */
.L_x_158:
[----:B------:R-:W-:Y:S05]  /*0530*/  BSYNC.RECONVERGENT B2 ;  /* 0x0000000000027941 */ /* 0x000fea0003800200 */
.L_x_157:
[----:B------:R-:W-:Y:S05]  /*0540*/  @!P0 BRA `(.L_x_156) ;  /* 0x0000000000e88947 */ /* 0x000fea0003800000 */
[----:B------:R-:W-:Y:S01]  /*0550*/  ISETP.GE.U32.AND P0, PT, R42, 0x8, PT ;  /* 0x000000082a00780c */ /* 0x000fe20003f06070 */
[----:B------:R-:W-:Y:S01]  /*0560*/  BSSY.RECONVERGENT B2, `(.L_x_160) ;  /* 0x0000017000027945 */ /* 0x000fe20003800200 */
[----:B------:R-:W-:-:S04]  /*0570*/  LOP3.LUT R22, R40, 0x7, RZ, 0xc0, !PT ;  /* 0x0000000728167812 */ /* 0x000fc800078ec0ff */
[----:B------:R-:W-:-:S07]  /*0580*/  ISETP.NE.AND P1, PT, R22, RZ, PT ;  /* 0x000000ff1600720c */ /* 0x000fce0003f25270 */
[----:B------:R-:W-:Y:S06]  /*0590*/  @!P0 BRA `(.L_x_161) ;  /* 0x00000000004c8947 */ /* 0x000fec0003800000 */
[----:B------:R-:W0:Y:S02]  /*05a0*/  LDC.64 R4, c[0x0][0x380] ;  /* 0x0000e000ff047b82 */ /* 0x000e240000000a00 */
[----:B0-----:R-:W-:-:S05]  /*05b0*/  IMAD.WIDE.U32 R20, R41, 0x8, R4 ;  /* 0x0000000829147825 */ /* 0x001fca00078e0004 */
        /* <DEDUP_REMOVED lines=17> */
.L_x_161:
[----:B------:R-:W-:Y:S05]  /*06d0*/  BSYNC.RECONVERGENT B2 ;  /* 0x0000000000027941 */ /* 0x000fea0003800200 */
.L_x_160:
        /* <DEDUP_REMOVED lines=17> */
.L_x_163:
[----:B------:R-:W-:Y:S05]  /*07f0*/  BSYNC.RECONVERGENT B2 ;  /* 0x0000000000027941 */ /* 0x000fea0003800200 */
.L_x_162:
[----:B------:R-:W-:Y:S05]  /*0800*/  @!P1 BRA `(.L_x_156) ;  /* 0x0000000000389947 */ /* 0x000fea0003800000 */
[----:B------:R-:W0:Y:S01]  /*0810*/  LDC.64 R4, c[0x0][0x380] ;  /* 0x0000e000ff047b82 */ /* 0x000e220000000a00 */
[----:B------:R-:W-:Y:S02]  /*0820*/  IMAD.MOV R0, RZ, RZ, -R0 ;  /* 0x000000ffff007224 */ /* 0x000fe400078e0a00 */
[----:B0-----:R-:W-:-:S04]  /*0830*/  IMAD.WIDE.U32 R4, R41, 0x8, R4 ;  /* 0x0000000829047825 */ /* 0x001fc800078e0004 */
[----:B------:R-:W-:Y:S02]  /*0840*/  IMAD.MOV.U32 R6, RZ, RZ, R4 ;  /* 0x000000ffff067224 */ /* 0x000fe400078e0004 */
[----:B------:R-:W-:-:S07]  /*0850*/  IMAD.MOV.U32 R7, RZ, RZ, R5 ;  /* 0x000000ffff077224 */ /* 0x000fce00078e0005 */
.L_x_164:
[----:B------:R-:W-:Y:S02]  /*0860*/  IMAD.MOV.U32 R4, RZ, RZ, R6 ;  /* 0x000000ffff047224 */ /* 0x000fe400078e0006 */
[----:B------:R-:W-:-:S06]  /*0870*/  IMAD.MOV.U32 R5, RZ, RZ, R7 ;  /* 0x000000ffff057224 */ /* 0x000fcc00078e0007 */
[----:B------:R-:W2:Y:S01]  /*0880*/  LDG.E.64 R4, desc[UR6][R4.64] ;  /* 0x0000000604047981 */ /* 0x000ea2000c1e1b00 */
[----:B------:R-:W-:Y:S01]  /*0890*/  VIADD R0, R0, 0x1 ;  /* 0x0000000100007836 */ /* 0x000fe20000000000 */
[----:B------:R-:W-:-:S04]  /*08a0*/  IADD3 R6, P1, PT, R6, 0x1400, RZ ;  /* 0x0000140006067810 */ /* 0x000fc80007f3e0ff */
[----:B------:R-:W-:Y:S01]  /*08b0*/  ISETP.NE.AND P0, PT, R0, RZ, PT ;  /* 0x000000ff0000720c */ /* 0x000fe20003f05270 */
[----:B------:R-:W-:Y:S01]  /*08c0*/  IMAD.X R7, RZ, RZ, R7, P1 ;  /* 0x000000ffff077224 */ /* 0x000fe200008e0607 */
[----:B--2--5:R-:W-:-:S11]  /*08d0*/  DADD R36, R4, R36 ;  /* 0x0000000004247229 */ /* 0x024fd60000000024 */
[----:B------:R-:W-:Y:S05]  /*08e0*/  @P0 BRA `(.L_x_164) ;  /* 0xfffffffc00dc0947 */ /* 0x000fea000383ffff */
.L_x_156:
[----:B------:R-:W-:Y:S05]  /*08f0*/  BSYNC.RECONVERGENT B1 ;  /* 0x0000000000017941 */ /* 0x000fea0003800200 */
.L_x_155:
        /* <DEDUP_REMOVED lines=28> */
[----:B-1----:R-:W-:-:S03]  /*0ac0*/  @!P1 LEA R9, R13, R2, 0x18 ;  /* 0x000000020d099211 */ /* 0x002fc600078ec0ff */
[----:B------:R-:W0:Y:S02]  /*0ad0*/  SHFL.DOWN PT, R5, R11, 0x8, 0x1f ;  /* 0x09001f000b057f89 */ /* 0x000e2400000e0000 */
[----:B0-----:R-:W-:-:S10]  /*0ae0*/  DADD R4, R4, R10 ;  /* 0x0000000004047229 */ /* 0x001fd4000000000a */
[----:B------:R-:W-:Y:S02]  /*0af0*/  FSEL R6, R10, R4, P0 ;  /* 0x000000040a067208 */ /* 0x000fe40000000000 */
[----:B------:R-:W-:Y:S01]  /*0b00*/  FSEL R7, R11, R5, P0 ;  /* 0x000000050b077208 */ /* 0x000fe20000000000 */
[----:B------:R-:W-:Y:S01]  /*0b10*/  @!P1 IMAD.IADD R11, R0, 0x1, R9 ;  /* 0x00000001000b9824 */ /* 0x000fe200078e0209 */
        /* <DEDUP_REMOVED lines=14> */
[----:B------:R-:W2:Y:S04]  /*0c00*/  LDS.128 R16, [UR4+0x30] ;  /* 0x00003004ff107984 */ /* 0x000ea80008000c00 */
[----:B-1----:R-:W1:Y:S01]  /*0c10*/  LDS.128 R4, [UR4+0x40] ;  /* 0x00004004ff047984 */ /* 0x002e620008000c00 */
[----:B0-----:R-:W-:-:S03]  /*0c20*/  DADD R12, R8, R12 ;  /* 0x00000000080c7229 */ /* 0x001fc6000000000c */
[----:B------:R-:W0:Y:S05]  /*0c30*/  LDS.128 R8, [UR4+0x50] ;  /* 0x00005004ff087984 */ /* 0x000e2a0008000c00 */
[----:B------:R-:W-:-:S08]  /*0c40*/  DADD R12, R12, R14 ;  /* 0x000000000c0c7229 */ /* 0x000fd0000000000e */
[----:B--2---:R-:W-:-:S08]  /*0c50*/  DADD R12, R12, R16 ;  /* 0x000000000c0c7229 */ /* 0x004fd00000000010 */
[----:B------:R-:W-:Y:S02]  /*0c60*/  DADD R18, R12, R18 ;  /* 0x000000000c127229 */ /* 0x000fe40000000012 */
[----:B------:R-:W2:Y:S06]  /*0c70*/  LDS.128 R12, [UR4+0x60] ;  /* 0x00006004ff0c7984 */ /* 0x000eac0008000c00 */
[----:B-1----:R-:W-:-:S08]  /*0c80*/  DADD R4, R18, R4 ;  /* 0x0000000012047229 */ /* 0x002fd00000000004 */
[----:B------:R-:W-:Y:S02]  /*0c90*/  DADD R2, R4, R6 ;  /* 0x0000000004027229 */ /* 0x000fe40000000006 */
[----:B------:R-:W1:Y:S06]  /*0ca0*/  LDS.128 R4, [UR4+0x70] ;  /* 0x00007004ff047984 */ /* 0x000e6c0008000c00 */
[----:B0-----:R-:W-:-:S08]  /*0cb0*/  DADD R2, R2, R8 ;  /* 0x0000000002027229 */ /* 0x001fd00000000008 */
[----:B------:R-:W-:Y:S01]  /*0cc0*/  DADD R2, R2, R10 ;  /* 0x0000000002027229 */ /* 0x000fe2000000000a */
[----:B------:R-:W0:Y:S07]  /*0cd0*/  LDS.128 R8, [UR4+0x80] ;  /* 0x00008004ff087984 */ /* 0x000e2e0008000c00 */
[----:B--2---:R-:W-:-:S08]  /*0ce0*/  DADD R2, R2, R12 ;  /* 0x0000000002027229 */ /* 0x004fd0000000000c */
        /* <DEDUP_REMOVED lines=14> */
.L_x_165:
        /* <DEDUP_REMOVED lines=26> */
[----:B0-----:R-:W-:-:S10]  /*0f70*/  DADD R4, R4, R8 ;  /* 0x0000000004047229 */ /* 0x001fd40000000008 */
[----:B------:R-:W-:Y:S02]  /*0f80*/  FSEL R6, R8, R4, P0 ;  /* 0x0000000408067208 */ /* 0x000fe40000000000 */
[----:B------:R-:W-:Y:S01]  /*0f90*/  FSEL R7, R9, R5, P0 ;  /* 0x0000000509077208 */ /* 0x000fe20000000000 */
[----:B------:R-:W0:Y:S01]  /*0fa0*/  @!P1 S2R R8, SR_CgaCtaId ;  /* 0x0000000000089919 */ /* 0x000e220000008800 */
[----:B------:R-:W-:Y:S01]  /*0fb0*/  ISETP.GT.AND P0, PT, R0, R13, PT ;  /* 0x0000000d0000720c */ /* 0x000fe20003f04270 */
[----:B------:R-:W-:Y:S01]  /*0fc0*/  VIADD R0, R12, 0x10 ;  /* 0x000000100c007836 */ /* 0x000fe20000000000 */
[----:B------:R-:W-:Y:S04]  /*0fd0*/  SHFL.DOWN PT, R4, R6, 0x8, R13 ;  /* 0x0900000006047989 */ /* 0x000fe800000e000d */
[----:B------:R-:W1:Y:S02]  /*0fe0*/  SHFL.DOWN PT, R5, R7, 0x8, R13 ;  /* 0x0900000007057989 */ /* 0x000e6400000e000d */
[----:B-1----:R-:W-:-:S10]  /*0ff0*/  DADD R4, R4, R6 ;  /* 0x0000000004047229 */ /* 0x002fd40000000006 */
[----:B------:R-:W-:Y:S02]  /*1000*/  FSEL R10, R6, R4, P0 ;  /* 0x00000004060a7208 */ /* 0x000fe40000000000 */
[----:B------:R-:W-:Y:S02]  /*1010*/  FSEL R11, R7, R5, P0 ;  /* 0x00000005070b7208 */ /* 0x000fe40000000000 */
[----:B------:R-:W-:Y:S01]  /*1020*/  @!P1 MOV R7, 0x400 ;  /* 0x0000040000079802 */ /* 0x000fe20000000f00 */
[----:B------:R-:W-:Y:S01]  /*1030*/  SHFL.DOWN PT, R4, R10, 0x10, R13 ;  /* 0x0a0000000a047989 */ /* 0x000fe200000e000d */
[----:B------:R-:W-:Y:S02]  /*1040*/  ISETP.GT.AND P0, PT, R0, R13, PT ;  /* 0x0000000d0000720c */ /* 0x000fe40003f04270 */
        /* <DEDUP_REMOVED lines=14> */
[----:B------:R-:W-:Y:S01]  /*1130*/  ISETP.GT.U32.AND P1, PT, R2, 0x20, PT ;  /* 0x000000200200780c */ /* 0x000fe20003f24070 */
[----:B-1----:R-:W-:-:S09]  /*1140*/  ULEA UR4, UR5, UR4, 0x18 ;  /* 0x0000000405047291 */ /* 0x002fd2000f8ec0ff */
[----:B------:R-:W1:Y:S04]  /*1150*/  LDS.128 R12, [UR4+0x20] ;  /* 0x00002004ff0c7984 */ /* 0x000e680008000c00 */
[----:B0-----:R-:W0:Y:S01]  /*1160*/  LDS.128 R4, [UR4+0x30] ;  /* 0x00003004ff047984 */ /* 0x001e220008000c00 */
        /* <DEDUP_REMOVED lines=70> */
[----:B------:R-:W0:Y:S01]  /*15d0*/  LDS.64 R4, [UR4+0xb0] ;  /* 0x0000b004ff047984 */ /* 0x000e220008000a00 */
        /* <DEDUP_REMOVED lines=8> */
[----:B------:R-:W-:-:S04]  /*1660*/  ISETP.GT.U32.AND P1, PT, R2, 0x260, PT ;  /* 0x000002600200780c */ /* 0x000fc80003f24070 */
[----:B0-----:R-:W-:-:S10]  /*1670*/  DADD R4, R4, R6 ;  /* 0x0000000004047229 */ /* 0x001fd40000000006 */
[----:B------:R-:W-:Y:S02]  /*1680*/  FSEL R8, R4, R6, P1 ;  /* 0x0000000604087208 */ /* 0x000fe40000800000 */
[----:B------:R-:W-:Y:S01]  /*1690*/  FSEL R9, R5, R7, P1 ;  /* 0x0000000705097208 */ /* 0x000fe20000800000 */
[----:B------:R-:W-:Y:S06]  /*16a0*/  BRA `(.L_x_166) ;  /* 0x00000010008c7947 */ /* 0x000fec0003800000 */
.L_x_152:
[----:B------:R-:W0:Y:S01]  /*16b0*/  S2R R0, SR_TID.X ;  /* 0x0000000000007919 */ /* 0x000e220000002100 */
[----:B------:R-:W1:Y:S02]  /*16c0*/  LDCU.64 UR4, c[0x0][0x380] ;  /* 0x00007000ff0477ac */ /* 0x000e640008000a00 */
[----:B-1----:R-:W-:Y:S02]  /*16d0*/  IMAD.U32 R6, RZ, RZ, UR4 ;  /* 0x00000004ff067e24 */ /* 0x002fe4000f8e00ff */
[----:B------:R-:W-:Y:S02]  /*16e0*/  IMAD.U32 R7, RZ, RZ, UR5 ;  /* 0x00000005ff077e24 */ /* 0x000fe4000f8e00ff */
[----:B0-----:R-:W-:-:S05]  /*16f0*/  IMAD.WIDE.U32 R20, R0, 0x8, R6 ;  /* 0x0000000800147825 */ /* 0x001fca00078e0006 */
        /* <DEDUP_REMOVED lines=8> */
[----:B------:R-:W-:Y:S01]  /*1780*/  VIADD R3, R2, 0xffffec00 ;  /* 0xffffec0002037836 */ /* 0x000fe20000000000 */
[----:B------:R-:W-:-:S04]  /*1790*/  UMOV UR4, 0x1400 ;  /* 0x0000140000047882 */ /* 0x000fc80000000000 */
[----:B------:R-:W-:Y:S01]  /*17a0*/  ISETP.GE.U32.AND P0, PT, R3, 0x1400, PT ;  /* 0x000014000300780c */ /* 0x000fe20003f06070 */
        /* <DEDUP_REMOVED lines=8> */
[----:B------:R-:W0:Y:S01]  /*1830*/  LDC R2, c[0x0][0x390] ;  /* 0x0000e400ff027b82 */ /* 0x000e220000000800 */
[----:B------:R-:W-:-:S07]  /*1840*/  UMOV UR4, 0x1400 ;  /* 0x0000140000047882 */ /* 0x000fce0000000000 */
[----:B------:R-:W1:Y:S02]  /*1850*/  LDC.64 R6, c[0x0][0x380] ;  /* 0x0000e000ff067b82 */ /* 0x000e640000000a00 */
.L_x_169:
[----:B------:R-:W-:-:S04]  /*1860*/  VIADD R9, R0, UR4 ;  /* 0x0000000400097c36 */ /* 0x000fc80008000000 */
[----:B-1----:R-:W-:-:S05]  /*1870*/  IMAD.WIDE.U32 R8, R9, 0x8, R6 ;  /* 0x0000000809087825 */ /* 0x002fca00078e0006 */
        /* <DEDUP_REMOVED lines=8> */
[----:B--2---:R-:W-:-:S08]  /*1900*/  DADD R10, R10, R38 ;  /* 0x000000000a0a7229 */ /* 0x004fd00000000026 */
[----:B---3--:R-:W-:Y:S01]  /*1910*/  DADD R10, R12, R10 ;  /* 0x000000000c0a7229 */ /* 0x008fe2000000000a */
[----:B0-----:R-:W-:-:S05]  /*1920*/  VIADD R12, R2, -UR4 ;  /* 0x80000004020c7c36 */ /* 0x001fca0008000000 */
[----:B------:R-:W-:Y:S02]  /*1930*/  ISETP.GE.U32.AND P0, PT, R12, 0x1400, PT ;  /* 0x000014000c00780c */ /* 0x000fe40003f06070 */
[----:B----4-:R-:W-:-:S08]  /*1940*/  DADD R10, R14, R10 ;  /* 0x000000000e0a7229 */ /* 0x010fd0000000000a */
[----:B-----5:R-:W-:-:S08]  /*1950*/  DADD R10, R16, R10 ;  /* 0x00000000100a7229 */ /* 0x020fd0000000000a */
[----:B------:R-:W-:-:S08]  /*1960*/  DADD R10, R18, R10 ;  /* 0x00000000120a7229 */ /* 0x000fd0000000000a */
[----:B------:R-:W-:-:S08]  /*1970*/  DADD R10, R20, R10 ;  /* 0x00000000140a7229 */ /* 0x000fd0000000000a */
[----:B------:R-:W-:-:S08]  /*1980*/  DADD R10, R22, R10 ;  /* 0x00000000160a7229 */ /* 0x000fd0000000000a */
[----:B------:R-:W-:Y:S01]  /*1990*/  DADD R38, R4, R10 ;  /* 0x0000000004267229 */ /* 0x000fe2000000000a */
[----:B------:R-:W-:Y:S10]  /*19a0*/  @!P0 BRA `(.L_x_168) ;  /* 0x0000000800a48947 */ /* 0x000ff40003800000 */
[----:B------:R-:W-:-:S06]  /*19b0*/  UIADD3 UR4, UPT, UPT, UR4, 0x1400, URZ ;  /* 0x0000140004047890 */ /* 0x000fcc000fffe0ff */
[----:B------:R-:W-:-:S13]  /*19c0*/  ISETP.LT.U32.AND P0, PT, R3, UR4, PT ;  /* 0x0000000403007c0c */ /* 0x000fda000bf01070 */
[----:B------:R-:W-:Y:S05]  /*19d0*/  @!P0 BRA `(.L_x_169) ;  /* 0xfffffffc00a08947 */ /* 0x000fea000383ffff */
.L_x_167:
[----:B------:R-:W-:Y:S01]  /*19e0*/  VIADD R3, R2, -UR4 ;  /* 0x8000000402037c36 */ /* 0x000fe20008000000 */
[----:B------:R-:W-:Y:S04]  /*19f0*/  BSSY.RECONVERGENT B1, `(.L_x_168) ;  /* 0x00000a4000017945 */ /* 0x000fe80003800200 */
[----:B------:R-:W-:-:S04]  /*1a00*/  ISETP.GE.AND P0, PT, R0, R3, PT ;  /* 0x000000030000720c */ /* 0x000fc80003f06270 */
[----:B------:R-:W-:-:S13]  /*1a10*/  ISETP.LE.U32.OR P0, PT, R2, UR4, P0 ;  /* 0x0000000402007c0c */ /* 0x000fda0008703470 */
[----:B------:R-:W-:Y:S05]  /*1a20*/  @P0 BRA `(.L_x_170) ;  /* 0x0000000800800947 */ /* 0x000fea0003800000 */
[----:B------:R-:W-:Y:S01]  /*1a30*/  LOP3.LUT R3, RZ, R0, RZ, 0x33, !PT ;  /* 0x00000000ff037212 */ /* 0x000fe200078e33ff */
[----:B------:R-:W-:Y:S03]  /*1a40*/  BSSY.RECONVERGENT B2, `(.L_x_171) ;  /* 0x0000053000027945 */ /* 0x000fe60003800200 */
[----:B------:R-:W-:-:S04]  /*1a50*/  IADD3 R3, PT, PT, R2, -UR4, R3 ;  /* 0x8000000402037c10 */ /* 0x000fc8000fffe003 */
[C---:B------:R-:W-:Y:S01]  /*1a60*/  ISETP.GE.U32.AND P0, PT, R3.reuse, 0x2580, PT ;  /* 0x000025800300780c */ /* 0x040fe20003f06070 */
[----:B------:R-:W-:-:S05]  /*1a70*/  IMAD.HI.U32 R2, R3, -0x33333333, RZ ;  /* 0xcccccccd03027827 */ /* 0x000fca00078e00ff */
[----:B------:R-:W-:Y:S01]  /*1a80*/  LEA.HI R3, R2, 0x1, RZ, 0x17 ;  /* 0x0000000102037811 */ /* 0x000fe200078fb8ff */
[----:B------:R-:W-:-:S03]  /*1a90*/  IMAD.MOV.U32 R2, RZ, RZ, R0 ;  /* 0x000000ffff027224 */ /* 0x000fc600078e0000 */
[----:B------:R-:W-:-:S03]  /*1aa0*/  LOP3.LUT R4, R3, 0xf, RZ, 0xc0, !PT ;  /* 0x0000000f03047812 */ /* 0x000fc600078ec0ff */
[----:B------:R-:W-:Y:S05]  /*1ab0*/  @!P0 BRA `(.L_x_172) ;  /* 0x00000004002c8947 */ /* 0x000fea0003800000 */
[----:B------:R-:W-:Y:S01]  /*1ac0*/  LOP3.LUT R42, R3, 0xfffff0, RZ, 0xc0, !PT ;  /* 0x00fffff0032a7812 */ /* 0x000fe200078ec0ff */
[----:B------:R-:W-:Y:S01]  /*1ad0*/  BSSY.RECONVERGENT B3, `(.L_x_173) ;  /* 0x0000048000037945 */ /* 0x000fe20003800200 */
[C---:B------:R-:W-:Y:S01]  /*1ae0*/  LOP3.LUT R2, R0.reuse, 0x1400, RZ, 0xfc, !PT ;  /* 0x0000140000027812 */ /* 0x040fe200078efcff */
[----:B------:R-:W-:Y:S02]  /*1af0*/  VIADD R5, R0, UR4 ;  /* 0x0000000400057c36 */ /* 0x000fe40008000000 */
[----:B------:R-:W-:-:S07]  /*1b00*/  IMAD.MOV R42, RZ, RZ, -R42 ;  /* 0x000000ffff2a7224 */ /* 0x000fce00078e0a2a */
.L_x_174:
        /* <DEDUP_REMOVED lines=68> */
[----:B------:R-:W-:Y:S05]  /*1f50*/  BSYNC.RECONVERGENT B3 ;  /* 0x0000000000037941 */ /* 0x000fea0003800200 */
.L_x_173:
[----:B------:R-:W-:-:S07]  /*1f60*/  VIADD R2, R2, 0xffffec00 ;  /* 0xffffec0002027836 */ /* 0x000fce0000000000 */
.L_x_172:
[----:B------:R-:W-:Y:S05]  /*1f70*/  BSYNC.RECONVERGENT B2 ;  /* 0x0000000000027941 */ /* 0x000fea0003800200 */
.L_x_171:
        /* <DEDUP_REMOVED lines=40> */
.L_x_176:
[----:B------:R-:W-:Y:S05]  /*2200*/  BSYNC.RECONVERGENT B2 ;  /* 0x0000000000027941 */ /* 0x000fea0003800200 */
.L_x_175:
        /* <DEDUP_REMOVED lines=23> */
.L_x_178:
[----:B------:R-:W-:Y:S05]  /*2380*/  BSYNC.RECONVERGENT B2 ;  /* 0x0000000000027941 */ /* 0x000fea0003800200 */
.L_x_177:
[----:B------:R-:W-:Y:S05]  /*2390*/  @!P1 BRA `(.L_x_170) ;  /* 0x0000000000249947 */ /* 0x000fea0003800000 */
[----:B------:R-:W-:Y:S02]  /*23a0*/  VIADD R5, R2, UR4 ;  /* 0x0000000402057c36 */ /* 0x000fe40008000000 */
[----:B------:R-:W-:-:S07]  /*23b0*/  IMAD.MOV R4, RZ, RZ, -R3 ;  /* 0x000000ffff047224 */ /* 0x000fce00078e0a03 */
.L_x_179:
[----:B------:R-:W-:-:S06]  /*23c0*/  IMAD.WIDE.U32 R2, R5, 0x8, R6 ;  /* 0x0000000805027825 */ /* 0x000fcc00078e0006 */
[----:B------:R-:W2:Y:S01]  /*23d0*/  LDG.E.64 R2, desc[UR6][R2.64] ;  /* 0x0000000602027981 */ /* 0x000ea2000c1e1b00 */
[----:B------:R-:W-:Y:S02]  /*23e0*/  VIADD R4, R4, 0x1 ;  /* 0x0000000104047836 */ /* 0x000fe40000000000 */
[----:B------:R-:W-:-:S03]  /*23f0*/  VIADD R5, R5, 0x280 ;  /* 0x0000028005057836 */ /* 0x000fc60000000000 */
[----:B------:R-:W-:Y:S01]  /*2400*/  ISETP.NE.AND P0, PT, R4, RZ, PT ;  /* 0x000000ff0400720c */ /* 0x000fe20003f05270 */
[----:B--2---:R-:W-:-:S12]  /*2410*/  DADD R38, R2, R38 ;  /* 0x0000000002267229 */ /* 0x004fd80000000026 */
[----:B------:R-:W-:Y:S05]  /*2420*/  @P0 BRA `(.L_x_179) ;  /* 0xfffffffc00e40947 */ /* 0x000fea000383ffff */
.L_x_170:
[----:B------:R-:W-:Y:S05]  /*2430*/  BSYNC.RECONVERGENT B1 ;  /* 0x0000000000017941 */ /* 0x000fea0003800200 */
.L_x_168:
        /* <DEDUP_REMOVED lines=49> */
[----:B------:R-:W0:Y:S05]  /*2750*/  LDS.128 R8, [UR4+0x50] ;  /* 0x00005004ff087984 */ /* 0x000e2a0008000c00 */
[----:B------:R-:W-:-:S08]  /*2760*/  DADD R12, R12, R14 ;  /* 0x000000000c0c7229 */ /* 0x000fd0000000000e */
[----:B-1----:R-:W-:-:S08]  /*2770*/  DADD R12, R12, R16 ;  /* 0x000000000c0c7229 */ /* 0x002fd00000000010 */
[----:B------:R-:W-:Y:S02]  /*2780*/  DADD R18, R12, R18 ;  /* 0x000000000c127229 */ /* 0x000fe40000000012 */
[----:B------:R-:W1:Y:S06]  /*2790*/  LDS.128 R12, [UR4+0x60] ;  /* 0x00006004ff0c7984 */ /* 0x000e6c0008000c00 */
        /* <DEDUP_REMOVED lines=12> */
[----:B0-----:R-:W-:Y:S01]  /*2860*/  DADD R2, R2, R8 ;  /* 0x0000000002027229 */ /* 0x001fe20000000008 */
[----:B------:R-:W0:Y:S07]  /*2870*/  LDS.64 R8, [UR4+0xb0] ;  /* 0x0000b004ff087984 */ /* 0x000e2e0008000a00 */
[----:B------:R-:W-:-:S08]  /*2880*/  DADD R2, R2, R10 ;  /* 0x0000000002027229 */ /* 0x000fd0000000000a */
[----:B-1----:R-:W-:-:S08]  /*2890*/  DADD R2, R2, R12 ;  /* 0x0000000002027229 */ /* 0x002fd0000000000c */
[----:B------:R-:W-:-:S08]  /*28a0*/  DADD R2, R2, R14 ;  /* 0x0000000002027229 */ /* 0x000fd0000000000e */
[----:B--2---:R-:W-:-:S08]  /*28b0*/  DADD R2, R2, R4 ;  /* 0x0000000002027229 */ /* 0x004fd00000000004 */
[----:B------:R-:W-:-:S08]  /*28c0*/  DADD R2, R2, R6 ;  /* 0x0000000002027229 */ /* 0x000fd00000000006 */
[----:B0-----:R-:W-:-:S11]  /*28d0*/  DADD R8, R2, R8 ;  /* 0x0000000002087229 */ /* 0x001fd60000000008 */
.L_x_166:
[----:B------:R-:W-:Y:S05]  /*28e0*/  BSYNC.RECONVERGENT B0 ;  /* 0x0000000000007941 */ /* 0x000fea0003800200 */
.L_x_151:
[----:B------:R-:W-:Y:S05]  /*28f0*/  @P0 EXIT ;  /* 0x000000000000094d */ /* 0x000fea0003800000 */
[----:B------:R-:W0:Y:S01]  /*2900*/  LDCU.64 UR4, c[0x0][0x398] ;  /* 0x00007300ff0477ac */ /* 0x000e220008000a00 */
[----:B--2---:R-:W2:Y:S01]  /*2910*/  LDC.64 R2, c[0x0][0x388] ;  /* 0x0000e200ff027b82 */ /* 0x004ea20000000a00 */
[----:B0-----:R-:W-:-:S07]  /*2920*/  DADD R8, R8, UR4 ;  /* 0x0000000408087e29 */ /* 0x001fce0008000000 */
[----:B--2---:R-:W-:Y:S01]  /*2930*/  STG.E.64 desc[UR6][R2.64], R8 ;  /* 0x0000000802007986 */ /* 0x004fe2000c101b06 */
[----:B------:R-:W-:Y:S05]  /*2940*/  EXIT ;  /* 0x000000000000794d */ /* 0x000fea0003800000 */
.L_x_180:
        /* <DEDUP_REMOVED lines=11> */
.L_x_195:


//--------------------- .text._ZN3cub18CUB_300001_SM_10006detail8for_each13static_kernelINS2_12policy_hub_t12policy_500_tEmN6thrust24THRUST_300001_SM_1000_NS8cuda_cub20__uninitialized_fill7functorINS7_10device_ptrIdEEdEEEEvT0_T1_ --------------------------
	.section	.text._ZN3cub18CUB_300001_SM_10006detail8for_each13static_kernelINS2_12policy_hub_t12policy_500_tEmN6thrust24THRUST_300001_SM_1000_NS8cuda_cub20__uninitialized_fill7functorINS7_10device_ptrIdEEdEEEEvT0_T1_,"ax",@progbits
	.align	128
        .global         _ZN3cub18CUB_300001_SM_10006detail8for_each13static_kernelINS2_12policy_hub_t12policy_500_tEmN6thrust24THRUST_300001_SM_1000_NS8cuda_cub20__uninitialized_fill7functorINS7_10device_ptrIdEEdEEEEvT0_T1_
        .type           _ZN3cub18CUB_300001_SM_10006detail8for_each13static_kernelINS2_12policy_hub_t12policy_500_tEmN6thrust24THRUST_300001_SM_1000_NS8cuda_cub20__uninitialized_fill7functorINS7_10device_ptrIdEEdEEEEvT0_T1_,@function
        .size           _ZN3cub18CUB_300001_SM_10006detail8for_each13static_kernelINS2_12policy_hub_t12policy_500_tEmN6thrust24THRUST_300001_SM_1000_NS8cuda_cub20__uninitialized_fill7functorINS7_10device_ptrIdEEdEEEEvT0_T1_,(.L_x_196 - _ZN3cub18CUB_300001_SM_10006detail8for_each13static_kernelINS2_12policy_hub_t12policy_500_tEmN6thrust24THRUST_300001_SM_1000_NS8cuda_cub20__uninitialized_fill7functorINS7_10device_ptrIdEEdEEEEvT0_T1_)
        .other          _ZN3cub18CUB_300001_SM_10006detail8for_each13static_kernelINS2_12policy_hub_t12policy_500_tEmN6thrust24THRUST_300001_SM_1000_NS8cuda_cub20__uninitialized_fill7functorINS7_10device_ptrIdEEdEEEEvT0_T1_,@"STO_CUDA_ENTRY STV_DEFAULT"
_ZN3cub18CUB_300001_SM_10006detail8for_each13static_kernelINS2_12policy_hub_t12policy_500_tEmN6thrust24THRUST_300001_SM_1000_NS8cuda_cub20__uninitialized_fill7functorINS7_10device_ptrIdEEdEEEEvT0_T1_:
.text._ZN3cub18CUB_300001_SM_10006detail8for_each13static_kernelINS2_12policy_hub_t12policy_500_tEmN6thrust24THRUST_300001_SM_1000_NS8cuda_cub20__uninitialized_fill7functorINS7_10device_ptrIdEEdEEEEvT0_T1_:
[----:B------:R-:W-:Y:S08]  /*0000*/  LDC R1, c[0x0][0x37c] ;  /* 0x0000df00ff017b82 */ /* 0x000ff00000000800 */
[----:B------:R-:W0:Y:S01]  /*0010*/  S2UR UR4, SR_CTAID.X ;  /* 0x00000000000479c3 */ /* 0x000e220000002500 */
[----:B------:R-:W1:Y:S01]  /*0020*/  LDCU.64 UR6, c[0x0][0x380] ;  /* 0x00007000ff0677ac */ /* 0x000e620008000a00 */
[----:B------:R-:W2:Y:S01]  /*0030*/  LDCU.64 UR8, c[0x0][0x358] ;  /* 0x00006b00ff0877ac */ /* 0x000ea20008000a00 */
[----:B0-----:R-:W-:-:S04]  /*0040*/  UIMAD.WIDE.U32 UR4, UR4, 0x200, URZ ;  /* 0x00000200040478a5 */ /* 0x001fc8000f8e00ff */
[----:B-1----:R-:W-:-:S04]  /*0050*/  UIADD3 UR6, UP0, UPT, -UR4, UR6, URZ ;  /* 0x0000000604067290 */ /* 0x002fc8000ff1e1ff */
[----:B------:R-:W-:Y:S02]  /*0060*/  UIADD3.X UR7, UPT, UPT, ~UR5, UR7, URZ, UP0, !UPT ;  /* 0x0000000705077290 */ /* 0x000fe400087fe5ff */
[----:B------:R-:W-:-:S04]  /*0070*/  UISETP.GE.U32.AND UP0, UPT, UR6, 0x200, UPT ;  /* 0x000002000600788c */ /* 0x000fc8000bf06070 */
[----:B------:R-:W-:-:S09]  /*0080*/  UISETP.GE.U32.AND.EX UP0, UPT, UR7, URZ, UPT, UP0 ;  /* 0x000000ff0700728c */ /* 0x000fd2000bf06100 */
[----:B--2---:R-:W-:Y:S05]  /*0090*/  BRA.U !UP0, `(.L_x_181) ;  /* 0x0000000108287547 */ /* 0x004fea000b800000 */
[----:B------:R-:W0:Y:S01]  /*00a0*/  S2R R0, SR_TID.X ;  /* 0x0000000000007919 */ /* 0x000e220000002100 */
[----:B------:R-:W1:Y:S01]  /*00b0*/  LDCU.64 UR6, c[0x0][0x388] ;  /* 0x00007100ff0677ac */ /* 0x000e620008000a00 */
[----:B------:R-:W2:Y:S01]  /*00c0*/  LDC.64 R4, c[0x0][0x390] ;  /* 0x0000e400ff047b82 */ /* 0x000ea20000000a00 */
[----:B0-----:R-:W-:-:S05]  /*00d0*/  IADD3 R0, P0, PT, R0, UR4, RZ ;  /* 0x0000000400007c10 */ /* 0x001fca000ff1e0ff */
[----:B------:R-:W-:Y:S01]  /*00e0*/  IMAD.X R3, RZ, RZ, UR5, P0 ;  /* 0x00000005ff037e24 */ /* 0x000fe200080e06ff */
[----:B-1----:R-:W-:-:S04]  /*00f0*/  LEA R2, P0, R0, UR6, 0x3 ;  /* 0x0000000600027c11 */ /* 0x002fc8000f8018ff */
[----:B------:R-:W-:-:S05]  /*0100*/  LEA.HI.X R3, R0, UR7, R3, 0x3, P0 ;  /* 0x0000000700037c11 */ /* 0x000fca00080f1c03 */
[----:B--2---:R-:W-:Y:S04]  /*0110*/  STG.E.64 desc[UR8][R2.64], R4 ;  /* 0x0000000402007986 */ /* 0x004fe8000c101b08 */
[----:B------:R-:W-:Y:S01]  /*0120*/  STG.E.64 desc[UR8][R2.64+0x800], R4 ;  /* 0x0008000402007986 */ /* 0x000fe2000c101b08 */
[----:B------:R-:W-:Y:S05]  /*0130*/  EXIT ;  /* 0x000000000000794d */ /* 0x000fea0003800000 */
.L_x_181:
[----:B------:R-:W0:Y:S01]  /*0140*/  S2R R0, SR_TID.X ;  /* 0x0000000000007919 */ /* 0x000e220000002100 */
[----:B------:R-:W-:Y:S01]  /*0150*/  IMAD.U32 R2, RZ, RZ, UR7 ;  /* 0x00000007ff027e24 */ /* 0x000fe2000f8e00ff */
[----:B------:R-:W1:Y:S01]  /*0160*/  LDCU.64 UR10, c[0x0][0x388] ;  /* 0x00007100ff0a77ac */ /* 0x000e620008000a00 */
[----:B------:R-:W-:Y:S01]  /*0170*/  IMAD.U32 R6, RZ, RZ, UR7 ;  /* 0x00000007ff067e24 */ /* 0x000fe2000f8e00ff */
[----:B0-----:R-:W-:-:S04]  /*0180*/  ISETP.LT.U32.AND P0, PT, R0, UR6, PT ;  /* 0x0000000600007c0c */ /* 0x001fc8000bf01070 */
[----:B------:R-:W-:Y:S01]  /*0190*/  ISETP.GT.U32.AND.EX P0, PT, R2, RZ, PT, P0 ;  /* 0x000000ff0200720c */ /* 0x000fe20003f04100 */
[C---:B------:R-:W-:Y:S01]  /*01a0*/  VIADD R2, R0.reuse, 0x100 ;  /* 0x0000010000027836 */ /* 0x040fe20000000000 */
[----:B------:R-:W-:-:S04]  /*01b0*/  IADD3 R0, P2, PT, R0, UR4, RZ ;  /* 0x0000000400007c10 */ /* 0x000fc8000ff5e0ff */
[----:B------:R-:W-:Y:S01]  /*01c0*/  ISETP.LT.U32.AND P1, PT, R2, UR6, PT ;  /* 0x0000000602007c0c */ /* 0x000fe2000bf21070 */
[----:B------:R-:W-:Y:S01]  /*01d0*/  IMAD.X R3, RZ, RZ, UR5, P2 ;  /* 0x00000005ff037e24 */ /* 0x000fe200090e06ff */
[----:B-1----:R-:W-:Y:S02]  /*01e0*/  LEA R2, P2, R0, UR10, 0x3 ;  /* 0x0000000a00027c11 */ /* 0x002fe4000f8418ff */
[----:B------:R-:W-:Y:S02]  /*01f0*/  ISETP.GT.U32.AND.EX P1, PT, R6, RZ, PT, P1 ;  /* 0x000000ff0600720c */ /* 0x000fe40003f24110 */
[----:B------:R-:W-:Y:S01]  /*0200*/  LEA.HI.X R3, R0, UR11, R3, 0x3, P2 ;  /* 0x0000000b00037c11 */ /* 0x000fe200090f1c03 */
[----:B------:R-:W0:Y:S04]  /*0210*/  @P0 LDC.64 R4, c[0x0][0x390] ;  /* 0x0000e400ff040b82 */ /* 0x000e280000000a00 */
[----:B0-----:R0:W-:Y:S06]  /*0220*/  @P0 STG.E.64 desc[UR8][R2.64], R4 ;  /* 0x0000000402000986 */ /* 0x0011ec000c101b08 */
[----:B------:R-:W-:Y:S05]  /*0230*/  @!P1 EXIT ;  /* 0x000000000000994d */ /* 0x000fea0003800000 */
[----:B0-----:R-:W0:Y:S02]  /*0240*/  LDC.64 R4, c[0x0][0x390] ;  /* 0x0000e400ff047b82 */ /* 0x001e240000000a00 */
[----:B0-----:R-:W-:Y:S01]  /*0250*/  STG.E.64 desc[UR8][R2.64+0x800], R4 ;  /* 0x0008000402007986 */ /* 0x001fe2000c101b08 */
[----:B------:R-:W-:Y:S05]  /*0260*/  EXIT ;  /* 0x000000000000794d */ /* 0x000fea0003800000 */
.L_x_182:
        /* <DEDUP_REMOVED lines=9> */
.L_x_196:


//--------------------- .text._ZN3cub18CUB_300001_SM_10006detail11EmptyKernelIvEEvv --------------------------
	.section	.text._ZN3cub18CUB_300001_SM_10006detail11EmptyKernelIvEEvv,"ax",@progbits
	.align	128
        .global         _ZN3cub18CUB_300001_SM_10006detail11EmptyKernelIvEEvv
        .type           _ZN3cub18CUB_300001_SM_10006detail11EmptyKernelIvEEvv,@function
        .size           _ZN3cub18CUB_300001_SM_10006detail11EmptyKernelIvEEvv,(.L_x_197 - _ZN3cub18CUB_300001_SM_10006detail11EmptyKernelIvEEvv)
        .other          _ZN3cub18CUB_300001_SM_10006detail11EmptyKernelIvEEvv,@"STO_CUDA_ENTRY STV_DEFAULT"
_ZN3cub18CUB_300001_SM_10006detail11EmptyKernelIvEEvv:
.text._ZN3cub18CUB_300001_SM_10006detail11EmptyKernelIvEEvv:
[----:B------:R-:W-:Y:S01]  /*0000*/  LDC R1, c[0x0][0x37c] ;  /* 0x0000df00ff017b82 */ /* 0x000fe20000000800 */
[----:B------:R-:W-:Y:S05]  /*0010*/  EXIT ;  /* 0x000000000000794d */ /* 0x000fea0003800000 */
.L_x_183:
        /* <DEDUP_REMOVED lines=14> */
.L_x_197:


//--------------------- .text._Z19GPU_Residual_HelperPdS_S_S_ --------------------------
	.section	.text._Z19GPU_Residual_HelperPdS_S_S_,"ax",@progbits
	.align	128
        .global         _Z19GPU_Residual_HelperPdS_S_S_
        .type           _Z19GPU_Residual_HelperPdS_S_S_,@function
        .size           _Z19GPU_Residual_HelperPdS_S_S_,(.L_x_198 - _Z19GPU_Residual_HelperPdS_S_S_)
        .other          _Z19GPU_Residual_HelperPdS_S_S_,@"STO_CUDA_ENTRY STV_DEFAULT"
_Z19GPU_Residual_HelperPdS_S_S_:
.text._Z19GPU_Residual_HelperPdS_S_S_:
[----:B------:R-:W-:Y:S01]  /*0000*/  LDC R1, c[0x0][0x37c] ;  /* 0x0000df00ff017b82 */ /* 0x000fe20000000800 */
[----:B------:R-:W0:Y:S07]  /*0010*/  S2R R6, SR_TID.Y ;  /* 0x0000000000067919 */ /* 0x000e2e0000002200 */
[----:B------:R-:W1:Y:S01]  /*0020*/  S2UR UR4, SR_CTAID.Y ;  /* 0x00000000000479c3 */ /* 0x000e620000002600 */
[----:B------:R-:W1:Y:S01]  /*0030*/  LDCU UR5, c[0x0][0x360] ;  /* 0x00006c00ff0577ac */ /* 0x000e620008000800 */
[----:B------:R-:W2:Y:S01]  /*0040*/  S2R R3, SR_CTAID.X ;  /* 0x0000000000037919 */ /* 0x000ea20000002500 */
[----:B------:R-:W2:Y:S01]  /*0050*/  LDCU UR8, c[0x0][0x370] ;  /* 0x00006e00ff0877ac */ /* 0x000ea20008000800 */
[----:B------:R-:W3:Y:S04]  /*0060*/  S2R R7, SR_TID.X ;  /* 0x0000000000077919 */ /* 0x000ee80000002100 */
[----:B------:R-:W4:Y:S01]  /*0070*/  LDC.64 R4, c[0x0][0x380] ;  /* 0x0000e000ff047b82 */ /* 0x000f220000000a00 */
[----:B------:R-:W4:Y:S01]  /*0080*/  LDCU.64 UR6, c[0x0][0x358] ;  /* 0x00006b00ff0677ac */ /* 0x000f220008000a00 */
[----:B-1----:R-:W-:-:S06]  /*0090*/  UIMAD UR4, UR4, UR5, URZ ;  /* 0x00000005040472a4 */ /* 0x002fcc000f8e02ff */
[----:B0-----:R-:W-:-:S05]  /*00a0*/  IADD3 R0, PT, PT, R6, UR4, RZ ;  /* 0x0000000406007c10 */ /* 0x001fca000fffe0ff */
[----:B--2---:R-:W-:-:S04]  /*00b0*/  IMAD R0, R0, UR8, R3 ;  /* 0x0000000800007c24 */ /* 0x004fc8000f8e0203 */
[----:B---3--:R-:W-:-:S04]  /*00c0*/  IMAD R0, R0, UR5, R7 ;  /* 0x0000000500007c24 */ /* 0x008fc8000f8e0207 */
[----:B----4-:R-:W-:-:S06]  /*00d0*/  IMAD.WIDE R4, R0, 0x8, R4 ;  /* 0x0000000800047825 */ /* 0x010fcc00078e0204 */
[----:B------:R-:W2:Y:S01]  /*00e0*/  LDG.E.64 R4, desc[UR6][R4.64] ;  /* 0x0000000604047981 */ /* 0x000ea2000c1e1b00 */
[----:B------:R-:W-:Y:S01]  /*00f0*/  ISETP.GT.U32.AND P0, PT, R6, 0xf, PT ;  /* 0x0000000f0600780c */ /* 0x000fe20003f04070 */
[----:B------:R-:W0:-:S12]  /*0100*/  S2R R13, SR_CgaCtaId ;  /* 0x00000000000d7919 */ /* 0x000e180000008800 */
[----:B------:R-:W-:Y:S01]  /*0110*/  @P0 SHF.L.U32 R8, R3, 0xb, RZ ;  /* 0x0000000b03080819 */ /* 0x000fe200000006ff */
[----:B------:R-:W1:Y:S03]  /*0120*/  @P0 LDC.64 R10, c[0x0][0x388] ;  /* 0x0000e200ff0a0b82 */ /* 0x000e660000000a00 */
[----:B------:R-:W-:Y:S02]  /*0130*/  @P0 LOP3.LUT R9, R8, R7, RZ, 0xfc, !PT ;  /* 0x0000000708090212 */ /* 0x000fe400078efcff */
[----:B------:R-:W-:Y:S02]  /*0140*/  MOV R8, 0x400 ;  /* 0x0000040000087802 */ /* 0x000fe40000000f00 */
[----:B------:R-:W-:Y:S01]  /*0150*/  @P0 IADD3 R9, PT, PT, R9, UR4, RZ ;  /* 0x0000000409090c10 */ /* 0x000fe2000fffe0ff */
[----:B------:R-:W3:Y:S04]  /*0160*/  @!P0 LDC.64 R2, c[0x0][0x390] ;  /* 0x0000e400ff028b82 */ /* 0x000ee80000000a00 */
[----:B------:R-:W-:Y:S01]  /*0170*/  @P0 IMAD R9, R6, 0xc00, R9 ;  /* 0x00000c0006090824 */ /* 0x000fe200078e0209 */
[----:B0-----:R-:W-:-:S04]  /*0180*/  LEA R8, R13, R8, 0x18 ;  /* 0x000000080d087211 */ /* 0x001fc800078ec0ff */
[----:B------:R-:W-:Y:S01]  /*0190*/  @P0 IADD3 R13, PT, PT, R9, -0xc000, RZ ;  /* 0xffff4000090d0810 */ /* 0x000fe20007ffe0ff */
[----:B------:R-:W-:-:S05]  /*01a0*/  IMAD R12, R6, 0x90, R8 ;  /* 0x00000090060c7824 */ /* 0x000fca00078e0208 */
[----:B------:R-:W-:Y:S01]  /*01b0*/  LEA R9, R7, R12, 0x3 ;  /* 0x0000000c07097211 */ /* 0x000fe200078e18ff */
[----:B-1----:R-:W-:-:S04]  /*01c0*/  @P0 IMAD.WIDE.U32 R12, R13, 0x8, R10 ;  /* 0x000000080d0c0825 */ /* 0x002fc800078e000a */
[----:B---3--:R-:W-:Y:S01]  /*01d0*/  @!P0 IMAD.WIDE R10, R0, 0x8, R2 ;  /* 0x00000008000a8825 */ /* 0x008fe200078e0202 */
[----:B--2---:R0:W-:Y:S01]  /*01e0*/  STS.64 [R9+0x8], R4 ;  /* 0x0000080409007388 */ /* 0x0041e20000000a00 */
[----:B------:R-:W-:Y:S06]  /*01f0*/  BAR.SYNC.DEFER_BLOCKING 0x0 ;  /* 0x0000000000007b1d */ /* 0x000fec0000010000 */
[----:B------:R-:W2:Y:S04]  /*0200*/  @P0 LDG.E.64 R12, desc[UR6][R12.64] ;  /* 0x000000060c0c0981 */ /* 0x000ea8000c1e1b00 */
[----:B------:R0:W5:Y:S01]  /*0210*/  @!P0 LDG.E.64 R2, desc[UR6][R10.64] ;  /* 0x000000060a028981 */ /* 0x000162000c1e1b00 */
[----:B------:R-:W-:Y:S01]  /*0220*/  @P0 IMAD R7, R7, 0x90, R8 ;  /* 0x0000009007070824 */ /* 0x000fe200078e0208 */
[----:B------:R-:W-:Y:S03]  /*0230*/  BSSY.RECONVERGENT B0, `(.L_x_184) ;  /* 0x0000011000007945 */ /* 0x000fe60003800200 */
[----:B------:R-:W-:Y:S01]  /*0240*/  @P0 IMAD R15, R6, 0x88, R7 ;  /* 0x00000088060f0824 */ /* 0x000fe200078e0207 */
[----:B------:R-:W-:-:S04]  /*0250*/  CS2R R6, SRZ ;  /* 0x0000000000067805 */ /* 0x000fc8000001ff00 */
[----:B--2---:R0:W-:Y:S01]  /*0260*/  @P0 STS.64 [R15+-0x7f0], R12 ;  /* 0xfff8100c0f000388 */ /* 0x0041e20000000a00 */
[----:B------:R-:W-:Y:S01]  /*0270*/  @P0 CS2R R2, SRZ ;  /* 0x0000000000020805 */ /* 0x000fe2000001ff00 */
[----:B------:R-:W-:Y:S06]  /*0280*/  BAR.SYNC.DEFER_BLOCKING 0x0 ;  /* 0x0000000000007b1d */ /* 0x000fec0000010000 */
[----:B------:R-:W-:Y:S05]  /*0290*/  @P0 BRA `(.L_x_185) ;  /* 0x0000000000280947 */ /* 0x000fea0003800000 */
[----:B0-----:R-:W-:Y:S04]  /*02a0*/  LDS.64 R4, [R9+0x8] ;  /* 0x0000080009047984 */ /* 0x001fe80000000a00 */
[----:B------:R-:W0:Y:S04]  /*02b0*/  LDS.64 R14, [R9+0x98] ;  /* 0x00009800090e7984 */ /* 0x000e280000000a00 */
[----:B------:R-:W1:Y:S04]  /*02c0*/  LDS.64 R6, [R9+0x90] ;  /* 0x0000900009067984 */ /* 0x000e680000000a00 */
[----:B------:R-:W2:Y:S04]  /*02d0*/  LDS.64 R10, [R9+0xa0] ;  /* 0x0000a000090a7984 */ /* 0x000ea80000000a00 */
[----:B------:R-:W3:Y:S01]  /*02e0*/  LDS.64 R12, [R9+0x128] ;  /* 0x00012800090c7984 */ /* 0x000ee20000000a00 */
[----:B0-----:R-:W-:-:S08]  /*02f0*/  DFMA R4, R14, 4, -R4 ;  /* 0x401000000e04782b */ /* 0x001fd00000000804 */
[----:B-1----:R-:W-:-:S08]  /*0300*/  DADD R4, -R6, R4 ;  /* 0x0000000006047229 */ /* 0x002fd00000000104 */
[----:B--2---:R-:W-:-:S08]  /*0310*/  DADD R4, -R10, R4 ;  /* 0x000000000a047229 */ /* 0x004fd00000000104 */
[----:B---3--:R-:W-:-:S08]  /*0320*/  DADD R4, -R12, R4 ;  /* 0x000000000c047229 */ /* 0x008fd00000000104 */
[----:B-----5:R-:W-:-:S11]  /*0330*/  DADD R6, R4, -R2 ;  /* 0x0000000004067229 */ /* 0x020fd60000000802 */
.L_x_185:
[----:B------:R-:W-:Y:S05]  /*0340*/  BSYNC.RECONVERGENT B0 ;  /* 0x0000000000007941 */ /* 0x000fea0003800200 */
.L_x_184:
[----:B------:R-:W-:Y:S06]  /*0350*/  BAR.SYNC.DEFER_BLOCKING 0x0 ;  /* 0x0000000000007b1d */ /* 0x000fec0000010000 */
[----:B------:R-:W-:Y:S05]  /*0360*/  @P0 EXIT ;  /* 0x000000000000094d */ /* 0x000fea0003800000 */
[----:B-----5:R-:W1:Y:S01]  /*0370*/  LDC.64 R2, c[0x0][0x398] ;  /* 0x0000e600ff027b82 */ /* 0x020e620000000a00 */
[----:B------:R-:W-:Y:S01]  /*0380*/  DMUL R6, R6, R6 ;  /* 0x0000000606067228 */ /* 0x000fe20000000000 */
[----:B-1----:R-:W-:-:S06]  /*0390*/  IMAD.WIDE R2, R0, 0x8, R2 ;  /* 0x0000000800027825 */ /* 0x002fcc00078e0202 */
[----:B------:R-:W-:Y:S01]  /*03a0*/  STG.E.64 desc[UR6][R2.64], R6 ;  /* 0x0000000602007986 */ /* 0x000fe2000c101b06 */
[----:B------:R-:W-:Y:S05]  /*03b0*/  EXIT ;  /* 0x000000000000794d */ /* 0x000fea0003800000 */
.L_x_186:
        /* <DEDUP_REMOVED lines=12> */
.L_x_198:


//--------------------- .text._Z10GPU_JacobiPdS_S_S_S_ --------------------------
	.section	.text._Z10GPU_JacobiPdS_S_S_S_,"ax",@progbits
	.align	128
        .global         _Z10GPU_JacobiPdS_S_S_S_
        .type           _Z10GPU_JacobiPdS_S_S_S_,@function
        .size           _Z10GPU_JacobiPdS_S_S_S_,(.L_x_199 - _Z10GPU_JacobiPdS_S_S_S_)
        .other          _Z10GPU_JacobiPdS_S_S_S_,@"STO_CUDA_ENTRY STV_DEFAULT"
_Z10GPU_JacobiPdS_S_S_S_:
.text._Z10GPU_JacobiPdS_S_S_S_:
[----:B------:R-:W-:Y:S01]  /*0000*/  LDC R1, c[0x0][0x37c] ;  /* 0x0000df00ff017b82 */ /* 0x000fe20000000800 */
[----:B------:R-:W0:Y:S07]  /*0010*/  S2R R0, SR_TID.Y ;  /* 0x0000000000007919 */ /* 0x000e2e0000002200 */
[----:B------:R-:W1:Y:S01]  /*0020*/  S2UR UR4, SR_CTAID.Y ;  /* 0x00000000000479c3 */ /* 0x000e620000002600 */
[----:B------:R-:W2:Y:S01]  /*0030*/  LDCU UR8, c[0x0][0x360] ;  /* 0x00006c00ff0877ac */ /* 0x000ea20008000800 */
[----:B------:R-:W3:Y:S01]  /*0040*/  S2R R3, SR_CTAID.X ;  /* 0x0000000000037919 */ /* 0x000ee20000002500 */
[----:B------:R-:W2:Y:S01]  /*0050*/  LDCU UR5, c[0x0][0x370] ;  /* 0x00006e00ff0577ac */ /* 0x000ea20008000800 */
[----:B------:R-:W3:Y:S04]  /*0060*/  S2R R2, SR_TID.X ;  /* 0x0000000000027919 */ /* 0x000ee80000002100 */
[----:B------:R-:W4:Y:S01]  /*0070*/  LDC.64 R12, c[0x0][0x380] ;  /* 0x0000e000ff0c7b82 */ /* 0x000f220000000a00 */
[----:B------:R-:W4:Y:S01]  /*0080*/  LDCU.64 UR6, c[0x0][0x358] ;  /* 0x00006b00ff0677ac */ /* 0x000f220008000a00 */
[----:B--2---:R-:W-:-:S02]  /*0090*/  UIMAD UR5, UR8, UR5, URZ ;  /* 0x00000005080572a4 */ /* 0x004fc4000f8e02ff */
[----:B-1----:R-:W-:-:S06]  /*00a0*/  UIMAD UR4, UR4, UR8, URZ ;  /* 0x00000008040472a4 */ /* 0x002fcc000f8e02ff */
[----:B0-----:R-:W-:Y:S01]  /*00b0*/  IADD3 R4, PT, PT, R0, UR4, RZ ;  /* 0x0000000400047c10 */ /* 0x001fe2000fffe0ff */
[----:B---3--:R-:W-:-:S04]  /*00c0*/  IMAD R5, R3, UR8, R2 ;  /* 0x0000000803057c24 */ /* 0x008fc8000f8e0202 */
[----:B------:R-:W-:-:S04]  /*00d0*/  IMAD R4, R4, UR5, R5 ;  /* 0x0000000504047c24 */ /* 0x000fc8000f8e0205 */
[----:B----4-:R-:W-:-:S06]  /*00e0*/  IMAD.WIDE R12, R4, 0x8, R12 ;  /* 0x00000008040c7825 */ /* 0x010fcc00078e020c */
[----:B------:R-:W2:Y:S01]  /*00f0*/  LDG.E.64 R12, desc[UR6][R12.64] ;  /* 0x000000060c0c7981 */ /* 0x000ea2000c1e1b00 */
[----:B------:R-:W-:Y:S01]  /*0100*/  ISETP.GT.U32.AND P0, PT, R0, 0xf, PT ;  /* 0x0000000f0000780c */ /* 0x000fe20003f04070 */
[----:B------:R-:W0:-:S12]  /*0110*/  S2R R14, SR_CgaCtaId ;  /* 0x00000000000e7919 */ /* 0x000e180000008800 */
[----:B------:R-:W-:Y:S01]  /*0120*/  @P0 SHF.L.U32 R5, R3, 0xb, RZ ;  /* 0x0000000b03050819 */ /* 0x000fe200000006ff */
[----:B------:R-:W1:Y:S03]  /*0130*/  @P0 LDC.64 R8, c[0x0][0x388] ;  /* 0x0000e200ff080b82 */ /* 0x000e660000000a00 */
[----:B------:R-:W-:Y:S02]  /*0140*/  @P0 LOP3.LUT R10, R5, R2, RZ, 0xfc, !PT ;  /* 0x00000002050a0212 */ /* 0x000fe400078efcff */
[----:B------:R-:W-:-:S03]  /*0150*/  MOV R5, 0x400 ;  /* 0x0000040000057802 */ /* 0x000fc60000000f00 */
[----:B------:R-:W-:Y:S01]  /*0160*/  @P0 VIADD R11, R10, UR4 ;  /* 0x000000040a0b0c36 */ /* 0x000fe20008000000 */
[----:B------:R-:W3:Y:S03]  /*0170*/  @!P0 LDC.64 R6, c[0x0][0x390] ;  /* 0x0000e400ff068b82 */ /* 0x000ee60000000a00 */
[----:B------:R-:W-:-:S05]  /*0180*/  @P0 IMAD R10, R0, 0xc00, R11 ;  /* 0x00000c00000a0824 */ /* 0x000fca00078e020b */
[----:B------:R-:W-:Y:S02]  /*0190*/  @P0 IADD3 R19, PT, PT, R10, -0xc000, RZ ;  /* 0xffff40000a130810 */ /* 0x000fe40007ffe0ff */
[----:B0-----:R-:W-:-:S03]  /*01a0*/  LEA R5, R14, R5, 0x18 ;  /* 0x000000050e057211 */ /* 0x001fc600078ec0ff */
[----:B-1----:R-:W-:-:S04]  /*01b0*/  @P0 IMAD.WIDE.U32 R18, R19, 0x8, R8 ;  /* 0x0000000813120825 */ /* 0x002fc800078e0008 */
[----:B------:R-:W-:-:S05]  /*01c0*/  IMAD R11, R0, 0x90, R5 ;  /* 0x00000090000b7824 */ /* 0x000fca00078e0205 */
[----:B------:R-:W-:Y:S01]  /*01d0*/  LEA R10, R2, R11, 0x3 ;  /* 0x0000000b020a7211 */ /* 0x000fe200078e18ff */
[----:B---3--:R-:W-:Y:S02]  /*01e0*/  @!P0 IMAD.WIDE R16, R4, 0x8, R6 ;  /* 0x0000000804108825 */ /* 0x008fe400078e0206 */
[----:B------:R-:W0:Y:S02]  /*01f0*/  @!P0 LDC.64 R6, c[0x0][0x398] ;  /* 0x0000e600ff068b82 */ /* 0x000e240000000a00 */
[----:B--2---:R1:W-:Y:S06]  /*0200*/  STS.64 [R10+0x8], R12 ;  /* 0x0000080c0a007388 */ /* 0x0043ec0000000a00 */
[----:B------:R-:W-:Y:S06]  /*0210*/  BAR.SYNC.DEFER_BLOCKING 0x0 ;  /* 0x0000000000007b1d */ /* 0x000fec0000010000 */
[----:B------:R-:W2:Y:S04]  /*0220*/  @P0 LDG.E.64 R18, desc[UR6][R18.64] ;  /* 0x0000000612120981 */ /* 0x000ea8000c1e1b00 */
[----:B------:R1:W5:Y:S01]  /*0230*/  @!P0 LDG.E.64 R8, desc[UR6][R16.64] ;  /* 0x0000000610088981 */ /* 0x000362000c1e1b00 */
[----:B------:R-:W-:Y:S01]  /*0240*/  IMAD R11, R2, 0x90, R5 ;  /* 0x00000090020b7824 */ /* 0x000fe200078e0205 */
[----:B------:R-:W-:Y:S01]  /*0250*/  BSSY.RECONVERGENT B0, `(.L_x_187) ;  /* 0x0000014000007945 */ /* 0x000fe20003800200 */
[----:B------:R-:W-:-:S02]  /*0260*/  HFMA2 R22, -RZ, RZ, 0, 0 ;  /* 0x00000000ff167431 */ /* 0x000fc400000001ff */
[----:B------:R-:W-:Y:S01]  /*0270*/  IMAD.MOV.U32 R20, RZ, RZ, RZ ;  /* 0x000000ffff147224 */ /* 0x000fe200078e00ff */
[----:B------:R-:W-:Y:S01]  /*0280*/  CS2R R14, SRZ ;  /* 0x00000000000e7805 */ /* 0x000fe2000001ff00 */
[----:B------:R-:W-:-:S05]  /*0290*/  @P0 IMAD R21, R0, 0x88, R11 ;  /* 0x0000008800150824 */ /* 0x000fca00078e020b */
[----:B--2---:R1:W-:Y:S01]  /*02a0*/  @P0 STS.64 [R21+-0x7f0], R18 ;  /* 0xfff8101215000388 */ /* 0x0043e20000000a00 */
[----:B------:R-:W-:Y:S01]  /*02b0*/  @P0 CS2R R8, SRZ ;  /* 0x0000000000080805 */ /* 0x000fe2000001ff00 */
[----:B------:R-:W-:Y:S06]  /*02c0*/  BAR.SYNC.DEFER_BLOCKING 0x0 ;  /* 0x0000000000007b1d */ /* 0x000fec0000010000 */
[----:B0-----:R-:W-:Y:S05]  /*02d0*/  @P0 BRA `(.L_x_188) ;  /* 0x00000000002c0947 */ /* 0x001fea0003800000 */
[----:B-1----:R-:W0:Y:S01]  /*02e0*/  LDS.64 R16, [R10+0x8] ;  /* 0x000008000a107984 */ /* 0x002e220000000a00 */
[----:B------:R-:W-:Y:S01]  /*02f0*/  IADD3 R20, PT, PT, R0, 0x1, RZ ;  /* 0x0000000100147810 */ /* 0x000fe20007ffe0ff */
[----:B------:R-:W-:Y:S02]  /*0300*/  VIADD R22, R2, 0x1 ;  /* 0x0000000102167836 */ /* 0x000fe40000000000 */
[----:B------:R-:W1:Y:S04]  /*0310*/  LDS.64 R18, [R10+0x90] ;  /* 0x000090000a127984 */ /* 0x000e680000000a00 */
[----:B------:R-:W2:Y:S04]  /*0320*/  LDS.64 R12, [R10+0xa0] ;  /* 0x0000a0000a0c7984 */ /* 0x000ea80000000a00 */
[----:B------:R-:W3:Y:S01]  /*0330*/  LDS.64 R14, [R10+0x128] ;  /* 0x000128000a0e7984 */ /* 0x000ee20000000a00 */
[----:B0----5:R-:W-:-:S08]  /*0340*/  DADD R8, R16, R8 ;  /* 0x0000000010087229 */ /* 0x021fd00000000008 */
[----:B-1----:R-:W-:-:S08]  /*0350*/  DADD R8, R18, R8 ;  /* 0x0000000012087229 */ /* 0x002fd00000000008 */
[----:B--2---:R-:W-:-:S08]  /*0360*/  DADD R8, R12, R8 ;  /* 0x000000000c087229 */ /* 0x004fd00000000008 */
[----:B---3--:R-:W-:-:S08]  /*0370*/  DADD R14, R14, R8 ;  /* 0x000000000e0e7229 */ /* 0x008fd00000000008 */
[----:B------:R-:W-:-:S11]  /*0380*/  DMUL R14, R14, 0.25 ;  /* 0x3fd000000e0e7828 */ /* 0x000fd60000000000 */
.L_x_188:
[----:B------:R-:W-:Y:S05]  /*0390*/  BSYNC.RECONVERGENT B0 ;  /* 0x0000000000007941 */ /* 0x000fea0003800200 */
.L_x_187:
[----:B------:R-:W-:Y:S01]  /*03a0*/  BAR.SYNC.DEFER_BLOCKING 0x0 ;  /* 0x0000000000007b1d */ /* 0x000fe20000010000 */
[----:B------:R-:W-:Y:S01]  /*03b0*/  @!P0 IMAD R5, R20, 0x90, R5 ;  /* 0x0000009014058824 */ /* 0x000fe200078e0205 */
[----:B-----5:R-:W-:-:S04]  /*03c0*/  @!P0 IADD3 R9, PT, PT, R4, UR5, RZ ;  /* 0x0000000504098c10 */ /* 0x020fc8000fffe0ff */
[----:B------:R-:W-:Y:S01]  /*03d0*/  @!P0 LEA R5, R22, R5, 0x3 ;  /* 0x0000000516058211 */ /* 0x000fe200078e18ff */
[----:B------:R-:W-:-:S04]  /*03e0*/  @!P0 IMAD.WIDE R6, R9, 0x8, R6 ;  /* 0x0000000809068825 */ /* 0x000fc800078e0206 */
[----:B------:R0:W-:Y:S01]  /*03f0*/  @!P0 STS.64 [R5], R14 ;  /* 0x0000000e05008388 */ /* 0x0001e20000000a00 */
[----:B------:R-:W-:Y:S06]  /*0400*/  BAR.SYNC.DEFER_BLOCKING 0x0 ;  /* 0x0000000000007b1d */ /* 0x000fec0000010000 */
[----:B------:R0:W-:Y:S01]  /*0410*/  @!P0 STG.E.64 desc[UR6][R6.64], R14 ;  /* 0x0000000e06008986 */ /* 0x0001e2000c101b06 */
[----:B------:R-:W-:Y:S05]  /*0420*/  @!P0 EXIT ;  /* 0x000000000000894d */ /* 0x000fea0003800000 */
[----:B------:R-:W-:Y:S01]  /*0430*/  IMAD R4, R0, 0x78, R11 ;  /* 0x0000007800047824 */ /* 0x000fe200078e020b */
[----:B0-----:R-:W0:Y:S01]  /*0440*/  LDC.64 R6, c[0x0][0x3a0] ;  /* 0x0000e800ff067b82 */ /* 0x001e220000000a00 */
[----:B------:R-:W-:Y:S01]  /*0450*/  IMAD R0, R3, 0x2, R0 ;  /* 0x0000000203007824 */ /* 0x000fe200078e0200 */
[----:B------:R-:W-:-:S03]  /*0460*/  IADD3 R3, PT, PT, R2, UR4, RZ ;  /* 0x0000000402037c10 */ /* 0x000fc6000fffe0ff */
[----:B------:R-:W2:Y:S01]  /*0470*/  LDS.64 R4, [R4+-0x6e8] ;  /* 0xfff9180004047984 */ /* 0x000ea20000000a00 */
[----:B------:R-:W-:-:S04]  /*0480*/  LEA R0, R0, R3, 0xa ;  /* 0x0000000300007211 */ /* 0x000fc800078e50ff */
[----:B------:R-:W-:-:S05]  /*0490*/  IADD3 R3, PT, PT, R0, -0x3c00, RZ ;  /* 0xffffc40000037810 */ /* 0x000fca0007ffe0ff */
[----:B0-----:R-:W-:-:S05]  /*04a0*/  IMAD.WIDE.U32 R2, R3, 0x8, R6 ;  /* 0x0000000803027825 */ /* 0x001fca00078e0006 */
[----:B--2---:R-:W-:Y:S01]  /*04b0*/  STG.E.64 desc[UR6][R2.64], R4 ;  /* 0x0000000402007986 */ /* 0x004fe2000c101b06 */
[----:B------:R-:W-:Y:S05]  /*04c0*/  EXIT ;  /* 0x000000000000794d */ /* 0x000fea0003800000 */
.L_x_189:
        /* <DEDUP_REMOVED lines=11> */
.L_x_199:


//--------------------- .nv.shared._ZN3cub18CUB_300001_SM_10006detail6reduce28DeviceReduceSingleTileKernelINS2_10policy_hubIdyN4cuda3std3__44plusIdEEE10Policy1000EPdSC_iS9_ddNS7_10__identityEEEvT0_T1_T2_T3_T4_T6_ --------------------------
	.section	.nv.shared._ZN3cub18CUB_300001_SM_10006detail6reduce28DeviceReduceSingleTileKernelINS2_10policy_hubIdyN4cuda3std3__44plusIdEEE10Policy1000EPdSC_iS9_ddNS7_10__identityEEEvT0_T1_T2_T3_T4_T6_,"aw",@nobits
	.sectionflags	@""
	.align	8
.nv.shared._ZN3cub18CUB_300001_SM_10006detail6reduce28DeviceReduceSingleTileKernelINS2_10policy_hubIdyN4cuda3std3__44plusIdEEE10Policy1000EPdSC_iS9_ddNS7_10__identityEEEvT0_T1_T2_T3_T4_T6_:
	.zero		1176


//--------------------- .nv.shared.reserved.0     --------------------------
	.section	.nv.shared.reserved.0,"aw",@nobits
	.weak		__nv_reservedSMEM_offset_0_alias
	.size		__nv_reservedSMEM_offset_0_alias, 0, 64
	.other		__nv_reservedSMEM_offset_0_alias,@"STO_CUDA_RESERVED_SHARED STV_DEFAULT"
__nv_reservedSMEM_offset_0_alias:
	.zero		0
	.zero		64


//--------------------- .nv.global                --------------------------
	.section	.nv.global,"aw",@nobits
.nv.global:
	.type		_ZN34_INTERNAL_5c80f48e_4_k_cu_c4f779e06thrust24THRUST_300001_SM_1000_NS3seqE,@object
	.size		_ZN34_INTERNAL_5c80f48e_4_k_cu_c4f779e06thrust24THRUST_300001_SM_1000_NS3seqE,(_ZN34_INTERNAL_5c80f48e_4_k_cu_c4f779e04cuda3std3__48in_placeE - _ZN34_INTERNAL_5c80f48e_4_k_cu_c4f779e06thrust24THRUST_300001_SM_1000_NS3seqE)
_ZN34_INTERNAL_5c80f48e_4_k_cu_c4f779e06thrust24THRUST_300001_SM_1000_NS3seqE:
	.zero		1
	.type		_ZN34_INTERNAL_5c80f48e_4_k_cu_c4f779e04cuda3std3__48in_placeE,@object
	.size		_ZN34_INTERNAL_5c80f48e_4_k_cu_c4f779e04cuda3std3__48in_placeE,(_ZN34_INTERNAL_5c80f48e_4_k_cu_c4f779e04cuda3std6ranges3__45__cpo4sizeE - _ZN34_INTERNAL_5c80f48e_4_k_cu_c4f779e04cuda3std3__48in_placeE)
_ZN34_INTERNAL_5c80f48e_4_k_cu_c4f779e04cuda3std3__48in_placeE:
	.zero		1
	.type		_ZN34_INTERNAL_5c80f48e_4_k_cu_c4f779e04cuda3std6ranges3__45__cpo4sizeE,@object
	.size		_ZN34_INTERNAL_5c80f48e_4_k_cu_c4f779e04cuda3std6ranges3__45__cpo4sizeE,(_ZN34_INTERNAL_5c80f48e_4_k_cu_c4f779e06thrust24THRUST_300001_SM_1000_NS12placeholders2_3E - _ZN34_INTERNAL_5c80f48e_4_k_cu_c4f779e04cuda3std6ranges3__45__cpo4sizeE)
_ZN34_INTERNAL_5c80f48e_4_k_cu_c4f779e04cuda3std6ranges3__45__cpo4sizeE:
	.zero		1
	.type		_ZN34_INTERNAL_5c80f48e_4_k_cu_c4f779e06thrust24THRUST_300001_SM_1000_NS12placeholders2_3E,@object
	.size		_ZN34_INTERNAL_5c80f48e_4_k_cu_c4f779e06thrust24THRUST_300001_SM_1000_NS12placeholders2_3E,(_ZN34_INTERNAL_5c80f48e_4_k_cu_c4f779e04cuda3std3__45__cpo6cbeginE - _ZN34_INTERNAL_5c80f48e_4_k_cu_c4f779e06thrust24THRUST_300001_SM_1000_NS12placeholders2_3E)
_ZN34_INTERNAL_5c80f48e_4_k_cu_c4f779e06thrust24THRUST_300001_SM_1000_NS12placeholders2_3E:
	.zero		1
	.type		_ZN34_INTERNAL_5c80f48e_4_k_cu_c4f779e04cuda3std3__45__cpo6cbeginE,@object
	.size		_ZN34_INTERNAL_5c80f48e_4_k_cu_c4f779e04cuda3std3__45__cpo6cbeginE,(_ZN34_INTERNAL_5c80f48e_4_k_cu_c4f779e04cuda3std6ranges3__45__cpo6cbeginE - _ZN34_INTERNAL_5c80f48e_4_k_cu_c4f779e04cuda3std3__45__cpo6cbeginE)
_ZN34_INTERNAL_5c80f48e_4_k_cu_c4f779e04cuda3std3__45__cpo6cbeginE:
	.zero		1
	.type		_ZN34_INTERNAL_5c80f48e_4_k_cu_c4f779e04cuda3std6ranges3__45__cpo6cbeginE,@object
	.size		_ZN34_INTERNAL_5c80f48e_4_k_cu_c4f779e04cuda3std6ranges3__45__cpo6cbeginE,(_ZN34_INTERNAL_5c80f48e_4_k_cu_c4f779e06thrust24THRUST_300001_SM_1000_NS12placeholders2_7E - _ZN34_INTERNAL_5c80f48e_4_k_cu_c4f779e04cuda3std6ranges3__45__cpo6cbeginE)
_ZN34_INTERNAL_5c80f48e_4_k_cu_c4f779e04cuda3std6ranges3__45__cpo6cbeginE:
	.zero		1
	.type		_ZN34_INTERNAL_5c80f48e_4_k_cu_c4f779e06thrust24THRUST_300001_SM_1000_NS12placeholders2_7E,@object
	.size		_ZN34_INTERNAL_5c80f48e_4_k_cu_c4f779e06thrust24THRUST_300001_SM_1000_NS12placeholders2_7E,(_ZN34_INTERNAL_5c80f48e_4_k_cu_c4f779e04cuda3std3__45__cpo7crbeginE - _ZN34_INTERNAL_5c80f48e_4_k_cu_c4f779e06thrust24THRUST_300001_SM_1000_NS12placeholders2_7E)
_ZN34_INTERNAL_5c80f48e_4_k_cu_c4f779e06thrust24THRUST_300001_SM_1000_NS12placeholders2_7E:
	.zero		1
	.type		_ZN34_INTERNAL_5c80f48e_4_k_cu_c4f779e04cuda3std3__45__cpo7crbeginE,@object
	.size		_ZN34_INTERNAL_5c80f48e_4_k_cu_c4f779e04cuda3std3__45__cpo7crbeginE,(_ZN34_INTERNAL_5c80f48e_4_k_cu_c4f779e04cuda3std6ranges3__45__cpo4nextE - _ZN34_INTERNAL_5c80f48e_4_k_cu_c4f779e04cuda3std3__45__cpo7crbeginE)
_ZN34_INTERNAL_5c80f48e_4_k_cu_c4f779e04cuda3std3__45__cpo7crbeginE:
	.zero		1
	.type		_ZN34_INTERNAL_5c80f48e_4_k_cu_c4f779e04cuda3std6ranges3__45__cpo4nextE,@object
	.size		_ZN34_INTERNAL_5c80f48e_4_k_cu_c4f779e04cuda3std6ranges3__45__cpo4nextE,(_ZN34_INTERNAL_5c80f48e_4_k_cu_c4f779e04cuda3std6ranges3__45__cpo4swapE - _ZN34_INTERNAL_5c80f48e_4_k_cu_c4f779e04cuda3std6ranges3__45__cpo4nextE)
_ZN34_INTERNAL_5c80f48e_4_k_cu_c4f779e04cuda3std6ranges3__45__cpo4nextE:
	.zero		1
	.type		_ZN34_INTERNAL_5c80f48e_4_k_cu_c4f779e04cuda3std6ranges3__45__cpo4swapE,@object
	.size		_ZN34_INTERNAL_5c80f48e_4_k_cu_c4f779e04cuda3std6ranges3__45__cpo4swapE,(_ZN34_INTERNAL_5c80f48e_4_k_cu_c4f779e06thrust24THRUST_300001_SM_1000_NS8cuda_cub10par_nosyncE - _ZN34_INTERNAL_5c80f48e_4_k_cu_c4f779e04cuda3std6ranges3__45__cpo4swapE)
_ZN34_INTERNAL_5c80f48e_4_k_cu_c4f779e04cuda3std6ranges3__45__cpo4swapE:
	.zero		1
	.type		_ZN34_INTERNAL_5c80f48e_4_k_cu_c4f779e06thrust24THRUST_300001_SM_1000_NS8cuda_cub10par_nosyncE,@object
	.size		_ZN34_INTERNAL_5c80f48e_4_k_cu_c4f779e06thrust24THRUST_300001_SM_1000_NS8cuda_cub10par_nosyncE,(_ZN34_INTERNAL_5c80f48e_4_k_cu_c4f779e06thrust24THRUST_300001_SM_1000_NS12placeholders2_9E - _ZN34_INTERNAL_5c80f48e_4_k_cu_c4f779e06thrust24THRUST_300001_SM_1000_NS8cuda_cub10par_nosyncE)
_ZN34_INTERNAL_5c80f48e_4_k_cu_c4f779e06thrust24THRUST_300001_SM_1000_NS8cuda_cub10par_nosyncE:
	.zero		1
	.type		_ZN34_INTERNAL_5c80f48e_4_k_cu_c4f779e06thrust24THRUST_300001_SM_1000_NS12placeholders2_9E,@object
	.size		_ZN34_INTERNAL_5c80f48e_4_k_cu_c4f779e06thrust24THRUST_300001_SM_1000_NS12placeholders2_9E,(_ZN34_INTERNAL_5c80f48e_4_k_cu_c4f779e04cuda3std3__436_GLOBAL__N__5c80f48e_4_k_cu_c4f779e06ignoreE - _ZN34_INTERNAL_5c80f48e_4_k_cu_c4f779e06thrust24THRUST_300001_SM_1000_NS12placeholders2_9E)
_ZN34_INTERNAL_5c80f48e_4_k_cu_c4f779e06thrust24THRUST_300001_SM_1000_NS12placeholders2_9E:
	.zero		1
	.type		_ZN34_INTERNAL_5c80f48e_4_k_cu_c4f779e04cuda3std3__436_GLOBAL__N__5c80f48e_4_k_cu_c4f779e06ignoreE,@object
	.size		_ZN34_INTERNAL_5c80f48e_4_k_cu_c4f779e04cuda3std3__436_GLOBAL__N__5c80f48e_4_k_cu_c4f779e06ignoreE,(_ZN34_INTERNAL_5c80f48e_4_k_cu_c4f779e04cuda3std6ranges3__45__cpo4dataE - _ZN34_INTERNAL_5c80f48e_4_k_cu_c4f779e04cuda3std3__436_GLOBAL__N__5c80f48e_4_k_cu_c4f779e06ignoreE)
_ZN34_INTERNAL_5c80f48e_4_k_cu_c4f779e04cuda3std3__436_GLOBAL__N__5c80f48e_4_k_cu_c4f779e06ignoreE:
	.zero		1
	.type		_ZN34_INTERNAL_5c80f48e_4_k_cu_c4f779e04cuda3std6ranges3__45__cpo4dataE,@object
	.size		_ZN34_INTERNAL_5c80f48e_4_k_cu_c4f779e04cuda3std6ranges3__45__cpo4dataE,(_ZN34_INTERNAL_5c80f48e_4_k_cu_c4f779e06thrust24THRUST_300001_SM_1000_NS12placeholders2_1E - _ZN34_INTERNAL_5c80f48e_4_k_cu_c4f779e04cuda3std6ranges3__45__cpo4dataE)
_ZN34_INTERNAL_5c80f48e_4_k_cu_c4f779e04cuda3std6ranges3__45__cpo4dataE:
	.zero		1
	.type		_ZN34_INTERNAL_5c80f48e_4_k_cu_c4f779e06thrust24THRUST_300001_SM_1000_NS12placeholders2_1E,@object
	.size		_ZN34_INTERNAL_5c80f48e_4_k_cu_c4f779e06thrust24THRUST_300001_SM_1000_NS12placeholders2_1E,(_ZN34_INTERNAL_5c80f48e_4_k_cu_c4f779e04cuda3std3__45__cpo5beginE - _ZN34_INTERNAL_5c80f48e_4_k_cu_c4f779e06thrust24THRUST_300001_SM_1000_NS12placeholders2_1E)
_ZN34_INTERNAL_5c80f48e_4_k_cu_c4f779e06thrust24THRUST_300001_SM_1000_NS12placeholders2_1E:
	.zero		1
	.type		_ZN34_INTERNAL_5c80f48e_4_k_cu_c4f779e04cuda3std3__45__cpo5beginE,@object
	.size		_ZN34_INTERNAL_5c80f48e_4_k_cu_c4f779e04cuda3std3__45__cpo5beginE,(_ZN34_INTERNAL_5c80f48e_4_k_cu_c4f779e04cuda3std6ranges3__45__cpo5beginE - _ZN34_INTERNAL_5c80f48e_4_k_cu_c4f779e04cuda3std3__45__cpo5beginE)
_ZN34_INTERNAL_5c80f48e_4_k_cu_c4f779e04cuda3std3__45__cpo5beginE:
	.zero		1
	.type		_ZN34_INTERNAL_5c80f48e_4_k_cu_c4f779e04cuda3std6ranges3__45__cpo5beginE,@object
	.size		_ZN34_INTERNAL_5c80f48e_4_k_cu_c4f779e04cuda3std6ranges3__45__cpo5beginE,(_ZN34_INTERNAL_5c80f48e_4_k_cu_c4f779e06thrust24THRUST_300001_SM_1000_NS12placeholders2_5E - _ZN34_INTERNAL_5c80f48e_4_k_cu_c4f779e04cuda3std6ranges3__45__cpo5beginE)
_ZN34_INTERNAL_5c80f48e_4_k_cu_c4f779e04cuda3std6ranges3__45__cpo5beginE:
	.zero		1
	.type		_ZN34_INTERNAL_5c80f48e_4_k_cu_c4f779e06thrust24THRUST_300001_SM_1000_NS12placeholders2_5E,@object
	.size		_ZN34_INTERNAL_5c80f48e_4_k_cu_c4f779e06thrust24THRUST_300001_SM_1000_NS12placeholders2_5E,(_ZN34_INTERNAL_5c80f48e_4_k_cu_c4f779e04cuda3std3__45__cpo6rbeginE - _ZN34_INTERNAL_5c80f48e_4_k_cu_c4f779e06thrust24THRUST_300001_SM_1000_NS12placeholders2_5E)
_ZN34_INTERNAL_5c80f48e_4_k_cu_c4f779e06thrust24THRUST_300001_SM_1000_NS12placeholders2_5E:
	.zero		1
	.type		_ZN34_INTERNAL_5c80f48e_4_k_cu_c4f779e04cuda3std3__45__cpo6rbeginE,@object
	.size		_ZN34_INTERNAL_5c80f48e_4_k_cu_c4f779e04cuda3std3__45__cpo6rbeginE,(_ZN34_INTERNAL_5c80f48e_4_k_cu_c4f779e04cuda3std6ranges3__45__cpo7advanceE - _ZN34_INTERNAL_5c80f48e_4_k_cu_c4f779e04cuda3std3__45__cpo6rbeginE)
_ZN34_INTERNAL_5c80f48e_4_k_cu_c4f779e04cuda3std3__45__cpo6rbeginE:
	.zero		1
	.type		_ZN34_INTERNAL_5c80f48e_4_k_cu_c4f779e04cuda3std6ranges3__45__cpo7advanceE,@object
	.size		_ZN34_INTERNAL_5c80f48e_4_k_cu_c4f779e04cuda3std6ranges3__45__cpo7advanceE,(_ZN34_INTERNAL_5c80f48e_4_k_cu_c4f779e04cuda3std3__47nulloptE - _ZN34_INTERNAL_5c80f48e_4_k_cu_c4f779e04cuda3std6ranges3__45__cpo7advanceE)
_ZN34_INTERNAL_5c80f48e_4_k_cu_c4f779e04cuda3std6ranges3__45__cpo7advanceE:
	.zero		1
	.type		_ZN34_INTERNAL_5c80f48e_4_k_cu_c4f779e04cuda3std3__47nulloptE,@object
	.size		_ZN34_INTERNAL_5c80f48e_4_k_cu_c4f779e04cuda3std3__47nulloptE,(_ZN34_INTERNAL_5c80f48e_4_k_cu_c4f779e04cuda3std6ranges3__45__cpo8distanceE - _ZN34_INTERNAL_5c80f48e_4_k_cu_c4f779e04cuda3std3__47nulloptE)
_ZN34_INTERNAL_5c80f48e_4_k_cu_c4f779e04cuda3std3__47nulloptE:
	.zero		1
	.type		_ZN34_INTERNAL_5c80f48e_4_k_cu_c4f779e04cuda3std6ranges3__45__cpo8distanceE,@object
	.size		_ZN34_INTERNAL_5c80f48e_4_k_cu_c4f779e04cuda3std6ranges3__45__cpo8distanceE,(_ZN34_INTERNAL_5c80f48e_4_k_cu_c4f779e06thrust24THRUST_300001_SM_1000_NS12placeholders3_10E - _ZN34_INTERNAL_5c80f48e_4_k_cu_c4f779e04cuda3std6ranges3__45__cpo8distanceE)
_ZN34_INTERNAL_5c80f48e_4_k_cu_c4f779e04cuda3std6ranges3__45__cpo8distanceE:
	.zero		1
	.type		_ZN34_INTERNAL_5c80f48e_4_k_cu_c4f779e06thrust24THRUST_300001_SM_1000_NS12placeholders3_10E,@object
	.size		_ZN34_INTERNAL_5c80f48e_4_k_cu_c4f779e06thrust24THRUST_300001_SM_1000_NS12placeholders3_10E,(_ZN34_INTERNAL_5c80f48e_4_k_cu_c4f779e04cuda3std3__419piecewise_constructE - _ZN34_INTERNAL_5c80f48e_4_k_cu_c4f779e06thrust24THRUST_300001_SM_1000_NS12placeholders3_10E)
_ZN34_INTERNAL_5c80f48e_4_k_cu_c4f779e06thrust24THRUST_300001_SM_1000_NS12placeholders3_10E:
	.zero		1
	.type		_ZN34_INTERNAL_5c80f48e_4_k_cu_c4f779e04cuda3std3__419piecewise_constructE,@object
	.size		_ZN34_INTERNAL_5c80f48e_4_k_cu_c4f779e04cuda3std3__419piecewise_constructE,(_ZN34_INTERNAL_5c80f48e_4_k_cu_c4f779e04cuda3std6ranges3__45__cpo5cdataE - _ZN34_INTERNAL_5c80f48e_4_k_cu_c4f779e04cuda3std3__419piecewise_constructE)
_ZN34_INTERNAL_5c80f48e_4_k_cu_c4f779e04cuda3std3__419piecewise_constructE:
	.zero		1
	.type		_ZN34_INTERNAL_5c80f48e_4_k_cu_c4f779e04cuda3std6ranges3__45__cpo5cdataE,@object
	.size		_ZN34_INTERNAL_5c80f48e_4_k_cu_c4f779e04cuda3std6ranges3__45__cpo5cdataE,(_ZN34_INTERNAL_5c80f48e_4_k_cu_c4f779e06thrust24THRUST_300001_SM_1000_NS12placeholders2_2E - _ZN34_INTERNAL_5c80f48e_4_k_cu_c4f779e04cuda3std6ranges3__45__cpo5cdataE)
_ZN34_INTERNAL_5c80f48e_4_k_cu_c4f779e04cuda3std6ranges3__45__cpo5cdataE:
	.zero		1
	.type		_ZN34_INTERNAL_5c80f48e_4_k_cu_c4f779e06thrust24THRUST_300001_SM_1000_NS12placeholders2_2E,@object
	.size		_ZN34_INTERNAL_5c80f48e_4_k_cu_c4f779e06thrust24THRUST_300001_SM_1000_NS12placeholders2_2E,(_ZN34_INTERNAL_5c80f48e_4_k_cu_c4f779e04cuda3std3__45__cpo3endE - _ZN34_INTERNAL_5c80f48e_4_k_cu_c4f779e06thrust24THRUST_300001_SM_1000_NS12placeholders2_2E)
_ZN34_INTERNAL_5c80f48e_4_k_cu_c4f779e06thrust24THRUST_300001_SM_1000_NS12placeholders2_2E:
	.zero		1
	.type		_ZN34_INTERNAL_5c80f48e_4_k_cu_c4f779e04cuda3std3__45__cpo3endE,@object
	.size		_ZN34_INTERNAL_5c80f48e_4_k_cu_c4f779e04cuda3std3__45__cpo3endE,(_ZN34_INTERNAL_5c80f48e_4_k_cu_c4f779e04cuda3std6ranges3__45__cpo3endE - _ZN34_INTERNAL_5c80f48e_4_k_cu_c4f779e04cuda3std3__45__cpo3endE)
_ZN34_INTERNAL_5c80f48e_4_k_cu_c4f779e04cuda3std3__45__cpo3endE:
	.zero		1
	.type		_ZN34_INTERNAL_5c80f48e_4_k_cu_c4f779e04cuda3std6ranges3__45__cpo3endE,@object
	.size		_ZN34_INTERNAL_5c80f48e_4_k_cu_c4f779e04cuda3std6ranges3__45__cpo3endE,(_ZN34_INTERNAL_5c80f48e_4_k_cu_c4f779e06thrust24THRUST_300001_SM_1000_NS12placeholders2_6E - _ZN34_INTERNAL_5c80f48e_4_k_cu_c4f779e04cuda3std6ranges3__45__cpo3endE)
_ZN34_INTERNAL_5c80f48e_4_k_cu_c4f779e04cuda3std6ranges3__45__cpo3endE:
	.zero		1
	.type		_ZN34_INTERNAL_5c80f48e_4_k_cu_c4f779e06thrust24THRUST_300001_SM_1000_NS12placeholders2_6E,@object
	.size		_ZN34_INTERNAL_5c80f48e_4_k_cu_c4f779e06thrust24THRUST_300001_SM_1000_NS12placeholders2_6E,(_ZN34_INTERNAL_5c80f48e_4_k_cu_c4f779e04cuda3std3__45__cpo4rendE - _ZN34_INTERNAL_5c80f48e_4_k_cu_c4f779e06thrust24THRUST_300001_SM_1000_NS12placeholders2_6E)
_ZN34_INTERNAL_5c80f48e_4_k_cu_c4f779e06thrust24THRUST_300001_SM_1000_NS12placeholders2_6E:
	.zero		1
	.type		_ZN34_INTERNAL_5c80f48e_4_k_cu_c4f779e04cuda3std3__45__cpo4rendE,@object
	.size		_ZN34_INTERNAL_5c80f48e_4_k_cu_c4f779e04cuda3std3__45__cpo4rendE,(_ZN34_INTERNAL_5c80f48e_4_k_cu_c4f779e04cuda3std6ranges3__45__cpo9iter_swapE - _ZN34_INTERNAL_5c80f48e_4_k_cu_c4f779e04cuda3std3__45__cpo4rendE)
_ZN34_INTERNAL_5c80f48e_4_k_cu_c4f779e04cuda3std3__45__cpo4rendE:
	.zero		1
	.type		_ZN34_INTERNAL_5c80f48e_4_k_cu_c4f779e04cuda3std6ranges3__45__cpo9iter_swapE,@object
	.size		_ZN34_INTERNAL_5c80f48e_4_k_cu_c4f779e04cuda3std6ranges3__45__cpo9iter_swapE,(_ZN34_INTERNAL_5c80f48e_4_k_cu_c4f779e04cuda3std3__48unexpectE - _ZN34_INTERNAL_5c80f48e_4_k_cu_c4f779e04cuda3std6ranges3__45__cpo9iter_swapE)
_ZN34_INTERNAL_5c80f48e_4_k_cu_c4f779e04cuda3std6ranges3__45__cpo9iter_swapE:
	.zero		1
	.type		_ZN34_INTERNAL_5c80f48e_4_k_cu_c4f779e04cuda3std3__48unexpectE,@object
	.size		_ZN34_INTERNAL_5c80f48e_4_k_cu_c4f779e04cuda3std3__48unexpectE,(_ZN34_INTERNAL_5c80f48e_4_k_cu_c4f779e06thrust24THRUST_300001_SM_1000_NS8cuda_cub3parE - _ZN34_INTERNAL_5c80f48e_4_k_cu_c4f779e04cuda3std3__48unexpectE)
_ZN34_INTERNAL_5c80f48e_4_k_cu_c4f779e04cuda3std3__48unexpectE:
	.zero		1
	.type		_ZN34_INTERNAL_5c80f48e_4_k_cu_c4f779e06thrust24THRUST_300001_SM_1000_NS8cuda_cub3parE,@object
	.size		_ZN34_INTERNAL_5c80f48e_4_k_cu_c4f779e06thrust24THRUST_300001_SM_1000_NS8cuda_cub3parE,(_ZN34_INTERNAL_5c80f48e_4_k_cu_c4f779e06thrust24THRUST_300001_SM_1000_NS12placeholders2_4E - _ZN34_INTERNAL_5c80f48e_4_k_cu_c4f779e06thrust24THRUST_300001_SM_1000_NS8cuda_cub3parE)
_ZN34_INTERNAL_5c80f48e_4_k_cu_c4f779e06thrust24THRUST_300001_SM_1000_NS8cuda_cub3parE:
	.zero		1
	.type		_ZN34_INTERNAL_5c80f48e_4_k_cu_c4f779e06thrust24THRUST_300001_SM_1000_NS12placeholders2_4E,@object
	.size		_ZN34_INTERNAL_5c80f48e_4_k_cu_c4f779e06thrust24THRUST_300001_SM_1000_NS12placeholders2_4E,(_ZN34_INTERNAL_5c80f48e_4_k_cu_c4f779e04cuda3std3__45__cpo4cendE - _ZN34_INTERNAL_5c80f48e_4_k_cu_c4f779e06thrust24THRUST_300001_SM_1000_NS12placeholders2_4E)
_ZN34_INTERNAL_5c80f48e_4_k_cu_c4f779e06thrust24THRUST_300001_SM_1000_NS12placeholders2_4E:
	.zero		1
	.type		_ZN34_INTERNAL_5c80f48e_4_k_cu_c4f779e04cuda3std3__45__cpo4cendE,@object
	.size		_ZN34_INTERNAL_5c80f48e_4_k_cu_c4f779e04cuda3std3__45__cpo4cendE,(_ZN34_INTERNAL_5c80f48e_4_k_cu_c4f779e04cuda3std6ranges3__45__cpo4cendE - _ZN34_INTERNAL_5c80f48e_4_k_cu_c4f779e04cuda3std3__45__cpo4cendE)
_ZN34_INTERNAL_5c80f48e_4_k_cu_c4f779e04cuda3std3__45__cpo4cendE:
	.zero		1
	.type		_ZN34_INTERNAL_5c80f48e_4_k_cu_c4f779e04cuda3std6ranges3__45__cpo4cendE,@object
	.size		_ZN34_INTERNAL_5c80f48e_4_k_cu_c4f779e04cuda3std6ranges3__45__cpo4cendE,(_ZN34_INTERNAL_5c80f48e_4_k_cu_c4f779e04cuda3std3__420unreachable_sentinelE - _ZN34_INTERNAL_5c80f48e_4_k_cu_c4f779e04cuda3std6ranges3__45__cpo4cendE)
_ZN34_INTERNAL_5c80f48e_4_k_cu_c4f779e04cuda3std6ranges3__45__cpo4cendE:
	.zero		1
	.type		_ZN34_INTERNAL_5c80f48e_4_k_cu_c4f779e04cuda3std3__420unreachable_sentinelE,@object
	.size		_ZN34_INTERNAL_5c80f48e_4_k_cu_c4f779e04cuda3std3__420unreachable_sentinelE,(_ZN34_INTERNAL_5c80f48e_4_k_cu_c4f779e04cuda3std6ranges3__45__cpo5ssizeE - _ZN34_INTERNAL_5c80f48e_4_k_cu_c4f779e04cuda3std3__420unreachable_sentinelE)
_ZN34_INTERNAL_5c80f48e_4_k_cu_c4f779e04cuda3std3__420unreachable_sentinelE:
	.zero		1
	.type		_ZN34_INTERNAL_5c80f48e_4_k_cu_c4f779e04cuda3std6ranges3__45__cpo5ssizeE,@object
	.size		_ZN34_INTERNAL_5c80f48e_4_k_cu_c4f779e04cuda3std6ranges3__45__cpo5ssizeE,(_ZN34_INTERNAL_5c80f48e_4_k_cu_c4f779e06thrust24THRUST_300001_SM_1000_NS12placeholders2_8E - _ZN34_INTERNAL_5c80f48e_4_k_cu_c4f779e04cuda3std6ranges3__45__cpo5ssizeE)
_ZN34_INTERNAL_5c80f48e_4_k_cu_c4f779e04cuda3std6ranges3__45__cpo5ssizeE:
	.zero		1
	.type		_ZN34_INTERNAL_5c80f48e_4_k_cu_c4f779e06thrust24THRUST_300001_SM_1000_NS12placeholders2_8E,@object
	.size		_ZN34_INTERNAL_5c80f48e_4_k_cu_c4f779e06thrust24THRUST_300001_SM_1000_NS12placeholders2_8E,(_ZN34_INTERNAL_5c80f48e_4_k_cu_c4f779e04cuda3std3__45__cpo5crendE - _ZN34_INTERNAL_5c80f48e_4_k_cu_c4f779e06thrust24THRUST_300001_SM_1000_NS12placeholders2_8E)
_ZN34_INTERNAL_5c80f48e_4_k_cu_c4f779e06thrust24THRUST_300001_SM_1000_NS12placeholders2_8E:
	.zero		1
	.type		_ZN34_INTERNAL_5c80f48e_4_k_cu_c4f779e04cuda3std3__45__cpo5crendE,@object
	.size		_ZN34_INTERNAL_5c80f48e_4_k_cu_c4f779e04cuda3std3__45__cpo5crendE,(_ZN34_INTERNAL_5c80f48e_4_k_cu_c4f779e04cuda3std6ranges3__45__cpo4prevE - _ZN34_INTERNAL_5c80f48e_4_k_cu_c4f779e04cuda3std3__45__cpo5crendE)
_ZN34_INTERNAL_5c80f48e_4_k_cu_c4f779e04cuda3std3__45__cpo5crendE:
	.zero		1
	.type		_ZN34_INTERNAL_5c80f48e_4_k_cu_c4f779e04cuda3std6ranges3__45__cpo4prevE,@object
	.size		_ZN34_INTERNAL_5c80f48e_4_k_cu_c4f779e04cuda3std6ranges3__45__cpo4prevE,(_ZN34_INTERNAL_5c80f48e_4_k_cu_c4f779e04cuda3std6ranges3__45__cpo9iter_moveE - _ZN34_INTERNAL_5c80f48e_4_k_cu_c4f779e04cuda3std6ranges3__45__cpo4prevE)
_ZN34_INTERNAL_5c80f48e_4_k_cu_c4f779e04cuda3std6ranges3__45__cpo4prevE:
	.zero		1
	.type		_ZN34_INTERNAL_5c80f48e_4_k_cu_c4f779e04cuda3std6ranges3__45__cpo9iter_moveE,@object
	.size		_ZN34_INTERNAL_5c80f48e_4_k_cu_c4f779e04cuda3std6ranges3__45__cpo9iter_moveE,(_ZN34_INTERNAL_5c80f48e_4_k_cu_c4f779e06thrust24THRUST_300001_SM_1000_NS6system6detail10sequential3seqE - _ZN34_INTERNAL_5c80f48e_4_k_cu_c4f779e04cuda3std6ranges3__45__cpo9iter_moveE)
_ZN34_INTERNAL_5c80f48e_4_k_cu_c4f779e04cuda3std6ranges3__45__cpo9iter_moveE:
	.zero		1
	.type		_ZN34_INTERNAL_5c80f48e_4_k_cu_c4f779e06thrust24THRUST_300001_SM_1000_NS6system6detail10sequential3seqE,@object
	.size		_ZN34_INTERNAL_5c80f48e_4_k_cu_c4f779e06thrust24THRUST_300001_SM_1000_NS6system6detail10sequential3seqE,(.L_31 - _ZN34_INTERNAL_5c80f48e_4_k_cu_c4f779e06thrust24THRUST_300001_SM_1000_NS6system6detail10sequential3seqE)
_ZN34_INTERNAL_5c80f48e_4_k_cu_c4f779e06thrust24THRUST_300001_SM_1000_NS6system6detail10sequential3seqE:
	.zero		1
.L_31:


//--------------------- .nv.shared._ZN3cub18CUB_300001_SM_10006detail6reduce18DeviceReduceKernelINS2_10policy_hubIdyN4cuda3std3__44plusIdEEE10Policy1000EN6thrust24THRUST_300001_SM_1000_NS6detail15normal_iteratorINSD_10device_ptrIdEEEEyS9_dNS7_10__identityEEEvT0_PT3_T1_NS0_13GridEvenShareISN_EET2_T4_ --------------------------
	.section	.nv.shared._ZN3cub18CUB_300001_SM_10006detail6reduce18DeviceReduceKernelINS2_10policy_hubIdyN4cuda3std3__44plusIdEEE10Policy1000EN6thrust24THRUST_300001_SM_1000_NS6detail15normal_iteratorINSD_10device_ptrIdEEEEyS9_dNS7_10__identityEEEvT0_PT3_T1_NS0_13GridEvenShareISN_EET2_T4_,"aw",@nobits
	.sectionflags	@""
	.align	8
.nv.shared._ZN3cub18CUB_300001_SM_10006detail6reduce18DeviceReduceKernelINS2_10policy_hubIdyN4cuda3std3__44plusIdEEE10Policy1000EN6thrust24THRUST_300001_SM_1000_NS6detail15normal_iteratorINSD_10device_ptrIdEEEEyS9_dNS7_10__identityEEEvT0_PT3_T1_NS0_13GridEvenShareISN_EET2_T4_:
	.zero		1176


//--------------------- .nv.shared._ZN3cub18CUB_300001_SM_10006detail6reduce28DeviceReduceSingleTileKernelINS2_10policy_hubIdyN4cuda3std3__44plusIdEEE10Policy1000EN6thrust24THRUST_300001_SM_1000_NS6detail15normal_iteratorINSD_10device_ptrIdEEEEPdyS9_ddNS7_10__identityEEEvT0_T1_T2_T3_T4_T6_ --------------------------
	.section	.nv.shared._ZN3cub18CUB_300001_SM_10006detail6reduce28DeviceReduceSingleTileKernelINS2_10policy_hubIdyN4cuda3std3__44plusIdEEE10Policy1000EN6thrust24THRUST_300001_SM_1000_NS6detail15normal_iteratorINSD_10device_ptrIdEEEEPdyS9_ddNS7_10__identityEEEvT0_T1_T2_T3_T4_T6_,"aw",@nobits
	.sectionflags	@""
	.align	8
.nv.shared._ZN3cub18CUB_300001_SM_10006detail6reduce28DeviceReduceSingleTileKernelINS2_10policy_hubIdyN4cuda3std3__44plusIdEEE10Policy1000EN6thrust24THRUST_300001_SM_1000_NS6detail15normal_iteratorINSD_10device_ptrIdEEEEPdyS9_ddNS7_10__identityEEEvT0_T1_T2_T3_T4_T6_:
	.zero		1176


//--------------------- .nv.shared._ZN3cub18CUB_300001_SM_10006detail6reduce28DeviceReduceSingleTileKernelINS2_10policy_hubIdjN4cuda3std3__44plusIdEEE10Policy1000EPdSC_iS9_ddNS7_10__identityEEEvT0_T1_T2_T3_T4_T6_ --------------------------
	.section	.nv.shared._ZN3cub18CUB_300001_SM_10006detail6reduce28DeviceReduceSingleTileKernelINS2_10policy_hubIdjN4cuda3std3__44plusIdEEE10Policy1000EPdSC_iS9_ddNS7_10__identityEEEvT0_T1_T2_T3_T4_T6_,"aw",@nobits
	.sectionflags	@""
	.align	8
.nv.shared._ZN3cub18CUB_300001_SM_10006detail6reduce28DeviceReduceSingleTileKernelINS2_10policy_hubIdjN4cuda3std3__44plusIdEEE10Policy1000EPdSC_iS9_ddNS7_10__identityEEEvT0_T1_T2_T3_T4_T6_:
	.zero		1216


//--------------------- .nv.shared._ZN3cub18CUB_300001_SM_10006detail6reduce18DeviceReduceKernelINS2_10policy_hubIdjN4cuda3std3__44plusIdEEE10Policy1000EN6thrust24THRUST_300001_SM_1000_NS6detail15normal_iteratorINSD_10device_ptrIdEEEEjS9_dNS7_10__identityEEEvT0_PT3_T1_NS0_13GridEvenShareISN_EET2_T4_ --------------------------
	.section	.nv.shared._ZN3cub18CUB_300001_SM_10006detail6reduce18DeviceReduceKernelINS2_10policy_hubIdjN4cuda3std3__44plusIdEEE10Policy1000EN6thrust24THRUST_300001_SM_1000_NS6detail15normal_iteratorINSD_10device_ptrIdEEEEjS9_dNS7_10__identityEEEvT0_PT3_T1_NS0_13GridEvenShareISN_EET2_T4_,"aw",@nobits
	.sectionflags	@""
	.align	8
.nv.shared._ZN3cub18CUB_300001_SM_10006detail6reduce18DeviceReduceKernelINS2_10policy_hubIdjN4cuda3std3__44plusIdEEE10Policy1000EN6thrust24THRUST_300001_SM_1000_NS6detail15normal_iteratorINSD_10device_ptrIdEEEEjS9_dNS7_10__identityEEEvT0_PT3_T1_NS0_13GridEvenShareISN_EET2_T4_:
	.zero		1216


//--------------------- .nv.shared._ZN3cub18CUB_300001_SM_10006detail6reduce28DeviceReduceSingleTileKernelINS2_10policy_hubIdjN4cuda3std3__44plusIdEEE10Policy1000EN6thrust24THRUST_300001_SM_1000_NS6detail15normal_iteratorINSD_10device_ptrIdEEEEPdjS9_ddNS7_10__identityEEEvT0_T1_T2_T3_T4_T6_ --------------------------
	.section	.nv.shared._ZN3cub18CUB_300001_SM_10006detail6reduce28DeviceReduceSingleTileKernelINS2_10policy_hubIdjN4cuda3std3__44plusIdEEE10Policy1000EN6thrust24THRUST_300001_SM_1000_NS6detail15normal_iteratorINSD_10device_ptrIdEEEEPdjS9_ddNS7_10__identityEEEvT0_T1_T2_T3_T4_T6_,"aw",@nobits
	.sectionflags	@""
	.align	8
.nv.shared._ZN3cub18CUB_300001_SM_10006detail6reduce28DeviceReduceSingleTileKernelINS2_10policy_hubIdjN4cuda3std3__44plusIdEEE10Policy1000EN6thrust24THRUST_300001_SM_1000_NS6detail15normal_iteratorINSD_10device_ptrIdEEEEPdjS9_ddNS7_10__identityEEEvT0_T1_T2_T3_T4_T6_:
	.zero		1216


//--------------------- .nv.shared._Z19GPU_Residual_HelperPdS_S_S_ --------------------------
	.section	.nv.shared._Z19GPU_Residual_HelperPdS_S_S_,"aw",@nobits
	.sectionflags	@""
	.align	8
.nv.shared._Z19GPU_Residual_HelperPdS_S_S_:
	.zero		3616


//--------------------- .nv.shared._Z10GPU_JacobiPdS_S_S_S_ --------------------------
	.section	.nv.shared._Z10GPU_JacobiPdS_S_S_S_,"aw",@nobits
	.sectionflags	@""
	.align	8
.nv.shared._Z10GPU_JacobiPdS_S_S_S_:
	.zero		3616


//--------------------- .nv.constant0._ZN3cub18CUB_300001_SM_10006detail6reduce28DeviceReduceSingleTileKernelINS2_10policy_hubIdyN4cuda3std3__44plusIdEEE10Policy1000EPdSC_iS9_ddNS7_10__identityEEEvT0_T1_T2_T3_T4_T6_ --------------------------
	.section	.nv.constant0._ZN3cub18CUB_300001_SM_10006detail6reduce28DeviceReduceSingleTileKernelINS2_10policy_hubIdyN4cuda3std3__44plusIdEEE10Policy1000EPdSC_iS9_ddNS7_10__identityEEEvT0_T1_T2_T3_T4_T6_,"a",@progbits
	.sectionflags	@""
	.align	4
.nv.constant0._ZN3cub18CUB_300001_SM_10006detail6reduce28DeviceReduceSingleTileKernelINS2_10policy_hubIdyN4cuda3std3__44plusIdEEE10Policy1000EPdSC_iS9_ddNS7_10__identityEEEvT0_T1_T2_T3_T4_T6_:
	.zero		929


//--------------------- .nv.constant0._ZN3cub18CUB_300001_SM_10006detail6reduce18DeviceReduceKernelINS2_10policy_hubIdyN4cuda3std3__44plusIdEEE10Policy1000EN6thrust24THRUST_300001_SM_1000_NS6detail15normal_iteratorINSD_10device_ptrIdEEEEyS9_dNS7_10__identityEEEvT0_PT3_T1_NS0_13GridEvenShareISN_EET2_T4_ --------------------------
	.section	.nv.constant0._ZN3cub18CUB_300001_SM_10006detail6reduce18DeviceReduceKernelINS2_10policy_hubIdyN4cuda3std3__44plusIdEEE10Policy1000EN6thrust24THRUST_300001_SM_1000_NS6detail15normal_iteratorINSD_10device_ptrIdEEEEyS9_dNS7_10__identityEEEvT0_PT3_T1_NS0_13GridEvenShareISN_EET2_T4_,"a",@progbits
	.sectionflags	@""
	.align	4
.nv.constant0._ZN3cub18CUB_300001_SM_10006detail6reduce18DeviceReduceKernelINS2_10policy_hubIdyN4cuda3std3__44plusIdEEE10Policy1000EN6thrust24THRUST_300001_SM_1000_NS6detail15normal_iteratorINSD_10device_ptrIdEEEEyS9_dNS7_10__identityEEEvT0_PT3_T1_NS0_13GridEvenShareISN_EET2_T4_:
	.zero		994


//--------------------- .nv.constant0._ZN3cub18CUB_300001_SM_10006detail6reduce28DeviceReduceSingleTileKernelINS2_10policy_hubIdyN4cuda3std3__44plusIdEEE10Policy1000EN6thrust24THRUST_300001_SM_1000_NS6detail15normal_iteratorINSD_10device_ptrIdEEEEPdyS9_ddNS7_10__identityEEEvT0_T1_T2_T3_T4_T6_ --------------------------
	.section	.nv.constant0._ZN3cub18CUB_300001_SM_10006detail6reduce28DeviceReduceSingleTileKernelINS2_10policy_hubIdyN4cuda3std3__44plusIdEEE10Policy1000EN6thrust24THRUST_300001_SM_1000_NS6detail15normal_iteratorINSD_10device_ptrIdEEEEPdyS9_ddNS7_10__identityEEEvT0_T1_T2_T3_T4_T6_,"a",@progbits
	.sectionflags	@""
	.align	4
.nv.constant0._ZN3cub18CUB_300001_SM_10006detail6reduce28DeviceReduceSingleTileKernelINS2_10policy_hubIdyN4cuda3std3__44plusIdEEE10Policy1000EN6thrust24THRUST_300001_SM_1000_NS6detail15normal_iteratorINSD_10device_ptrIdEEEEPdyS9_ddNS7_10__identityEEEvT0_T1_T2_T3_T4_T6_:
	.zero		937


//--------------------- .nv.constant0._ZN3cub18CUB_300001_SM_10006detail6reduce28DeviceReduceSingleTileKernelINS2_10policy_hubIdjN4cuda3std3__44plusIdEEE10Policy1000EPdSC_iS9_ddNS7_10__identityEEEvT0_T1_T2_T3_T4_T6_ --------------------------
	.section	.nv.constant0._ZN3cub18CUB_300001_SM_10006detail6reduce28DeviceReduceSingleTileKernelINS2_10policy_hubIdjN4cuda3std3__44plusIdEEE10Policy1000EPdSC_iS9_ddNS7_10__identityEEEvT0_T1_T2_T3_T4_T6_,"a",@progbits
	.sectionflags	@""
	.align	4
.nv.constant0._ZN3cub18CUB_300001_SM_10006detail6reduce28DeviceReduceSingleTileKernelINS2_10policy_hubIdjN4cuda3std3__44plusIdEEE10Policy1000EPdSC_iS9_ddNS7_10__identityEEEvT0_T1_T2_T3_T4_T6_:
	.zero		929


//--------------------- .nv.constant0._ZN3cub18CUB_300001_SM_10006detail6reduce18DeviceReduceKernelINS2_10policy_hubIdjN4cuda3std3__44plusIdEEE10Policy1000EN6thrust24THRUST_300001_SM_1000_NS6detail15normal_iteratorINSD_10device_ptrIdEEEEjS9_dNS7_10__identityEEEvT0_PT3_T1_NS0_13GridEvenShareISN_EET2_T4_ --------------------------
	.section	.nv.constant0._ZN3cub18CUB_300001_SM_10006detail6reduce18DeviceReduceKernelINS2_10policy_hubIdjN4cuda3std3__44plusIdEEE10Policy1000EN6thrust24THRUST_300001_SM_1000_NS6detail15normal_iteratorINSD_10device_ptrIdEEEEjS9_dNS7_10__identityEEEvT0_PT3_T1_NS0_13GridEvenShareISN_EET2_T4_,"a",@progbits
	.sectionflags	@""
	.align	4
.nv.constant0._ZN3cub18CUB_300001_SM_10006detail6reduce18DeviceReduceKernelINS2_10policy_hubIdjN4cuda3std3__44plusIdEEE10Policy1000EN6thrust24THRUST_300001_SM_1000_NS6detail15normal_iteratorINSD_10device_ptrIdEEEEjS9_dNS7_10__identityEEEvT0_PT3_T1_NS0_13GridEvenShareISN_EET2_T4_:
	.zero		958


//--------------------- .nv.constant0._ZN3cub18CUB_300001_SM_10006detail6reduce28DeviceReduceSingleTileKernelINS2_10policy_hubIdjN4cuda3std3__44plusIdEEE10Policy1000EN6thrust24THRUST_300001_SM_1000_NS6detail15normal_iteratorINSD_10device_ptrIdEEEEPdjS9_ddNS7_10__identityEEEvT0_T1_T2_T3_T4_T6_ --------------------------
	.section	.nv.constant0._ZN3cub18CUB_300001_SM_10006detail6reduce28DeviceReduceSingleTileKernelINS2_10policy_hubIdjN4cuda3std3__44plusIdEEE10Policy1000EN6thrust24THRUST_300001_SM_1000_NS6detail15normal_iteratorINSD_10device_ptrIdEEEEPdjS9_ddNS7_10__identityEEEvT0_T1_T2_T3_T4_T6_,"a",@progbits
	.sectionflags	@""
	.align	4
.nv.constant0._ZN3cub18CUB_300001_SM_10006detail6reduce28DeviceReduceSingleTileKernelINS2_10policy_hubIdjN4cuda3std3__44plusIdEEE10Policy1000EN6thrust24THRUST_300001_SM_1000_NS6detail15normal_iteratorINSD_10device_ptrIdEEEEPdjS9_ddNS7_10__identityEEEvT0_T1_T2_T3_T4_T6_:
	.zero		929


//--------------------- .nv.constant0._ZN3cub18CUB_300001_SM_10006detail8for_each13static_kernelINS2_12policy_hub_t12policy_500_tEmN6thrust24THRUST_300001_SM_1000_NS8cuda_cub20__uninitialized_fill7functorINS7_10device_ptrIdEEdEEEEvT0_T1_ --------------------------
	.section	.nv.constant0._ZN3cub18CUB_300001_SM_10006detail8for_each13static_kernelINS2_12policy_hub_t12policy_500_tEmN6thrust24THRUST_300001_SM_1000_NS8cuda_cub20__uninitialized_fill7functorINS7_10device_ptrIdEEdEEEEvT0_T1_,"a",@progbits
	.sectionflags	@""
	.align	4
.nv.constant0._ZN3cub18CUB_300001_SM_10006detail8for_each13static_kernelINS2_12policy_hub_t12policy_500_tEmN6thrust24THRUST_300001_SM_1000_NS8cuda_cub20__uninitialized_fill7functorINS7_10device_ptrIdEEdEEEEvT0_T1_:
	.zero		920


//--------------------- .nv.constant0._ZN3cub18CUB_300001_SM_10006detail11EmptyKernelIvEEvv --------------------------
	.section	.nv.constant0._ZN3cub18CUB_300001_SM_10006detail11EmptyKernelIvEEvv,"a",@progbits
	.sectionflags	@""
	.align	4
.nv.constant0._ZN3cub18CUB_300001_SM_10006detail11EmptyKernelIvEEvv:
	.zero		896


//--------------------- .nv.constant0._Z19GPU_Residual_HelperPdS_S_S_ --------------------------
	.section	.nv.constant0._Z19GPU_Residual_HelperPdS_S_S_,"a",@progbits
	.sectionflags	@""
	.align	4
.nv.constant0._Z19GPU_Residual_HelperPdS_S_S_:
	.zero		928


//--------------------- .nv.constant0._Z10GPU_JacobiPdS_S_S_S_ --------------------------
	.section	.nv.constant0._Z10GPU_JacobiPdS_S_S_S_,"a",@progbits
	.sectionflags	@""
	.align	4
.nv.constant0._Z10GPU_JacobiPdS_S_S_S_:
	.zero		936


//--------------------- SYMBOLS --------------------------

	.type		.nv.reservedSmem.offset0,@object
	.size		.nv.reservedSmem.offset0,0x4
	.type		.nv.reservedSmem.cap,@object
	.size		.nv.reservedSmem.cap,0x4
